//
// Generated by NVIDIA NVVM Compiler
//
// Compiler Build ID: CL-36424714
// Cuda compilation tools, release 13.0, V13.0.88
// Based on NVVM 20.0.0
//

.version 9.0
.target sm_100
.address_size 64

	// .globl	_Z17activeResetKernelPii
// _ZZN3cub18CUB_300001_SM_10006detail4scan16DeviceScanKernelINS2_10policy_hubIiiijN4cuda3std3__44plusIvEEE10Policy1000EN6thrust24THRUST_300001_SM_1000_NS10device_ptrIiEESF_NS0_13ScanTileStateIiLb1EEES9_NS1_10InputValueIiPiEEjiLb0EiEEvT0_T1_T2_iT3_T4_T5_E12temp_storage has been demoted
// _ZZN3cub18CUB_300001_SM_10006detail4scan16DeviceScanKernelINS2_10policy_hubIiiimN4cuda3std3__44plusIvEEE10Policy1000EN6thrust24THRUST_300001_SM_1000_NS10device_ptrIiEESF_NS0_13ScanTileStateIiLb1EEES9_NS1_10InputValueIiPiEEmiLb0EiEEvT0_T1_T2_iT3_T4_T5_E12temp_storage has been demoted
.global .align 1 .b8 _ZN34_INTERNAL_e71dfe58_4_k_cu_55f434c74cuda3std3__45__cpo5beginE[1];
.global .align 1 .b8 _ZN34_INTERNAL_e71dfe58_4_k_cu_55f434c74cuda3std3__45__cpo3endE[1];
.global .align 1 .b8 _ZN34_INTERNAL_e71dfe58_4_k_cu_55f434c74cuda3std3__45__cpo6cbeginE[1];
.global .align 1 .b8 _ZN34_INTERNAL_e71dfe58_4_k_cu_55f434c74cuda3std3__45__cpo4cendE[1];
.global .align 1 .b8 _ZN34_INTERNAL_e71dfe58_4_k_cu_55f434c74cuda3std3__45__cpo6rbeginE[1];
.global .align 1 .b8 _ZN34_INTERNAL_e71dfe58_4_k_cu_55f434c74cuda3std3__45__cpo4rendE[1];
.global .align 1 .b8 _ZN34_INTERNAL_e71dfe58_4_k_cu_55f434c74cuda3std3__45__cpo7crbeginE[1];
.global .align 1 .b8 _ZN34_INTERNAL_e71dfe58_4_k_cu_55f434c74cuda3std3__45__cpo5crendE[1];
.global .align 1 .b8 _ZN34_INTERNAL_e71dfe58_4_k_cu_55f434c74cuda3std3__436_GLOBAL__N__e71dfe58_4_k_cu_55f434c76ignoreE[1];
.global .align 1 .b8 _ZN34_INTERNAL_e71dfe58_4_k_cu_55f434c74cuda3std3__419piecewise_constructE[1];
.global .align 1 .b8 _ZN34_INTERNAL_e71dfe58_4_k_cu_55f434c74cuda3std3__48in_placeE[1];
.global .align 1 .b8 _ZN34_INTERNAL_e71dfe58_4_k_cu_55f434c74cuda3std3__420unreachable_sentinelE[1];
.global .align 1 .b8 _ZN34_INTERNAL_e71dfe58_4_k_cu_55f434c74cuda3std3__47nulloptE[1];
.global .align 1 .b8 _ZN34_INTERNAL_e71dfe58_4_k_cu_55f434c74cuda3std3__48unexpectE[1];
.global .align 1 .b8 _ZN34_INTERNAL_e71dfe58_4_k_cu_55f434c74cuda3std6ranges3__45__cpo4swapE[1];
.global .align 1 .b8 _ZN34_INTERNAL_e71dfe58_4_k_cu_55f434c74cuda3std6ranges3__45__cpo9iter_moveE[1];
.global .align 1 .b8 _ZN34_INTERNAL_e71dfe58_4_k_cu_55f434c74cuda3std6ranges3__45__cpo5beginE[1];
.global .align 1 .b8 _ZN34_INTERNAL_e71dfe58_4_k_cu_55f434c74cuda3std6ranges3__45__cpo3endE[1];
.global .align 1 .b8 _ZN34_INTERNAL_e71dfe58_4_k_cu_55f434c74cuda3std6ranges3__45__cpo6cbeginE[1];
.global .align 1 .b8 _ZN34_INTERNAL_e71dfe58_4_k_cu_55f434c74cuda3std6ranges3__45__cpo4cendE[1];
.global .align 1 .b8 _ZN34_INTERNAL_e71dfe58_4_k_cu_55f434c74cuda3std6ranges3__45__cpo7advanceE[1];
.global .align 1 .b8 _ZN34_INTERNAL_e71dfe58_4_k_cu_55f434c74cuda3std6ranges3__45__cpo9iter_swapE[1];
.global .align 1 .b8 _ZN34_INTERNAL_e71dfe58_4_k_cu_55f434c74cuda3std6ranges3__45__cpo4nextE[1];
.global .align 1 .b8 _ZN34_INTERNAL_e71dfe58_4_k_cu_55f434c74cuda3std6ranges3__45__cpo4prevE[1];
.global .align 1 .b8 _ZN34_INTERNAL_e71dfe58_4_k_cu_55f434c74cuda3std6ranges3__45__cpo4dataE[1];
.global .align 1 .b8 _ZN34_INTERNAL_e71dfe58_4_k_cu_55f434c74cuda3std6ranges3__45__cpo5cdataE[1];
.global .align 1 .b8 _ZN34_INTERNAL_e71dfe58_4_k_cu_55f434c74cuda3std6ranges3__45__cpo4sizeE[1];
.global .align 1 .b8 _ZN34_INTERNAL_e71dfe58_4_k_cu_55f434c74cuda3std6ranges3__45__cpo5ssizeE[1];
.global .align 1 .b8 _ZN34_INTERNAL_e71dfe58_4_k_cu_55f434c74cuda3std6ranges3__45__cpo8distanceE[1];
.global .align 1 .b8 _ZN34_INTERNAL_e71dfe58_4_k_cu_55f434c76thrust24THRUST_300001_SM_1000_NS8cuda_cub3parE[1];
.global .align 1 .b8 _ZN34_INTERNAL_e71dfe58_4_k_cu_55f434c76thrust24THRUST_300001_SM_1000_NS8cuda_cub10par_nosyncE[1];
.global .align 1 .b8 _ZN34_INTERNAL_e71dfe58_4_k_cu_55f434c76thrust24THRUST_300001_SM_1000_NS6system6detail10sequential3seqE[1];
.global .align 1 .b8 _ZN34_INTERNAL_e71dfe58_4_k_cu_55f434c76thrust24THRUST_300001_SM_1000_NS6system3cpp3parE[1];
.global .align 1 .b8 _ZN34_INTERNAL_e71dfe58_4_k_cu_55f434c76thrust24THRUST_300001_SM_1000_NS12placeholders2_1E[1];
.global .align 1 .b8 _ZN34_INTERNAL_e71dfe58_4_k_cu_55f434c76thrust24THRUST_300001_SM_1000_NS12placeholders2_2E[1];
.global .align 1 .b8 _ZN34_INTERNAL_e71dfe58_4_k_cu_55f434c76thrust24THRUST_300001_SM_1000_NS12placeholders2_3E[1];
.global .align 1 .b8 _ZN34_INTERNAL_e71dfe58_4_k_cu_55f434c76thrust24THRUST_300001_SM_1000_NS12placeholders2_4E[1];
.global .align 1 .b8 _ZN34_INTERNAL_e71dfe58_4_k_cu_55f434c76thrust24THRUST_300001_SM_1000_NS12placeholders2_5E[1];
.global .align 1 .b8 _ZN34_INTERNAL_e71dfe58_4_k_cu_55f434c76thrust24THRUST_300001_SM_1000_NS12placeholders2_6E[1];
.global .align 1 .b8 _ZN34_INTERNAL_e71dfe58_4_k_cu_55f434c76thrust24THRUST_300001_SM_1000_NS12placeholders2_7E[1];
.global .align 1 .b8 _ZN34_INTERNAL_e71dfe58_4_k_cu_55f434c76thrust24THRUST_300001_SM_1000_NS12placeholders2_8E[1];
.global .align 1 .b8 _ZN34_INTERNAL_e71dfe58_4_k_cu_55f434c76thrust24THRUST_300001_SM_1000_NS12placeholders2_9E[1];
.global .align 1 .b8 _ZN34_INTERNAL_e71dfe58_4_k_cu_55f434c76thrust24THRUST_300001_SM_1000_NS12placeholders3_10E[1];
.global .align 1 .b8 _ZN34_INTERNAL_e71dfe58_4_k_cu_55f434c76thrust24THRUST_300001_SM_1000_NS3seqE[1];
.global .align 1 .b8 _ZN34_INTERNAL_e71dfe58_4_k_cu_55f434c76thrust24THRUST_300001_SM_1000_NS6deviceE[1];
.extern .shared .align 16 .b8 _ZN6thrust24THRUST_300001_SM_1000_NS8cuda_cub4core6detail5shmemE[];

.visible .entry _Z17activeResetKernelPii(
	.param .u64 .ptr .align 1 _Z17activeResetKernelPii_param_0,
	.param .u32 _Z17activeResetKernelPii_param_1
)
{
	.reg .pred 	%p<2>;
	.reg .b32 	%r<7>;
	.reg .b64 	%rd<5>;

	ld.param.u64 	%rd1, [_Z17activeResetKernelPii_param_0];
	ld.param.u32 	%r2, [_Z17activeResetKernelPii_param_1];
	mov.u32 	%r3, %ctaid.x;
	mov.u32 	%r4, %ntid.x;
	mov.u32 	%r5, %tid.x;
	mad.lo.s32 	%r1, %r3, %r4, %r5;
	setp.ge.s32 	%p1, %r1, %r2;
	@%p1 bra 	$L__BB0_2;
	cvta.to.global.u64 	%rd2, %rd1;
	mul.wide.s32 	%rd3, %r1, 4;
	add.s64 	%rd4, %rd2, %rd3;
	mov.b32 	%r6, 0;
	st.global.u32 	[%rd4], %r6;
$L__BB0_2:
	ret;

}
	// .globl	_Z10copyKernelP6SudokuS0_PiS1_S1_ii
.visible .entry _Z10copyKernelP6SudokuS0_PiS1_S1_ii(
	.param .u64 .ptr .align 1 _Z10copyKernelP6SudokuS0_PiS1_S1_ii_param_0,
	.param .u64 .ptr .align 1 _Z10copyKernelP6SudokuS0_PiS1_S1_ii_param_1,
	.param .u64 .ptr .align 1 _Z10copyKernelP6SudokuS0_PiS1_S1_ii_param_2,
	.param .u64 .ptr .align 1 _Z10copyKernelP6SudokuS0_PiS1_S1_ii_param_3,
	.param .u64 .ptr .align 1 _Z10copyKernelP6SudokuS0_PiS1_S1_ii_param_4,
	.param .u32 _Z10copyKernelP6SudokuS0_PiS1_S1_ii_param_5,
	.param .u32 _Z10copyKernelP6SudokuS0_PiS1_S1_ii_param_6
)
{
	.reg .pred 	%p<6>;
	.reg .b16 	%rs<2>;
	.reg .b32 	%r<10>;
	.reg .b64 	%rd<27>;

	ld.param.u64 	%rd6, [_Z10copyKernelP6SudokuS0_PiS1_S1_ii_param_0];
	ld.param.u64 	%rd7, [_Z10copyKernelP6SudokuS0_PiS1_S1_ii_param_1];
	ld.param.u64 	%rd8, [_Z10copyKernelP6SudokuS0_PiS1_S1_ii_param_2];
	ld.param.u64 	%rd9, [_Z10copyKernelP6SudokuS0_PiS1_S1_ii_param_3];
	ld.param.u64 	%rd10, [_Z10copyKernelP6SudokuS0_PiS1_S1_ii_param_4];
	ld.param.u32 	%r2, [_Z10copyKernelP6SudokuS0_PiS1_S1_ii_param_5];
	mov.u32 	%r3, %ctaid.x;
	mov.u32 	%r4, %ntid.x;
	mov.u32 	%r5, %tid.x;
	mad.lo.s32 	%r1, %r3, %r4, %r5;
	setp.eq.s32 	%p1, %r1, 0;
	setp.ge.s32 	%p2, %r1, %r2;
	or.pred  	%p3, %p1, %p2;
	@%p3 bra 	$L__BB1_5;
	cvta.to.global.u64 	%rd11, %rd10;
	mul.wide.s32 	%rd12, %r1, 4;
	add.s64 	%rd13, %rd11, %rd12;
	ld.global.u32 	%r6, [%rd13];
	setp.ne.s32 	%p4, %r6, 1;
	@%p4 bra 	$L__BB1_5;
	cvta.to.global.u64 	%rd15, %rd9;
	add.s64 	%rd1, %rd15, %rd12;
	ld.global.u32 	%r7, [%rd1];
	cvta.to.global.u64 	%rd17, %rd7;
	mul.wide.s32 	%rd18, %r7, 120;
	add.s64 	%rd2, %rd17, %rd18;
	cvta.to.global.u64 	%rd19, %rd6;
	mul.wide.s32 	%rd20, %r1, 120;
	add.s64 	%rd3, %rd19, %rd20;
	mov.b64 	%rd26, 0;
$L__BB1_3:
	add.s64 	%rd21, %rd3, %rd26;
	ld.global.u8 	%rs1, [%rd21];
	add.s64 	%rd22, %rd2, %rd26;
	st.global.u8 	[%rd22], %rs1;
	add.s64 	%rd5, %rd26, 1;
	setp.lt.u64 	%p5, %rd26, 119;
	mov.u64 	%rd26, %rd5;
	@%p5 bra 	$L__BB1_3;
	ld.global.u32 	%r8, [%rd1];
	cvta.to.global.u64 	%rd23, %rd8;
	mul.wide.s32 	%rd24, %r8, 4;
	add.s64 	%rd25, %rd23, %rd24;
	mov.b32 	%r9, 1;
	st.global.u32 	[%rd25], %r9;
$L__BB1_5:
	ret;

}
	// .globl	_Z16copyActiveKernelPiS_i
.visible .entry _Z16copyActiveKernelPiS_i(
	.param .u64 .ptr .align 1 _Z16copyActiveKernelPiS_i_param_0,
	.param .u64 .ptr .align 1 _Z16copyActiveKernelPiS_i_param_1,
	.param .u32 _Z16copyActiveKernelPiS_i_param_2
)
{
	.reg .pred 	%p<2>;
	.reg .b32 	%r<7>;
	.reg .b64 	%rd<8>;

	ld.param.u64 	%rd1, [_Z16copyActiveKernelPiS_i_param_0];
	ld.param.u64 	%rd2, [_Z16copyActiveKernelPiS_i_param_1];
	ld.param.u32 	%r2, [_Z16copyActiveKernelPiS_i_param_2];
	mov.u32 	%r3, %ctaid.x;
	mov.u32 	%r4, %ntid.x;
	mov.u32 	%r5, %tid.x;
	mad.lo.s32 	%r1, %r3, %r4, %r5;
	setp.ge.s32 	%p1, %r1, %r2;
	@%p1 bra 	$L__BB2_2;
	cvta.to.global.u64 	%rd3, %rd1;
	cvta.to.global.u64 	%rd4, %rd2;
	mul.wide.s32 	%rd5, %r1, 4;
	add.s64 	%rd6, %rd3, %rd5;
	ld.global.u32 	%r6, [%rd6];
	add.s64 	%rd7, %rd4, %rd5;
	st.global.u32 	[%rd7], %r6;
$L__BB2_2:
	ret;

}
	// .globl	_Z12sudokuKernelP6SudokuPiiPh
.visible .entry _Z12sudokuKernelP6SudokuPiiPh(
	.param .u64 .ptr .align 1 _Z12sudokuKernelP6SudokuPiiPh_param_0,
	.param .u64 .ptr .align 1 _Z12sudokuKernelP6SudokuPiiPh_param_1,
	.param .u32 _Z12sudokuKernelP6SudokuPiiPh_param_2,
	.param .u64 .ptr .align 1 _Z12sudokuKernelP6SudokuPiiPh_param_3
)
{
	.local .align 4 .b8 	__local_depot3[120];
	.reg .b64 	%SP;
	.reg .b64 	%SPL;
	.reg .pred 	%p<45>;
	.reg .b16 	%rs<44>;
	.reg .b32 	%r<198>;
	.reg .b64 	%rd<129>;

	mov.u64 	%SPL, __local_depot3;
	ld.param.u64 	%rd47, [_Z12sudokuKernelP6SudokuPiiPh_param_0];
	ld.param.u64 	%rd48, [_Z12sudokuKernelP6SudokuPiiPh_param_1];
	ld.param.u32 	%r20, [_Z12sudokuKernelP6SudokuPiiPh_param_2];
	ld.param.u64 	%rd46, [_Z12sudokuKernelP6SudokuPiiPh_param_3];
	cvta.to.global.u64 	%rd1, %rd47;
	cvta.to.global.u64 	%rd2, %rd48;
	add.u64 	%rd3, %SPL, 0;
	mov.u32 	%r21, %ctaid.x;
	mov.u32 	%r22, %ntid.x;
	mov.u32 	%r23, %tid.x;
	mad.lo.s32 	%r1, %r21, %r22, %r23;
	setp.gt.s32 	%p1, %r1, %r20;
	@%p1 bra 	$L__BB3_67;
	ld.global.u32 	%r24, [%rd2];
	setp.eq.s32 	%p2, %r24, 1;
	@%p2 bra 	$L__BB3_67;
	mul.wide.s32 	%rd51, %r1, 120;
	add.s64 	%rd4, %rd1, %rd51;
	mov.b64 	%rd117, 0;
$L__BB3_3:
	add.s64 	%rd52, %rd4, %rd117;
	ld.global.u8 	%rs2, [%rd52];
	add.s64 	%rd53, %rd3, %rd117;
	st.local.u8 	[%rd53], %rs2;
	add.s64 	%rd6, %rd117, 1;
	setp.lt.u64 	%p3, %rd117, 119;
	mov.u64 	%rd117, %rd6;
	@%p3 bra 	$L__BB3_3;
	mul.wide.s32 	%rd54, %r1, 4;
	add.s64 	%rd7, %rd2, %rd54;
	ld.global.u32 	%r25, [%rd7];
	setp.eq.s32 	%p4, %r25, 0;
	@%p4 bra 	$L__BB3_67;
	cvta.to.global.u64 	%rd55, %rd46;
	ld.global.u8 	%rs3, [%rd55];
	setp.ne.s16 	%p5, %rs3, 255;
	@%p5 bra 	$L__BB3_12;
	setp.lt.u64 	%p42, %rd4, %rd1;
	@%p42 bra 	$L__BB3_9;
	mov.b64 	%rd119, 0;
$L__BB3_8:
	add.s64 	%rd111, %rd4, %rd119;
	ld.global.u8 	%rs42, [%rd111];
	add.s64 	%rd112, %rd1, %rd119;
	st.global.u8 	[%rd112], %rs42;
	add.s64 	%rd13, %rd119, 1;
	setp.lt.u64 	%p43, %rd119, 119;
	mov.u64 	%rd119, %rd13;
	@%p43 bra 	$L__BB3_8;
	bra.uni 	$L__BB3_11;
$L__BB3_9:
	mov.b64 	%rd118, 119;
$L__BB3_10:
	add.s64 	%rd115, %rd4, %rd118;
	ld.global.u8 	%rs43, [%rd115];
	add.s64 	%rd116, %rd1, %rd118;
	st.global.u8 	[%rd116], %rs43;
	add.s64 	%rd118, %rd118, -1;
	setp.eq.s64 	%p44, %rd118, -1;
	@%p44 bra 	$L__BB3_11;
	bra.uni 	$L__BB3_10;
$L__BB3_11:
	mov.b32 	%r189, 1;
	st.global.u32 	[%rd2], %r189;
	bra.uni 	$L__BB3_67;
$L__BB3_12:
	mul.lo.s16 	%rs6, %rs3, 57;
	shr.u16 	%rs7, %rs6, 9;
	mul.lo.s16 	%rs8, %rs7, 9;
	sub.s16 	%rs9, %rs3, %rs8;
	mul.lo.s16 	%rs10, %rs7, 86;
	shr.u16 	%rs11, %rs10, 8;
	and.b16  	%rs12, %rs9, 255;
	mul.lo.s16 	%rs13, %rs12, 86;
	shr.u16 	%rs14, %rs13, 8;
	mad.lo.s16 	%rs15, %rs11, 3, %rs14;
	cvt.u32.u16 	%r26, %rs7;
	mul.wide.u32 	%rd56, %r26, 4;
	add.s64 	%rd14, %rd3, %rd56;
	cvt.u64.u16 	%rd57, %rs9;
	and.b64  	%rd58, %rd57, 255;
	cvt.u32.u16 	%r27, %rs9;
	and.b32  	%r28, %r27, 255;
	mul.wide.u32 	%rd59, %r28, 4;
	add.s64 	%rd15, %rd3, %rd59;
	cvt.u32.u16 	%r29, %rs15;
	and.b32  	%r30, %r29, 255;
	mul.wide.u32 	%rd60, %r30, 4;
	add.s64 	%rd16, %rd3, %rd60;
	mul.wide.u32 	%rd61, %r26, 5;
	add.s64 	%rd62, %rd61, %rd58;
	add.s64 	%rd17, %rd14, %rd62;
	mad.lo.s32 	%r31, %r1, 9, %r20;
	add.s32 	%r2, %r31, -9;
	ld.local.u32 	%r191, [%rd14+84];
	and.b32  	%r32, %r191, 2;
	setp.ne.s32 	%p6, %r32, 0;
	mul.wide.s32 	%rd63, %r2, 4;
	add.s64 	%rd18, %rd2, %rd63;
	@%p6 bra 	$L__BB3_18;
	ld.local.u32 	%r33, [%rd15+84];
	and.b32  	%r34, %r33, 1024;
	setp.ne.s32 	%p7, %r34, 0;
	@%p7 bra 	$L__BB3_18;
	ld.local.u32 	%r35, [%rd16+84];
	and.b32  	%r36, %r35, 524288;
	setp.ne.s32 	%p8, %r36, 0;
	@%p8 bra 	$L__BB3_18;
	mov.b16 	%rs16, 1;
	st.local.u8 	[%rd17], %rs16;
	ld.local.u32 	%r37, [%rd14+84];
	or.b32  	%r38, %r37, 2;
	st.local.u32 	[%rd14+84], %r38;
	ld.local.u32 	%r39, [%rd15+84];
	or.b32  	%r40, %r39, 1024;
	st.local.u32 	[%rd15+84], %r40;
	ld.local.u32 	%r41, [%rd16+84];
	or.b32  	%r42, %r41, 524288;
	st.local.u32 	[%rd16+84], %r42;
	mul.wide.s32 	%rd65, %r2, 120;
	add.s64 	%rd66, %rd65, %rd1;
	add.s64 	%rd19, %rd66, 120;
	mov.b64 	%rd120, 0;
$L__BB3_16:
	add.s64 	%rd67, %rd3, %rd120;
	ld.local.u8 	%rs17, [%rd67];
	add.s64 	%rd68, %rd19, %rd120;
	st.global.u8 	[%rd68], %rs17;
	add.s64 	%rd21, %rd120, 1;
	setp.lt.u64 	%p9, %rd120, 119;
	mov.u64 	%rd120, %rd21;
	@%p9 bra 	$L__BB3_16;
	mov.b32 	%r43, 1;
	st.global.u32 	[%rd18+4], %r43;
	ld.local.u32 	%r44, [%rd14+84];
	and.b32  	%r45, %r44, -3;
	st.local.u32 	[%rd14+84], %r45;
	ld.local.u32 	%r46, [%rd15+84];
	and.b32  	%r47, %r46, -1025;
	st.local.u32 	[%rd15+84], %r47;
	ld.local.u32 	%r48, [%rd16+84];
	and.b32  	%r49, %r48, -524289;
	st.local.u32 	[%rd16+84], %r49;
	mov.b16 	%rs18, 0;
	st.local.u8 	[%rd17], %rs18;
	ld.local.u32 	%r191, [%rd14+84];
$L__BB3_18:
	and.b32  	%r50, %r191, 4;
	setp.ne.s32 	%p10, %r50, 0;
	@%p10 bra 	$L__BB3_24;
	ld.local.u32 	%r51, [%rd15+84];
	and.b32  	%r52, %r51, 2048;
	setp.ne.s32 	%p11, %r52, 0;
	@%p11 bra 	$L__BB3_24;
	ld.local.u32 	%r53, [%rd16+84];
	and.b32  	%r54, %r53, 1048576;
	setp.ne.s32 	%p12, %r54, 0;
	@%p12 bra 	$L__BB3_24;
	mov.b16 	%rs19, 2;
	st.local.u8 	[%rd17], %rs19;
	ld.local.u32 	%r55, [%rd14+84];
	or.b32  	%r56, %r55, 4;
	st.local.u32 	[%rd14+84], %r56;
	ld.local.u32 	%r57, [%rd15+84];
	or.b32  	%r58, %r57, 2048;
	st.local.u32 	[%rd15+84], %r58;
	ld.local.u32 	%r59, [%rd16+84];
	or.b32  	%r60, %r59, 1048576;
	st.local.u32 	[%rd16+84], %r60;
	mul.wide.s32 	%rd70, %r2, 120;
	add.s64 	%rd71, %rd70, %rd1;
	add.s64 	%rd22, %rd71, 240;
	mov.b64 	%rd121, 0;
$L__BB3_22:
	add.s64 	%rd72, %rd3, %rd121;
	ld.local.u8 	%rs20, [%rd72];
	add.s64 	%rd73, %rd22, %rd121;
	st.global.u8 	[%rd73], %rs20;
	add.s64 	%rd24, %rd121, 1;
	setp.lt.u64 	%p13, %rd121, 119;
	mov.u64 	%rd121, %rd24;
	@%p13 bra 	$L__BB3_22;
	mov.b32 	%r61, 1;
	st.global.u32 	[%rd18+8], %r61;
	ld.local.u32 	%r62, [%rd14+84];
	and.b32  	%r63, %r62, -5;
	st.local.u32 	[%rd14+84], %r63;
	ld.local.u32 	%r64, [%rd15+84];
	and.b32  	%r65, %r64, -2049;
	st.local.u32 	[%rd15+84], %r65;
	ld.local.u32 	%r66, [%rd16+84];
	and.b32  	%r67, %r66, -1048577;
	st.local.u32 	[%rd16+84], %r67;
	mov.b16 	%rs21, 0;
	st.local.u8 	[%rd17], %rs21;
	ld.local.u32 	%r191, [%rd14+84];
$L__BB3_24:
	and.b32  	%r68, %r191, 8;
	setp.ne.s32 	%p14, %r68, 0;
	@%p14 bra 	$L__BB3_30;
	ld.local.u32 	%r69, [%rd15+84];
	and.b32  	%r70, %r69, 4096;
	setp.ne.s32 	%p15, %r70, 0;
	@%p15 bra 	$L__BB3_30;
	ld.local.u32 	%r71, [%rd16+84];
	and.b32  	%r72, %r71, 2097152;
	setp.ne.s32 	%p16, %r72, 0;
	@%p16 bra 	$L__BB3_30;
	mov.b16 	%rs22, 3;
	st.local.u8 	[%rd17], %rs22;
	ld.local.u32 	%r73, [%rd14+84];
	or.b32  	%r74, %r73, 8;
	st.local.u32 	[%rd14+84], %r74;
	ld.local.u32 	%r75, [%rd15+84];
	or.b32  	%r76, %r75, 4096;
	st.local.u32 	[%rd15+84], %r76;
	ld.local.u32 	%r77, [%rd16+84];
	or.b32  	%r78, %r77, 2097152;
	st.local.u32 	[%rd16+84], %r78;
	mul.wide.s32 	%rd75, %r2, 120;
	add.s64 	%rd76, %rd75, %rd1;
	add.s64 	%rd25, %rd76, 360;
	mov.b64 	%rd122, 0;
$L__BB3_28:
	add.s64 	%rd77, %rd3, %rd122;
	ld.local.u8 	%rs23, [%rd77];
	add.s64 	%rd78, %rd25, %rd122;
	st.global.u8 	[%rd78], %rs23;
	add.s64 	%rd27, %rd122, 1;
	setp.lt.u64 	%p17, %rd122, 119;
	mov.u64 	%rd122, %rd27;
	@%p17 bra 	$L__BB3_28;
	mov.b32 	%r79, 1;
	st.global.u32 	[%rd18+12], %r79;
	ld.local.u32 	%r80, [%rd14+84];
	and.b32  	%r81, %r80, -9;
	st.local.u32 	[%rd14+84], %r81;
	ld.local.u32 	%r82, [%rd15+84];
	and.b32  	%r83, %r82, -4097;
	st.local.u32 	[%rd15+84], %r83;
	ld.local.u32 	%r84, [%rd16+84];
	and.b32  	%r85, %r84, -2097153;
	st.local.u32 	[%rd16+84], %r85;
	mov.b16 	%rs24, 0;
	st.local.u8 	[%rd17], %rs24;
	ld.local.u32 	%r191, [%rd14+84];
$L__BB3_30:
	and.b32  	%r86, %r191, 16;
	setp.ne.s32 	%p18, %r86, 0;
	@%p18 bra 	$L__BB3_36;
	ld.local.u32 	%r87, [%rd15+84];
	and.b32  	%r88, %r87, 8192;
	setp.ne.s32 	%p19, %r88, 0;
	@%p19 bra 	$L__BB3_36;
	ld.local.u32 	%r89, [%rd16+84];
	and.b32  	%r90, %r89, 4194304;
	setp.ne.s32 	%p20, %r90, 0;
	@%p20 bra 	$L__BB3_36;
	mov.b16 	%rs25, 4;
	st.local.u8 	[%rd17], %rs25;
	ld.local.u32 	%r91, [%rd14+84];
	or.b32  	%r92, %r91, 16;
	st.local.u32 	[%rd14+84], %r92;
	ld.local.u32 	%r93, [%rd15+84];
	or.b32  	%r94, %r93, 8192;
	st.local.u32 	[%rd15+84], %r94;
	ld.local.u32 	%r95, [%rd16+84];
	or.b32  	%r96, %r95, 4194304;
	st.local.u32 	[%rd16+84], %r96;
	mul.wide.s32 	%rd80, %r2, 120;
	add.s64 	%rd81, %rd80, %rd1;
	add.s64 	%rd28, %rd81, 480;
	mov.b64 	%rd123, 0;
$L__BB3_34:
	add.s64 	%rd82, %rd3, %rd123;
	ld.local.u8 	%rs26, [%rd82];
	add.s64 	%rd83, %rd28, %rd123;
	st.global.u8 	[%rd83], %rs26;
	add.s64 	%rd30, %rd123, 1;
	setp.lt.u64 	%p21, %rd123, 119;
	mov.u64 	%rd123, %rd30;
	@%p21 bra 	$L__BB3_34;
	mov.b32 	%r97, 1;
	st.global.u32 	[%rd18+16], %r97;
	ld.local.u32 	%r98, [%rd14+84];
	and.b32  	%r99, %r98, -17;
	st.local.u32 	[%rd14+84], %r99;
	ld.local.u32 	%r100, [%rd15+84];
	and.b32  	%r101, %r100, -8193;
	st.local.u32 	[%rd15+84], %r101;
	ld.local.u32 	%r102, [%rd16+84];
	and.b32  	%r103, %r102, -4194305;
	st.local.u32 	[%rd16+84], %r103;
	mov.b16 	%rs27, 0;
	st.local.u8 	[%rd17], %rs27;
	ld.local.u32 	%r191, [%rd14+84];
$L__BB3_36:
	and.b32  	%r104, %r191, 32;
	setp.ne.s32 	%p22, %r104, 0;
	@%p22 bra 	$L__BB3_42;
	ld.local.u32 	%r105, [%rd15+84];
	and.b32  	%r106, %r105, 16384;
	setp.ne.s32 	%p23, %r106, 0;
	@%p23 bra 	$L__BB3_42;
	ld.local.u32 	%r107, [%rd16+84];
	and.b32  	%r108, %r107, 8388608;
	setp.ne.s32 	%p24, %r108, 0;
	@%p24 bra 	$L__BB3_42;
	mov.b16 	%rs28, 5;
	st.local.u8 	[%rd17], %rs28;
	ld.local.u32 	%r109, [%rd14+84];
	or.b32  	%r110, %r109, 32;
	st.local.u32 	[%rd14+84], %r110;
	ld.local.u32 	%r111, [%rd15+84];
	or.b32  	%r112, %r111, 16384;
	st.local.u32 	[%rd15+84], %r112;
	ld.local.u32 	%r113, [%rd16+84];
	or.b32  	%r114, %r113, 8388608;
	st.local.u32 	[%rd16+84], %r114;
	mul.wide.s32 	%rd85, %r2, 120;
	add.s64 	%rd86, %rd85, %rd1;
	add.s64 	%rd31, %rd86, 600;
	mov.b64 	%rd124, 0;
$L__BB3_40:
	add.s64 	%rd87, %rd3, %rd124;
	ld.local.u8 	%rs29, [%rd87];
	add.s64 	%rd88, %rd31, %rd124;
	st.global.u8 	[%rd88], %rs29;
	add.s64 	%rd33, %rd124, 1;
	setp.lt.u64 	%p25, %rd124, 119;
	mov.u64 	%rd124, %rd33;
	@%p25 bra 	$L__BB3_40;
	mov.b32 	%r115, 1;
	st.global.u32 	[%rd18+20], %r115;
	ld.local.u32 	%r116, [%rd14+84];
	and.b32  	%r117, %r116, -33;
	st.local.u32 	[%rd14+84], %r117;
	ld.local.u32 	%r118, [%rd15+84];
	and.b32  	%r119, %r118, -16385;
	st.local.u32 	[%rd15+84], %r119;
	ld.local.u32 	%r120, [%rd16+84];
	and.b32  	%r121, %r120, -8388609;
	st.local.u32 	[%rd16+84], %r121;
	mov.b16 	%rs30, 0;
	st.local.u8 	[%rd17], %rs30;
	ld.local.u32 	%r191, [%rd14+84];
$L__BB3_42:
	and.b32  	%r122, %r191, 64;
	setp.ne.s32 	%p26, %r122, 0;
	@%p26 bra 	$L__BB3_48;
	ld.local.u32 	%r123, [%rd15+84];
	and.b32  	%r124, %r123, 32768;
	setp.ne.s32 	%p27, %r124, 0;
	@%p27 bra 	$L__BB3_48;
	ld.local.u32 	%r125, [%rd16+84];
	and.b32  	%r126, %r125, 16777216;
	setp.ne.s32 	%p28, %r126, 0;
	@%p28 bra 	$L__BB3_48;
	mov.b16 	%rs31, 6;
	st.local.u8 	[%rd17], %rs31;
	ld.local.u32 	%r127, [%rd14+84];
	or.b32  	%r128, %r127, 64;
	st.local.u32 	[%rd14+84], %r128;
	ld.local.u32 	%r129, [%rd15+84];
	or.b32  	%r130, %r129, 32768;
	st.local.u32 	[%rd15+84], %r130;
	ld.local.u32 	%r131, [%rd16+84];
	or.b32  	%r132, %r131, 16777216;
	st.local.u32 	[%rd16+84], %r132;
	mul.wide.s32 	%rd90, %r2, 120;
	add.s64 	%rd91, %rd90, %rd1;
	add.s64 	%rd34, %rd91, 720;
	mov.b64 	%rd125, 0;
$L__BB3_46:
	add.s64 	%rd92, %rd3, %rd125;
	ld.local.u8 	%rs32, [%rd92];
	add.s64 	%rd93, %rd34, %rd125;
	st.global.u8 	[%rd93], %rs32;
	add.s64 	%rd36, %rd125, 1;
	setp.lt.u64 	%p29, %rd125, 119;
	mov.u64 	%rd125, %rd36;
	@%p29 bra 	$L__BB3_46;
	mov.b32 	%r133, 1;
	st.global.u32 	[%rd18+24], %r133;
	ld.local.u32 	%r134, [%rd14+84];
	and.b32  	%r135, %r134, -65;
	st.local.u32 	[%rd14+84], %r135;
	ld.local.u32 	%r136, [%rd15+84];
	and.b32  	%r137, %r136, -32769;
	st.local.u32 	[%rd15+84], %r137;
	ld.local.u32 	%r138, [%rd16+84];
	and.b32  	%r139, %r138, -16777217;
	st.local.u32 	[%rd16+84], %r139;
	mov.b16 	%rs33, 0;
	st.local.u8 	[%rd17], %rs33;
	ld.local.u32 	%r191, [%rd14+84];
$L__BB3_48:
	and.b32  	%r140, %r191, 128;
	setp.ne.s32 	%p30, %r140, 0;
	@%p30 bra 	$L__BB3_54;
	ld.local.u32 	%r141, [%rd15+84];
	and.b32  	%r142, %r141, 65536;
	setp.ne.s32 	%p31, %r142, 0;
	@%p31 bra 	$L__BB3_54;
	ld.local.u32 	%r143, [%rd16+84];
	and.b32  	%r144, %r143, 33554432;
	setp.ne.s32 	%p32, %r144, 0;
	@%p32 bra 	$L__BB3_54;
	mov.b16 	%rs34, 7;
	st.local.u8 	[%rd17], %rs34;
	ld.local.u32 	%r145, [%rd14+84];
	or.b32  	%r146, %r145, 128;
	st.local.u32 	[%rd14+84], %r146;
	ld.local.u32 	%r147, [%rd15+84];
	or.b32  	%r148, %r147, 65536;
	st.local.u32 	[%rd15+84], %r148;
	ld.local.u32 	%r149, [%rd16+84];
	or.b32  	%r150, %r149, 33554432;
	st.local.u32 	[%rd16+84], %r150;
	mul.wide.s32 	%rd95, %r2, 120;
	add.s64 	%rd96, %rd95, %rd1;
	add.s64 	%rd37, %rd96, 840;
	mov.b64 	%rd126, 0;
$L__BB3_52:
	add.s64 	%rd97, %rd3, %rd126;
	ld.local.u8 	%rs35, [%rd97];
	add.s64 	%rd98, %rd37, %rd126;
	st.global.u8 	[%rd98], %rs35;
	add.s64 	%rd39, %rd126, 1;
	setp.lt.u64 	%p33, %rd126, 119;
	mov.u64 	%rd126, %rd39;
	@%p33 bra 	$L__BB3_52;
	mov.b32 	%r151, 1;
	st.global.u32 	[%rd18+28], %r151;
	ld.local.u32 	%r152, [%rd14+84];
	and.b32  	%r153, %r152, -129;
	st.local.u32 	[%rd14+84], %r153;
	ld.local.u32 	%r154, [%rd15+84];
	and.b32  	%r155, %r154, -65537;
	st.local.u32 	[%rd15+84], %r155;
	ld.local.u32 	%r156, [%rd16+84];
	and.b32  	%r157, %r156, -33554433;
	st.local.u32 	[%rd16+84], %r157;
	mov.b16 	%rs36, 0;
	st.local.u8 	[%rd17], %rs36;
	ld.local.u32 	%r191, [%rd14+84];
$L__BB3_54:
	and.b32  	%r158, %r191, 256;
	setp.ne.s32 	%p34, %r158, 0;
	@%p34 bra 	$L__BB3_60;
	ld.local.u32 	%r159, [%rd15+84];
	and.b32  	%r160, %r159, 131072;
	setp.ne.s32 	%p35, %r160, 0;
	@%p35 bra 	$L__BB3_60;
	ld.local.u32 	%r161, [%rd16+84];
	and.b32  	%r162, %r161, 67108864;
	setp.ne.s32 	%p36, %r162, 0;
	@%p36 bra 	$L__BB3_60;
	mov.b16 	%rs37, 8;
	st.local.u8 	[%rd17], %rs37;
	ld.local.u32 	%r163, [%rd14+84];
	or.b32  	%r164, %r163, 256;
	st.local.u32 	[%rd14+84], %r164;
	ld.local.u32 	%r165, [%rd15+84];
	or.b32  	%r166, %r165, 131072;
	st.local.u32 	[%rd15+84], %r166;
	ld.local.u32 	%r167, [%rd16+84];
	or.b32  	%r168, %r167, 67108864;
	st.local.u32 	[%rd16+84], %r168;
	mul.wide.s32 	%rd100, %r2, 120;
	add.s64 	%rd101, %rd100, %rd1;
	add.s64 	%rd40, %rd101, 960;
	mov.b64 	%rd127, 0;
$L__BB3_58:
	add.s64 	%rd102, %rd3, %rd127;
	ld.local.u8 	%rs38, [%rd102];
	add.s64 	%rd103, %rd40, %rd127;
	st.global.u8 	[%rd103], %rs38;
	add.s64 	%rd42, %rd127, 1;
	setp.lt.u64 	%p37, %rd127, 119;
	mov.u64 	%rd127, %rd42;
	@%p37 bra 	$L__BB3_58;
	mov.b32 	%r169, 1;
	st.global.u32 	[%rd18+32], %r169;
	ld.local.u32 	%r170, [%rd14+84];
	and.b32  	%r171, %r170, -257;
	st.local.u32 	[%rd14+84], %r171;
	ld.local.u32 	%r172, [%rd15+84];
	and.b32  	%r173, %r172, -131073;
	st.local.u32 	[%rd15+84], %r173;
	ld.local.u32 	%r174, [%rd16+84];
	and.b32  	%r175, %r174, -67108865;
	st.local.u32 	[%rd16+84], %r175;
	mov.b16 	%rs39, 0;
	st.local.u8 	[%rd17], %rs39;
	ld.local.u32 	%r191, [%rd14+84];
$L__BB3_60:
	and.b32  	%r176, %r191, 512;
	setp.ne.s32 	%p38, %r176, 0;
	@%p38 bra 	$L__BB3_66;
	ld.local.u32 	%r177, [%rd15+84];
	and.b32  	%r178, %r177, 262144;
	setp.ne.s32 	%p39, %r178, 0;
	@%p39 bra 	$L__BB3_66;
	ld.local.u32 	%r179, [%rd16+84];
	and.b32  	%r180, %r179, 134217728;
	setp.ne.s32 	%p40, %r180, 0;
	@%p40 bra 	$L__BB3_66;
	mov.b16 	%rs40, 9;
	st.local.u8 	[%rd17], %rs40;
	ld.local.u32 	%r181, [%rd14+84];
	or.b32  	%r182, %r181, 512;
	st.local.u32 	[%rd14+84], %r182;
	ld.local.u32 	%r183, [%rd15+84];
	or.b32  	%r184, %r183, 262144;
	st.local.u32 	[%rd15+84], %r184;
	ld.local.u32 	%r185, [%rd16+84];
	or.b32  	%r186, %r185, 134217728;
	st.local.u32 	[%rd16+84], %r186;
	mul.wide.s32 	%rd105, %r2, 120;
	add.s64 	%rd106, %rd105, %rd1;
	add.s64 	%rd43, %rd106, 1080;
	mov.b64 	%rd128, 0;
$L__BB3_64:
	add.s64 	%rd107, %rd3, %rd128;
	ld.local.u8 	%rs41, [%rd107];
	add.s64 	%rd108, %rd43, %rd128;
	st.global.u8 	[%rd108], %rs41;
	add.s64 	%rd45, %rd128, 1;
	setp.lt.u64 	%p41, %rd128, 119;
	mov.u64 	%rd128, %rd45;
	@%p41 bra 	$L__BB3_64;
	mov.b32 	%r187, 1;
	st.global.u32 	[%rd18+36], %r187;
$L__BB3_66:
	mov.b32 	%r188, 0;
	st.global.u32 	[%rd7], %r188;
$L__BB3_67:
	ret;

}
	// .globl	_ZN6thrust24THRUST_300001_SM_1000_NS8cuda_cub4core6detail13_kernel_agentINS1_8__reduce11ReduceAgentINS0_12zip_iteratorIN4cuda3std3__45tupleIJNS0_10device_ptrIiEENS0_17counting_iteratorIlNS0_11use_defaultESF_SF_EEEEEEEPNSB_IJilEEESJ_iNS1_9__extrema9arg_max_fIilNSA_4lessIiEEEEEEJSI_SK_iSP_EEEvDpT0_
.visible .entry _ZN6thrust24THRUST_300001_SM_1000_NS8cuda_cub4core6detail13_kernel_agentINS1_8__reduce11ReduceAgentINS0_12zip_iteratorIN4cuda3std3__45tupleIJNS0_10device_ptrIiEENS0_17counting_iteratorIlNS0_11use_defaultESF_SF_EEEEEEEPNSB_IJilEEESJ_iNS1_9__extrema9arg_max_fIilNSA_4lessIiEEEEEEJSI_SK_iSP_EEEvDpT0_(
	.param .align 8 .b8 _ZN6thrust24THRUST_300001_SM_1000_NS8cuda_cub4core6detail13_kernel_agentINS1_8__reduce11ReduceAgentINS0_12zip_iteratorIN4cuda3std3__45tupleIJNS0_10device_ptrIiEENS0_17counting_iteratorIlNS0_11use_defaultESF_SF_EEEEEEEPNSB_IJilEEESJ_iNS1_9__extrema9arg_max_fIilNSA_4lessIiEEEEEEJSI_SK_iSP_EEEvDpT0__param_0[16],
	.param .u64 .ptr .align 1 _ZN6thrust24THRUST_300001_SM_1000_NS8cuda_cub4core6detail13_kernel_agentINS1_8__reduce11ReduceAgentINS0_12zip_iteratorIN4cuda3std3__45tupleIJNS0_10device_ptrIiEENS0_17counting_iteratorIlNS0_11use_defaultESF_SF_EEEEEEEPNSB_IJilEEESJ_iNS1_9__extrema9arg_max_fIilNSA_4lessIiEEEEEEJSI_SK_iSP_EEEvDpT0__param_1,
	.param .u32 _ZN6thrust24THRUST_300001_SM_1000_NS8cuda_cub4core6detail13_kernel_agentINS1_8__reduce11ReduceAgentINS0_12zip_iteratorIN4cuda3std3__45tupleIJNS0_10device_ptrIiEENS0_17counting_iteratorIlNS0_11use_defaultESF_SF_EEEEEEEPNSB_IJilEEESJ_iNS1_9__extrema9arg_max_fIilNSA_4lessIiEEEEEEJSI_SK_iSP_EEEvDpT0__param_2,
	.param .align 1 .b8 _ZN6thrust24THRUST_300001_SM_1000_NS8cuda_cub4core6detail13_kernel_agentINS1_8__reduce11ReduceAgentINS0_12zip_iteratorIN4cuda3std3__45tupleIJNS0_10device_ptrIiEENS0_17counting_iteratorIlNS0_11use_defaultESF_SF_EEEEEEEPNSB_IJilEEESJ_iNS1_9__extrema9arg_max_fIilNSA_4lessIiEEEEEEJSI_SK_iSP_EEEvDpT0__param_3[1]
)
.maxntid 256
{
	.reg .pred 	%p<213>;
	.reg .b32 	%r<641>;
	.reg .b64 	%rd<305>;

	ld.param.u64 	%rd195, [_ZN6thrust24THRUST_300001_SM_1000_NS8cuda_cub4core6detail13_kernel_agentINS1_8__reduce11ReduceAgentINS0_12zip_iteratorIN4cuda3std3__45tupleIJNS0_10device_ptrIiEENS0_17counting_iteratorIlNS0_11use_defaultESF_SF_EEEEEEEPNSB_IJilEEESJ_iNS1_9__extrema9arg_max_fIilNSA_4lessIiEEEEEEJSI_SK_iSP_EEEvDpT0__param_0+8];
	ld.param.u64 	%rd194, [_ZN6thrust24THRUST_300001_SM_1000_NS8cuda_cub4core6detail13_kernel_agentINS1_8__reduce11ReduceAgentINS0_12zip_iteratorIN4cuda3std3__45tupleIJNS0_10device_ptrIiEENS0_17counting_iteratorIlNS0_11use_defaultESF_SF_EEEEEEEPNSB_IJilEEESJ_iNS1_9__extrema9arg_max_fIilNSA_4lessIiEEEEEEJSI_SK_iSP_EEEvDpT0__param_0];
	ld.param.u32 	%r205, [_ZN6thrust24THRUST_300001_SM_1000_NS8cuda_cub4core6detail13_kernel_agentINS1_8__reduce11ReduceAgentINS0_12zip_iteratorIN4cuda3std3__45tupleIJNS0_10device_ptrIiEENS0_17counting_iteratorIlNS0_11use_defaultESF_SF_EEEEEEEPNSB_IJilEEESJ_iNS1_9__extrema9arg_max_fIilNSA_4lessIiEEEEEEJSI_SK_iSP_EEEvDpT0__param_2];
	setp.eq.s32 	%p1, %r205, 0;
	@%p1 bra 	$L__BB4_206;
	cvta.to.global.u64 	%rd1, %rd194;
	setp.gt.s32 	%p2, %r205, 1279;
	@%p2 bra 	$L__BB4_122;
	mov.u32 	%r1, %tid.x;
	setp.ge.s32 	%p96, %r1, %r205;
	mov.b32 	%r580, 0;
	mov.b64 	%rd246, 0;
	mov.u32 	%r572, %r1;
	@%p96 bra 	$L__BB4_4;
	cvt.u64.u32 	%rd222, %r1;
	mul.wide.u32 	%rd223, %r1, 4;
	add.s64 	%rd224, %rd1, %rd223;
	add.s64 	%rd246, %rd195, %rd222;
	ld.global.u32 	%r580, [%rd224];
	add.s32 	%r572, %r1, 256;
$L__BB4_4:
	setp.ge.s32 	%p97, %r572, %r205;
	@%p97 bra 	$L__BB4_26;
	not.b32 	%r338, %r572;
	add.s32 	%r6, %r205, %r338;
	and.b32  	%r339, %r6, 768;
	setp.eq.s32 	%p98, %r339, 768;
	@%p98 bra 	$L__BB4_11;
	cvt.u64.u32 	%rd226, %r572;
	add.s64 	%rd237, %rd195, %rd226;
	mul.wide.u32 	%rd227, %r572, 4;
	add.s64 	%rd236, %rd1, %rd227;
	shr.u32 	%r340, %r6, 8;
	add.s32 	%r341, %r340, 1;
	and.b32  	%r342, %r341, 3;
	neg.s32 	%r568, %r342;
$L__BB4_7:
	.pragma "nounroll";
	mov.u64 	%rd9, %rd246;
	mov.u32 	%r10, %r580;
	ld.global.u32 	%r11, [%rd236];
	setp.lt.s32 	%p99, %r10, %r11;
	mov.u64 	%rd246, %rd237;
	mov.u32 	%r580, %r11;
	@%p99 bra 	$L__BB4_10;
	setp.lt.s32 	%p100, %r11, %r10;
	mov.u64 	%rd246, %rd9;
	mov.u32 	%r580, %r10;
	@%p100 bra 	$L__BB4_10;
	setp.lt.s64 	%p101, %rd9, %rd237;
	min.s64 	%rd246, %rd9, %rd237;
	selp.b32 	%r580, %r10, %r11, %p101;
$L__BB4_10:
	add.s32 	%r572, %r572, 256;
	add.s64 	%rd237, %rd237, 256;
	add.s64 	%rd236, %rd236, 1024;
	add.s32 	%r568, %r568, 1;
	setp.ne.s32 	%p102, %r568, 0;
	@%p102 bra 	$L__BB4_7;
$L__BB4_11:
	setp.lt.u32 	%p103, %r6, 768;
	@%p103 bra 	$L__BB4_26;
	add.s32 	%r575, %r572, 512;
$L__BB4_13:
	mov.u32 	%r20, %r575;
	add.s32 	%r343, %r20, -512;
	cvt.s64.s32 	%rd228, %r343;
	mul.wide.s32 	%rd229, %r343, 4;
	add.s64 	%rd17, %rd1, %rd229;
	add.s64 	%rd18, %rd195, %rd228;
	ld.global.u32 	%r22, [%rd17];
	setp.lt.s32 	%p104, %r580, %r22;
	mov.u64 	%rd243, %rd18;
	mov.u32 	%r577, %r22;
	@%p104 bra 	$L__BB4_16;
	setp.lt.s32 	%p105, %r22, %r580;
	mov.u64 	%rd243, %rd246;
	mov.u32 	%r577, %r580;
	@%p105 bra 	$L__BB4_16;
	setp.lt.s64 	%p106, %rd246, %rd18;
	min.s64 	%rd243, %rd246, %rd18;
	selp.b32 	%r577, %r580, %r22, %p106;
$L__BB4_16:
	add.s32 	%r344, %r20, -256;
	cvt.s64.s32 	%rd230, %r344;
	add.s64 	%rd21, %rd195, %rd230;
	ld.global.u32 	%r25, [%rd17+1024];
	setp.lt.s32 	%p107, %r577, %r25;
	mov.u64 	%rd244, %rd21;
	mov.u32 	%r578, %r25;
	@%p107 bra 	$L__BB4_19;
	setp.lt.s32 	%p108, %r25, %r577;
	mov.u64 	%rd244, %rd243;
	mov.u32 	%r578, %r577;
	@%p108 bra 	$L__BB4_19;
	setp.lt.s64 	%p109, %rd243, %rd21;
	min.s64 	%rd244, %rd243, %rd21;
	selp.b32 	%r578, %r577, %r25, %p109;
$L__BB4_19:
	cvt.s64.s32 	%rd231, %r20;
	add.s64 	%rd24, %rd195, %rd231;
	ld.global.u32 	%r28, [%rd17+2048];
	setp.lt.s32 	%p110, %r578, %r28;
	mov.u64 	%rd245, %rd24;
	mov.u32 	%r579, %r28;
	@%p110 bra 	$L__BB4_22;
	setp.lt.s32 	%p111, %r28, %r578;
	mov.u64 	%rd245, %rd244;
	mov.u32 	%r579, %r578;
	@%p111 bra 	$L__BB4_22;
	setp.lt.s64 	%p112, %rd244, %rd24;
	min.s64 	%rd245, %rd244, %rd24;
	selp.b32 	%r579, %r578, %r28, %p112;
$L__BB4_22:
	add.s32 	%r345, %r20, 256;
	cvt.s64.s32 	%rd232, %r345;
	add.s64 	%rd27, %rd195, %rd232;
	ld.global.u32 	%r31, [%rd17+3072];
	setp.lt.s32 	%p113, %r579, %r31;
	mov.u64 	%rd246, %rd27;
	mov.u32 	%r580, %r31;
	@%p113 bra 	$L__BB4_25;
	setp.lt.s32 	%p114, %r31, %r579;
	mov.u64 	%rd246, %rd245;
	mov.u32 	%r580, %r579;
	@%p114 bra 	$L__BB4_25;
	setp.lt.s64 	%p115, %rd245, %rd27;
	min.s64 	%rd246, %rd245, %rd27;
	selp.b32 	%r580, %r579, %r31, %p115;
$L__BB4_25:
	add.s32 	%r575, %r20, 1024;
	add.s32 	%r346, %r20, 512;
	setp.lt.s32 	%p116, %r346, %r205;
	@%p116 bra 	$L__BB4_13;
$L__BB4_26:
	setp.lt.s32 	%p117, %r205, 256;
	@%p117 bra 	$L__BB4_71;
	// begin inline asm
	mov.u32 %r460, %laneid;
	// end inline asm
	mov.b32 	%r478, 1;
	mov.b32 	%r479, 31;
	mov.b32 	%r480, -1;
	// begin inline asm
	shfl.sync.down.b32 %r461, %r580, %r478, %r479, %r480;
	// end inline asm
	// begin inline asm
	shfl.sync.down.b32 %r466, %r467, %r478, %r479, %r480;
	// end inline asm
	mov.b64 	{%r472, %r477}, %rd246;
	// begin inline asm
	shfl.sync.down.b32 %r471, %r472, %r478, %r479, %r480;
	// end inline asm
	// begin inline asm
	shfl.sync.down.b32 %r476, %r477, %r478, %r479, %r480;
	// end inline asm
	mov.b64 	%rd31, {%r471, %r476};
	setp.gt.s32 	%p169, %r460, 30;
	mov.u64 	%rd248, %rd246;
	mov.u32 	%r582, %r580;
	@%p169 bra 	$L__BB4_31;
	setp.lt.s32 	%p170, %r580, %r461;
	mov.u64 	%rd248, %rd31;
	mov.u32 	%r582, %r461;
	@%p170 bra 	$L__BB4_31;
	setp.lt.s32 	%p171, %r461, %r580;
	mov.u64 	%rd248, %rd246;
	mov.u32 	%r582, %r580;
	@%p171 bra 	$L__BB4_31;
	setp.lt.s64 	%p172, %rd246, %rd31;
	min.s64 	%rd248, %rd246, %rd31;
	selp.b32 	%r582, %r580, %r461, %p172;
$L__BB4_31:
	mov.b32 	%r498, 2;
	mov.b32 	%r499, 31;
	mov.b32 	%r500, -1;
	// begin inline asm
	shfl.sync.down.b32 %r481, %r582, %r498, %r499, %r500;
	// end inline asm
	// begin inline asm
	shfl.sync.down.b32 %r486, %r487, %r498, %r499, %r500;
	// end inline asm
	mov.b64 	{%r492, %r497}, %rd248;
	// begin inline asm
	shfl.sync.down.b32 %r491, %r492, %r498, %r499, %r500;
	// end inline asm
	// begin inline asm
	shfl.sync.down.b32 %r496, %r497, %r498, %r499, %r500;
	// end inline asm
	mov.b64 	%rd34, {%r491, %r496};
	setp.gt.s32 	%p173, %r460, 29;
	mov.u64 	%rd249, %rd248;
	mov.u32 	%r583, %r582;
	@%p173 bra 	$L__BB4_35;
	setp.lt.s32 	%p174, %r582, %r481;
	mov.u64 	%rd249, %rd34;
	mov.u32 	%r583, %r481;
	@%p174 bra 	$L__BB4_35;
	setp.lt.s32 	%p175, %r481, %r582;
	mov.u64 	%rd249, %rd248;
	mov.u32 	%r583, %r582;
	@%p175 bra 	$L__BB4_35;
	setp.lt.s64 	%p176, %rd248, %rd34;
	min.s64 	%rd249, %rd248, %rd34;
	selp.b32 	%r583, %r582, %r481, %p176;
$L__BB4_35:
	mov.b32 	%r518, 4;
	mov.b32 	%r519, 31;
	mov.b32 	%r520, -1;
	// begin inline asm
	shfl.sync.down.b32 %r501, %r583, %r518, %r519, %r520;
	// end inline asm
	// begin inline asm
	shfl.sync.down.b32 %r506, %r507, %r518, %r519, %r520;
	// end inline asm
	mov.b64 	{%r512, %r517}, %rd249;
	// begin inline asm
	shfl.sync.down.b32 %r511, %r512, %r518, %r519, %r520;
	// end inline asm
	// begin inline asm
	shfl.sync.down.b32 %r516, %r517, %r518, %r519, %r520;
	// end inline asm
	mov.b64 	%rd37, {%r511, %r516};
	setp.gt.s32 	%p177, %r460, 27;
	mov.u64 	%rd250, %rd249;
	mov.u32 	%r584, %r583;
	@%p177 bra 	$L__BB4_39;
	setp.lt.s32 	%p178, %r583, %r501;
	mov.u64 	%rd250, %rd37;
	mov.u32 	%r584, %r501;
	@%p178 bra 	$L__BB4_39;
	setp.lt.s32 	%p179, %r501, %r583;
	mov.u64 	%rd250, %rd249;
	mov.u32 	%r584, %r583;
	@%p179 bra 	$L__BB4_39;
	setp.lt.s64 	%p180, %rd249, %rd37;
	min.s64 	%rd250, %rd249, %rd37;
	selp.b32 	%r584, %r583, %r501, %p180;
$L__BB4_39:
	mov.b32 	%r538, 8;
	mov.b32 	%r539, 31;
	mov.b32 	%r540, -1;
	// begin inline asm
	shfl.sync.down.b32 %r521, %r584, %r538, %r539, %r540;
	// end inline asm
	// begin inline asm
	shfl.sync.down.b32 %r526, %r527, %r538, %r539, %r540;
	// end inline asm
	mov.b64 	{%r532, %r537}, %rd250;
	// begin inline asm
	shfl.sync.down.b32 %r531, %r532, %r538, %r539, %r540;
	// end inline asm
	// begin inline asm
	shfl.sync.down.b32 %r536, %r537, %r538, %r539, %r540;
	// end inline asm
	mov.b64 	%rd40, {%r531, %r536};
	setp.gt.s32 	%p181, %r460, 23;
	mov.u64 	%rd251, %rd250;
	mov.u32 	%r585, %r584;
	@%p181 bra 	$L__BB4_43;
	setp.lt.s32 	%p182, %r584, %r521;
	mov.u64 	%rd251, %rd40;
	mov.u32 	%r585, %r521;
	@%p182 bra 	$L__BB4_43;
	setp.lt.s32 	%p183, %r521, %r584;
	mov.u64 	%rd251, %rd250;
	mov.u32 	%r585, %r584;
	@%p183 bra 	$L__BB4_43;
	setp.lt.s64 	%p184, %rd250, %rd40;
	min.s64 	%rd251, %rd250, %rd40;
	selp.b32 	%r585, %r584, %r521, %p184;
$L__BB4_43:
	mov.b32 	%r558, 16;
	mov.b32 	%r559, 31;
	mov.b32 	%r560, -1;
	// begin inline asm
	shfl.sync.down.b32 %r541, %r585, %r558, %r559, %r560;
	// end inline asm
	// begin inline asm
	shfl.sync.down.b32 %r546, %r547, %r558, %r559, %r560;
	// end inline asm
	mov.b64 	{%r552, %r557}, %rd251;
	// begin inline asm
	shfl.sync.down.b32 %r551, %r552, %r558, %r559, %r560;
	// end inline asm
	// begin inline asm
	shfl.sync.down.b32 %r556, %r557, %r558, %r559, %r560;
	// end inline asm
	mov.b64 	%rd43, {%r551, %r556};
	setp.gt.s32 	%p185, %r460, 15;
	mov.u64 	%rd304, %rd251;
	mov.u32 	%r640, %r585;
	@%p185 bra 	$L__BB4_47;
	setp.lt.s32 	%p186, %r585, %r541;
	mov.u64 	%rd304, %rd43;
	mov.u32 	%r640, %r541;
	@%p186 bra 	$L__BB4_47;
	setp.lt.s32 	%p187, %r541, %r585;
	mov.u64 	%rd304, %rd251;
	mov.u32 	%r640, %r585;
	@%p187 bra 	$L__BB4_47;
	setp.lt.s64 	%p188, %rd251, %rd43;
	min.s64 	%rd304, %rd251, %rd43;
	selp.b32 	%r640, %r585, %r541, %p188;
$L__BB4_47:
	setp.ne.s32 	%p189, %r460, 0;
	@%p189 bra 	$L__BB4_49;
	shr.u32 	%r561, %r1, 1;
	and.b32  	%r562, %r561, 496;
	mov.u32 	%r563, _ZN6thrust24THRUST_300001_SM_1000_NS8cuda_cub4core6detail5shmemE;
	add.s32 	%r564, %r563, %r562;
	st.shared.u32 	[%r564+8], %r640;
	st.shared.u64 	[%r564+16], %rd304;
$L__BB4_49:
	bar.sync 	0;
	setp.ne.s32 	%p190, %r1, 0;
	@%p190 bra 	$L__BB4_204;
	ld.shared.u32 	%r52, [_ZN6thrust24THRUST_300001_SM_1000_NS8cuda_cub4core6detail5shmemE+24];
	ld.shared.u64 	%rd46, [_ZN6thrust24THRUST_300001_SM_1000_NS8cuda_cub4core6detail5shmemE+32];
	setp.lt.s32 	%p191, %r640, %r52;
	mov.u64 	%rd253, %rd46;
	mov.u32 	%r587, %r52;
	@%p191 bra 	$L__BB4_53;
	setp.lt.s32 	%p192, %r52, %r640;
	mov.u64 	%rd253, %rd304;
	mov.u32 	%r587, %r640;
	@%p192 bra 	$L__BB4_53;
	setp.lt.s64 	%p193, %rd304, %rd46;
	min.s64 	%rd253, %rd304, %rd46;
	selp.b32 	%r587, %r640, %r52, %p193;
$L__BB4_53:
	ld.shared.u32 	%r55, [_ZN6thrust24THRUST_300001_SM_1000_NS8cuda_cub4core6detail5shmemE+40];
	ld.shared.u64 	%rd49, [_ZN6thrust24THRUST_300001_SM_1000_NS8cuda_cub4core6detail5shmemE+48];
	setp.lt.s32 	%p194, %r587, %r55;
	mov.u64 	%rd254, %rd49;
	mov.u32 	%r588, %r55;
	@%p194 bra 	$L__BB4_56;
	setp.lt.s32 	%p195, %r55, %r587;
	mov.u64 	%rd254, %rd253;
	mov.u32 	%r588, %r587;
	@%p195 bra 	$L__BB4_56;
	setp.lt.s64 	%p196, %rd253, %rd49;
	min.s64 	%rd254, %rd253, %rd49;
	selp.b32 	%r588, %r587, %r55, %p196;
$L__BB4_56:
	ld.shared.u32 	%r58, [_ZN6thrust24THRUST_300001_SM_1000_NS8cuda_cub4core6detail5shmemE+56];
	ld.shared.u64 	%rd52, [_ZN6thrust24THRUST_300001_SM_1000_NS8cuda_cub4core6detail5shmemE+64];
	setp.lt.s32 	%p197, %r588, %r58;
	mov.u64 	%rd255, %rd52;
	mov.u32 	%r589, %r58;
	@%p197 bra 	$L__BB4_59;
	setp.lt.s32 	%p198, %r58, %r588;
	mov.u64 	%rd255, %rd254;
	mov.u32 	%r589, %r588;
	@%p198 bra 	$L__BB4_59;
	setp.lt.s64 	%p199, %rd254, %rd52;
	min.s64 	%rd255, %rd254, %rd52;
	selp.b32 	%r589, %r588, %r58, %p199;
$L__BB4_59:
	ld.shared.u32 	%r61, [_ZN6thrust24THRUST_300001_SM_1000_NS8cuda_cub4core6detail5shmemE+72];
	ld.shared.u64 	%rd55, [_ZN6thrust24THRUST_300001_SM_1000_NS8cuda_cub4core6detail5shmemE+80];
	setp.lt.s32 	%p200, %r589, %r61;
	mov.u64 	%rd256, %rd55;
	mov.u32 	%r590, %r61;
	@%p200 bra 	$L__BB4_62;
	setp.lt.s32 	%p201, %r61, %r589;
	mov.u64 	%rd256, %rd255;
	mov.u32 	%r590, %r589;
	@%p201 bra 	$L__BB4_62;
	setp.lt.s64 	%p202, %rd255, %rd55;
	min.s64 	%rd256, %rd255, %rd55;
	selp.b32 	%r590, %r589, %r61, %p202;
$L__BB4_62:
	ld.shared.u32 	%r64, [_ZN6thrust24THRUST_300001_SM_1000_NS8cuda_cub4core6detail5shmemE+88];
	ld.shared.u64 	%rd58, [_ZN6thrust24THRUST_300001_SM_1000_NS8cuda_cub4core6detail5shmemE+96];
	setp.lt.s32 	%p203, %r590, %r64;
	mov.u64 	%rd257, %rd58;
	mov.u32 	%r591, %r64;
	@%p203 bra 	$L__BB4_65;
	setp.lt.s32 	%p204, %r64, %r590;
	mov.u64 	%rd257, %rd256;
	mov.u32 	%r591, %r590;
	@%p204 bra 	$L__BB4_65;
	setp.lt.s64 	%p205, %rd256, %rd58;
	min.s64 	%rd257, %rd256, %rd58;
	selp.b32 	%r591, %r590, %r64, %p205;
$L__BB4_65:
	ld.shared.u32 	%r67, [_ZN6thrust24THRUST_300001_SM_1000_NS8cuda_cub4core6detail5shmemE+104];
	ld.shared.u64 	%rd61, [_ZN6thrust24THRUST_300001_SM_1000_NS8cuda_cub4core6detail5shmemE+112];
	setp.lt.s32 	%p206, %r591, %r67;
	mov.u64 	%rd258, %rd61;
	mov.u32 	%r592, %r67;
	@%p206 bra 	$L__BB4_68;
	setp.lt.s32 	%p207, %r67, %r591;
	mov.u64 	%rd258, %rd257;
	mov.u32 	%r592, %r591;
	@%p207 bra 	$L__BB4_68;
	setp.lt.s64 	%p208, %rd257, %rd61;
	min.s64 	%rd258, %rd257, %rd61;
	selp.b32 	%r592, %r591, %r67, %p208;
$L__BB4_68:
	ld.shared.u32 	%r70, [_ZN6thrust24THRUST_300001_SM_1000_NS8cuda_cub4core6detail5shmemE+120];
	ld.shared.u64 	%rd64, [_ZN6thrust24THRUST_300001_SM_1000_NS8cuda_cub4core6detail5shmemE+128];
	setp.lt.s32 	%p209, %r592, %r70;
	mov.u32 	%r640, %r70;
	mov.u64 	%rd304, %rd64;
	@%p209 bra 	$L__BB4_204;
	setp.lt.s32 	%p210, %r70, %r592;
	mov.u32 	%r640, %r592;
	mov.u64 	%rd304, %rd258;
	@%p210 bra 	$L__BB4_204;
	setp.lt.s64 	%p211, %rd258, %rd64;
	min.s64 	%rd304, %rd258, %rd64;
	selp.b32 	%r640, %r592, %r70, %p211;
	bra.uni 	$L__BB4_204;
$L__BB4_71:
	// begin inline asm
	mov.u32 %r347, %laneid;
	// end inline asm
	and.b32  	%r368, %r1, 992;
	add.s32 	%r369, %r368, 32;
	setp.gt.s32 	%p118, %r369, %r205;
	not.b32 	%r370, %r368;
	add.s32 	%r371, %r205, %r370;
	selp.b32 	%r366, %r371, 31, %p118;
	mov.b32 	%r365, 1;
	mov.b32 	%r367, -1;
	// begin inline asm
	shfl.sync.down.b32 %r348, %r580, %r365, %r366, %r367;
	// end inline asm
	// begin inline asm
	shfl.sync.down.b32 %r353, %r354, %r365, %r366, %r367;
	// end inline asm
	mov.b64 	{%r359, %r364}, %rd246;
	// begin inline asm
	shfl.sync.down.b32 %r358, %r359, %r365, %r366, %r367;
	// end inline asm
	// begin inline asm
	shfl.sync.down.b32 %r363, %r364, %r365, %r366, %r367;
	// end inline asm
	mov.b64 	%rd66, {%r358, %r363};
	setp.ge.s32 	%p119, %r347, %r366;
	mov.u32 	%r593, %r580;
	mov.u64 	%rd259, %rd246;
	@%p119 bra 	$L__BB4_75;
	setp.lt.s32 	%p120, %r580, %r348;
	mov.u32 	%r593, %r348;
	mov.u64 	%rd259, %rd66;
	@%p120 bra 	$L__BB4_75;
	setp.lt.s32 	%p121, %r348, %r580;
	mov.u32 	%r593, %r580;
	mov.u64 	%rd259, %rd246;
	@%p121 bra 	$L__BB4_75;
	setp.lt.s64 	%p122, %rd246, %rd66;
	selp.b32 	%r593, %r580, %r348, %p122;
	min.s64 	%rd259, %rd246, %rd66;
$L__BB4_75:
	mov.b32 	%r389, 2;
	mov.b32 	%r391, -1;
	// begin inline asm
	shfl.sync.down.b32 %r372, %r593, %r389, %r366, %r391;
	// end inline asm
	// begin inline asm
	shfl.sync.down.b32 %r377, %r378, %r389, %r366, %r391;
	// end inline asm
	mov.b64 	{%r383, %r388}, %rd259;
	// begin inline asm
	shfl.sync.down.b32 %r382, %r383, %r389, %r366, %r391;
	// end inline asm
	// begin inline asm
	shfl.sync.down.b32 %r387, %r388, %r389, %r366, %r391;
	// end inline asm
	mov.b64 	%rd69, {%r382, %r387};
	add.s32 	%r392, %r347, 2;
	setp.gt.s32 	%p123, %r392, %r366;
	mov.u32 	%r594, %r593;
	mov.u64 	%rd260, %rd259;
	@%p123 bra 	$L__BB4_79;
	setp.lt.s32 	%p124, %r593, %r372;
	mov.u32 	%r594, %r372;
	mov.u64 	%rd260, %rd69;
	@%p124 bra 	$L__BB4_79;
	setp.lt.s32 	%p125, %r372, %r593;
	mov.u32 	%r594, %r593;
	mov.u64 	%rd260, %rd259;
	@%p125 bra 	$L__BB4_79;
	setp.lt.s64 	%p126, %rd259, %rd69;
	selp.b32 	%r594, %r593, %r372, %p126;
	min.s64 	%rd260, %rd259, %rd69;
$L__BB4_79:
	mov.b32 	%r410, 4;
	mov.b32 	%r412, -1;
	// begin inline asm
	shfl.sync.down.b32 %r393, %r594, %r410, %r366, %r412;
	// end inline asm
	// begin inline asm
	shfl.sync.down.b32 %r398, %r399, %r410, %r366, %r412;
	// end inline asm
	mov.b64 	{%r404, %r409}, %rd260;
	// begin inline asm
	shfl.sync.down.b32 %r403, %r404, %r410, %r366, %r412;
	// end inline asm
	// begin inline asm
	shfl.sync.down.b32 %r408, %r409, %r410, %r366, %r412;
	// end inline asm
	mov.b64 	%rd72, {%r403, %r408};
	add.s32 	%r413, %r347, 4;
	setp.gt.s32 	%p127, %r413, %r366;
	mov.u32 	%r595, %r594;
	mov.u64 	%rd261, %rd260;
	@%p127 bra 	$L__BB4_83;
	setp.lt.s32 	%p128, %r594, %r393;
	mov.u32 	%r595, %r393;
	mov.u64 	%rd261, %rd72;
	@%p128 bra 	$L__BB4_83;
	setp.lt.s32 	%p129, %r393, %r594;
	mov.u32 	%r595, %r594;
	mov.u64 	%rd261, %rd260;
	@%p129 bra 	$L__BB4_83;
	setp.lt.s64 	%p130, %rd260, %rd72;
	selp.b32 	%r595, %r594, %r393, %p130;
	min.s64 	%rd261, %rd260, %rd72;
$L__BB4_83:
	mov.b32 	%r431, 8;
	mov.b32 	%r433, -1;
	// begin inline asm
	shfl.sync.down.b32 %r414, %r595, %r431, %r366, %r433;
	// end inline asm
	// begin inline asm
	shfl.sync.down.b32 %r419, %r420, %r431, %r366, %r433;
	// end inline asm
	mov.b64 	{%r425, %r430}, %rd261;
	// begin inline asm
	shfl.sync.down.b32 %r424, %r425, %r431, %r366, %r433;
	// end inline asm
	// begin inline asm
	shfl.sync.down.b32 %r429, %r430, %r431, %r366, %r433;
	// end inline asm
	mov.b64 	%rd75, {%r424, %r429};
	add.s32 	%r434, %r347, 8;
	setp.gt.s32 	%p131, %r434, %r366;
	mov.u32 	%r596, %r595;
	mov.u64 	%rd262, %rd261;
	@%p131 bra 	$L__BB4_87;
	setp.lt.s32 	%p132, %r595, %r414;
	mov.u32 	%r596, %r414;
	mov.u64 	%rd262, %rd75;
	@%p132 bra 	$L__BB4_87;
	setp.lt.s32 	%p133, %r414, %r595;
	mov.u32 	%r596, %r595;
	mov.u64 	%rd262, %rd261;
	@%p133 bra 	$L__BB4_87;
	setp.lt.s64 	%p134, %rd261, %rd75;
	selp.b32 	%r596, %r595, %r414, %p134;
	min.s64 	%rd262, %rd261, %rd75;
$L__BB4_87:
	mov.b32 	%r452, 16;
	mov.b32 	%r454, -1;
	// begin inline asm
	shfl.sync.down.b32 %r435, %r596, %r452, %r366, %r454;
	// end inline asm
	// begin inline asm
	shfl.sync.down.b32 %r440, %r441, %r452, %r366, %r454;
	// end inline asm
	mov.b64 	{%r446, %r451}, %rd262;
	// begin inline asm
	shfl.sync.down.b32 %r445, %r446, %r452, %r366, %r454;
	// end inline asm
	// begin inline asm
	shfl.sync.down.b32 %r450, %r451, %r452, %r366, %r454;
	// end inline asm
	mov.b64 	%rd78, {%r445, %r450};
	add.s32 	%r455, %r347, 16;
	setp.gt.s32 	%p135, %r455, %r366;
	mov.u32 	%r640, %r596;
	mov.u64 	%rd304, %rd262;
	@%p135 bra 	$L__BB4_91;
	setp.lt.s32 	%p136, %r596, %r435;
	mov.u32 	%r640, %r435;
	mov.u64 	%rd304, %rd78;
	@%p136 bra 	$L__BB4_91;
	setp.lt.s32 	%p137, %r435, %r596;
	mov.u32 	%r640, %r596;
	mov.u64 	%rd304, %rd262;
	@%p137 bra 	$L__BB4_91;
	setp.lt.s64 	%p138, %rd262, %rd78;
	selp.b32 	%r640, %r596, %r435, %p138;
	min.s64 	%rd304, %rd262, %rd78;
$L__BB4_91:
	setp.ne.s32 	%p139, %r347, 0;
	@%p139 bra 	$L__BB4_93;
	shr.u32 	%r456, %r1, 1;
	and.b32  	%r457, %r456, 496;
	mov.u32 	%r458, _ZN6thrust24THRUST_300001_SM_1000_NS8cuda_cub4core6detail5shmemE;
	add.s32 	%r459, %r458, %r457;
	st.shared.u32 	[%r459+8], %r640;
	st.shared.u64 	[%r459+16], %rd304;
$L__BB4_93:
	bar.sync 	0;
	setp.ne.s32 	%p140, %r1, 0;
	@%p140 bra 	$L__BB4_204;
	setp.lt.s32 	%p141, %r205, 33;
	mov.u32 	%r598, %r640;
	mov.u64 	%rd264, %rd304;
	@%p141 bra 	$L__BB4_98;
	ld.shared.u32 	%r89, [_ZN6thrust24THRUST_300001_SM_1000_NS8cuda_cub4core6detail5shmemE+24];
	ld.shared.u64 	%rd81, [_ZN6thrust24THRUST_300001_SM_1000_NS8cuda_cub4core6detail5shmemE+32];
	setp.lt.s32 	%p142, %r640, %r89;
	mov.u32 	%r598, %r89;
	mov.u64 	%rd264, %rd81;
	@%p142 bra 	$L__BB4_98;
	setp.lt.s32 	%p143, %r89, %r640;
	mov.u32 	%r598, %r640;
	mov.u64 	%rd264, %rd304;
	@%p143 bra 	$L__BB4_98;
	setp.lt.s64 	%p144, %rd304, %rd81;
	selp.b32 	%r598, %r640, %r89, %p144;
	min.s64 	%rd264, %rd304, %rd81;
$L__BB4_98:
	setp.lt.s32 	%p145, %r205, 65;
	mov.u32 	%r599, %r598;
	mov.u64 	%rd265, %rd264;
	@%p145 bra 	$L__BB4_102;
	ld.shared.u32 	%r92, [_ZN6thrust24THRUST_300001_SM_1000_NS8cuda_cub4core6detail5shmemE+40];
	ld.shared.u64 	%rd84, [_ZN6thrust24THRUST_300001_SM_1000_NS8cuda_cub4core6detail5shmemE+48];
	setp.lt.s32 	%p146, %r598, %r92;
	mov.u32 	%r599, %r92;
	mov.u64 	%rd265, %rd84;
	@%p146 bra 	$L__BB4_102;
	setp.lt.s32 	%p147, %r92, %r598;
	mov.u32 	%r599, %r598;
	mov.u64 	%rd265, %rd264;
	@%p147 bra 	$L__BB4_102;
	setp.lt.s64 	%p148, %rd264, %rd84;
	selp.b32 	%r599, %r598, %r92, %p148;
	min.s64 	%rd265, %rd264, %rd84;
$L__BB4_102:
	setp.lt.s32 	%p149, %r205, 97;
	mov.u32 	%r600, %r599;
	mov.u64 	%rd266, %rd265;
	@%p149 bra 	$L__BB4_106;
	ld.shared.u32 	%r95, [_ZN6thrust24THRUST_300001_SM_1000_NS8cuda_cub4core6detail5shmemE+56];
	ld.shared.u64 	%rd87, [_ZN6thrust24THRUST_300001_SM_1000_NS8cuda_cub4core6detail5shmemE+64];
	setp.lt.s32 	%p150, %r599, %r95;
	mov.u32 	%r600, %r95;
	mov.u64 	%rd266, %rd87;
	@%p150 bra 	$L__BB4_106;
	setp.lt.s32 	%p151, %r95, %r599;
	mov.u32 	%r600, %r599;
	mov.u64 	%rd266, %rd265;
	@%p151 bra 	$L__BB4_106;
	setp.lt.s64 	%p152, %rd265, %rd87;
	selp.b32 	%r600, %r599, %r95, %p152;
	min.s64 	%rd266, %rd265, %rd87;
$L__BB4_106:
	setp.lt.s32 	%p153, %r205, 129;
	mov.u32 	%r601, %r600;
	mov.u64 	%rd267, %rd266;
	@%p153 bra 	$L__BB4_110;
	ld.shared.u32 	%r98, [_ZN6thrust24THRUST_300001_SM_1000_NS8cuda_cub4core6detail5shmemE+72];
	ld.shared.u64 	%rd90, [_ZN6thrust24THRUST_300001_SM_1000_NS8cuda_cub4core6detail5shmemE+80];
	setp.lt.s32 	%p154, %r600, %r98;
	mov.u32 	%r601, %r98;
	mov.u64 	%rd267, %rd90;
	@%p154 bra 	$L__BB4_110;
	setp.lt.s32 	%p155, %r98, %r600;
	mov.u32 	%r601, %r600;
	mov.u64 	%rd267, %rd266;
	@%p155 bra 	$L__BB4_110;
	setp.lt.s64 	%p156, %rd266, %rd90;
	selp.b32 	%r601, %r600, %r98, %p156;
	min.s64 	%rd267, %rd266, %rd90;
$L__BB4_110:
	setp.lt.s32 	%p157, %r205, 161;
	mov.u32 	%r602, %r601;
	mov.u64 	%rd268, %rd267;
	@%p157 bra 	$L__BB4_114;
	ld.shared.u32 	%r101, [_ZN6thrust24THRUST_300001_SM_1000_NS8cuda_cub4core6detail5shmemE+88];
	ld.shared.u64 	%rd93, [_ZN6thrust24THRUST_300001_SM_1000_NS8cuda_cub4core6detail5shmemE+96];
	setp.lt.s32 	%p158, %r601, %r101;
	mov.u32 	%r602, %r101;
	mov.u64 	%rd268, %rd93;
	@%p158 bra 	$L__BB4_114;
	setp.lt.s32 	%p159, %r101, %r601;
	mov.u32 	%r602, %r601;
	mov.u64 	%rd268, %rd267;
	@%p159 bra 	$L__BB4_114;
	setp.lt.s64 	%p160, %rd267, %rd93;
	selp.b32 	%r602, %r601, %r101, %p160;
	min.s64 	%rd268, %rd267, %rd93;
$L__BB4_114:
	setp.lt.s32 	%p161, %r205, 193;
	mov.u32 	%r603, %r602;
	mov.u64 	%rd269, %rd268;
	@%p161 bra 	$L__BB4_118;
	ld.shared.u32 	%r104, [_ZN6thrust24THRUST_300001_SM_1000_NS8cuda_cub4core6detail5shmemE+104];
	ld.shared.u64 	%rd96, [_ZN6thrust24THRUST_300001_SM_1000_NS8cuda_cub4core6detail5shmemE+112];
	setp.lt.s32 	%p162, %r602, %r104;
	mov.u32 	%r603, %r104;
	mov.u64 	%rd269, %rd96;
	@%p162 bra 	$L__BB4_118;
	setp.lt.s32 	%p163, %r104, %r602;
	mov.u32 	%r603, %r602;
	mov.u64 	%rd269, %rd268;
	@%p163 bra 	$L__BB4_118;
	setp.lt.s64 	%p164, %rd268, %rd96;
	selp.b32 	%r603, %r602, %r104, %p164;
	min.s64 	%rd269, %rd268, %rd96;
$L__BB4_118:
	setp.lt.s32 	%p165, %r205, 225;
	mov.u32 	%r640, %r603;
	mov.u64 	%rd304, %rd269;
	@%p165 bra 	$L__BB4_204;
	ld.shared.u32 	%r107, [_ZN6thrust24THRUST_300001_SM_1000_NS8cuda_cub4core6detail5shmemE+120];
	ld.shared.u64 	%rd99, [_ZN6thrust24THRUST_300001_SM_1000_NS8cuda_cub4core6detail5shmemE+128];
	setp.lt.s32 	%p166, %r603, %r107;
	mov.u32 	%r640, %r107;
	mov.u64 	%rd304, %rd99;
	@%p166 bra 	$L__BB4_204;
	setp.lt.s32 	%p167, %r107, %r603;
	mov.u32 	%r640, %r603;
	mov.u64 	%rd304, %rd269;
	@%p167 bra 	$L__BB4_204;
	setp.lt.s64 	%p168, %rd269, %rd99;
	selp.b32 	%r640, %r603, %r107, %p168;
	min.s64 	%rd304, %rd269, %rd99;
	bra.uni 	$L__BB4_204;
$L__BB4_122:
	mov.u32 	%r109, %tid.x;
	cvt.u64.u32 	%rd101, %r109;
	mul.wide.u32 	%rd197, %r109, 4;
	add.s64 	%rd102, %rd1, %rd197;
	ld.global.u32 	%r206, [%rd102];
	add.s32 	%r207, %r109, 256;
	cvt.u64.u32 	%rd198, %r207;
	ld.global.u32 	%r208, [%rd102+1024];
	add.s32 	%r209, %r109, 512;
	cvt.u64.u32 	%rd199, %r209;
	ld.global.u32 	%r210, [%rd102+2048];
	add.s32 	%r211, %r109, 768;
	cvt.u64.u32 	%rd200, %r211;
	ld.global.u32 	%r212, [%rd102+3072];
	or.b32  	%r213, %r109, 1024;
	cvt.u64.u32 	%rd103, %r213;
	add.s64 	%rd291, %rd195, %rd103;
	ld.global.u32 	%r627, [%rd102+4096];
	setp.lt.s32 	%p3, %r206, %r208;
	max.s32 	%r214, %r206, %r208;
	selp.b64 	%rd201, %rd198, %rd101, %p3;
	setp.lt.s32 	%p4, %r214, %r210;
	max.s32 	%r215, %r214, %r210;
	selp.b64 	%rd202, %rd199, %rd201, %p4;
	setp.lt.s32 	%p5, %r215, %r212;
	max.s32 	%r111, %r215, %r212;
	selp.b64 	%rd105, %rd200, %rd202, %p5;
	setp.lt.s32 	%p6, %r111, %r627;
	@%p6 bra 	$L__BB4_124;
	setp.lt.s32 	%p7, %r627, %r111;
	setp.lt.u64 	%p8, %rd105, %rd103;
	or.pred  	%p9, %p7, %p8;
	selp.b32 	%r627, %r111, %r627, %p9;
	add.s64 	%rd203, %rd195, %rd105;
	selp.b64 	%rd291, %rd203, %rd291, %p9;
$L__BB4_124:
	setp.lt.u32 	%p10, %r205, 2560;
	mov.b32 	%r613, 1280;
	@%p10 bra 	$L__BB4_137;
	mov.b32 	%r605, 1280;
	mov.u32 	%r606, %r627;
	mov.u64 	%rd271, %rd291;
$L__BB4_126:
	cvt.u64.u32 	%rd204, %r605;
	add.s64 	%rd205, %rd101, %rd204;
	mul.wide.u32 	%rd206, %r605, 4;
	add.s64 	%rd207, %rd102, %rd206;
	add.s64 	%rd272, %rd205, %rd195;
	ld.global.u32 	%r607, [%rd207];
	add.s64 	%rd273, %rd272, 256;
	ld.global.u32 	%r608, [%rd207+1024];
	add.s64 	%rd274, %rd272, 512;
	ld.global.u32 	%r609, [%rd207+2048];
	add.s64 	%rd275, %rd272, 768;
	ld.global.u32 	%r610, [%rd207+3072];
	add.s64 	%rd291, %rd272, 1024;
	ld.global.u32 	%r627, [%rd207+4096];
	setp.lt.s32 	%p11, %r606, %r607;
	@%p11 bra 	$L__BB4_128;
	setp.lt.s32 	%p12, %r607, %r606;
	setp.lt.s64 	%p13, %rd271, %rd272;
	or.pred  	%p14, %p12, %p13;
	selp.b32 	%r607, %r606, %r607, %p14;
	selp.b64 	%rd272, %rd271, %rd272, %p14;
$L__BB4_128:
	setp.lt.s32 	%p15, %r607, %r608;
	@%p15 bra 	$L__BB4_130;
	setp.lt.s32 	%p16, %r608, %r607;
	setp.lt.s64 	%p17, %rd272, %rd273;
	or.pred  	%p18, %p16, %p17;
	selp.b32 	%r608, %r607, %r608, %p18;
	selp.b64 	%rd273, %rd272, %rd273, %p18;
$L__BB4_130:
	setp.lt.s32 	%p19, %r608, %r609;
	@%p19 bra 	$L__BB4_132;
	setp.lt.s32 	%p20, %r609, %r608;
	setp.lt.s64 	%p21, %rd273, %rd274;
	or.pred  	%p22, %p20, %p21;
	selp.b32 	%r609, %r608, %r609, %p22;
	selp.b64 	%rd274, %rd273, %rd274, %p22;
$L__BB4_132:
	setp.lt.s32 	%p23, %r609, %r610;
	@%p23 bra 	$L__BB4_134;
	setp.lt.s32 	%p24, %r610, %r609;
	setp.lt.s64 	%p25, %rd274, %rd275;
	or.pred  	%p26, %p24, %p25;
	selp.b32 	%r610, %r609, %r610, %p26;
	selp.b64 	%rd275, %rd274, %rd275, %p26;
$L__BB4_134:
	setp.lt.s32 	%p27, %r610, %r627;
	@%p27 bra 	$L__BB4_136;
	setp.lt.s32 	%p28, %r627, %r610;
	setp.lt.s64 	%p29, %rd275, %rd291;
	or.pred  	%p30, %p28, %p29;
	selp.b32 	%r627, %r610, %r627, %p30;
	selp.b64 	%rd291, %rd275, %rd291, %p30;
$L__BB4_136:
	add.s32 	%r613, %r605, 1280;
	add.s32 	%r218, %r605, 2560;
	setp.le.s32 	%p31, %r218, %r205;
	mov.u32 	%r605, %r613;
	mov.u32 	%r606, %r627;
	mov.u64 	%rd271, %rd291;
	@%p31 bra 	$L__BB4_126;
$L__BB4_137:
	setp.le.s32 	%p32, %r205, %r613;
	@%p32 bra 	$L__BB4_160;
	sub.s32 	%r134, %r205, %r613;
	setp.ge.s32 	%p33, %r109, %r134;
	@%p33 bra 	$L__BB4_160;
	not.b32 	%r220, %r109;
	add.s32 	%r221, %r205, %r220;
	sub.s32 	%r135, %r221, %r613;
	and.b32  	%r222, %r135, 768;
	setp.eq.s32 	%p34, %r222, 768;
	mov.u32 	%r618, %r109;
	@%p34 bra 	$L__BB4_145;
	add.s32 	%r223, %r109, %r613;
	cvt.u64.u32 	%rd209, %r223;
	add.s64 	%rd279, %rd195, %rd209;
	mul.wide.u32 	%rd210, %r223, 4;
	add.s64 	%rd278, %rd1, %rd210;
	shr.u32 	%r224, %r135, 8;
	add.s32 	%r225, %r224, 1;
	and.b32  	%r226, %r225, 3;
	neg.s32 	%r614, %r226;
	mov.u32 	%r618, %r109;
$L__BB4_141:
	.pragma "nounroll";
	mov.u64 	%rd129, %rd291;
	mov.u32 	%r139, %r627;
	ld.global.u32 	%r140, [%rd278];
	setp.lt.s32 	%p35, %r139, %r140;
	mov.u32 	%r627, %r140;
	mov.u64 	%rd291, %rd279;
	@%p35 bra 	$L__BB4_144;
	setp.lt.s32 	%p36, %r140, %r139;
	mov.u32 	%r627, %r139;
	mov.u64 	%rd291, %rd129;
	@%p36 bra 	$L__BB4_144;
	setp.lt.s64 	%p37, %rd129, %rd279;
	selp.b32 	%r627, %r139, %r140, %p37;
	min.s64 	%rd291, %rd129, %rd279;
$L__BB4_144:
	add.s32 	%r618, %r618, 256;
	add.s64 	%rd279, %rd279, 256;
	add.s64 	%rd278, %rd278, 1024;
	add.s32 	%r614, %r614, 1;
	setp.ne.s32 	%p38, %r614, 0;
	@%p38 bra 	$L__BB4_141;
$L__BB4_145:
	setp.lt.u32 	%p39, %r135, 768;
	@%p39 bra 	$L__BB4_160;
	add.s32 	%r621, %r618, %r613;
	cvt.u64.u32 	%rd211, %r621;
	add.s64 	%rd286, %rd195, %rd211;
	cvt.u64.u32 	%rd212, %r618;
	cvt.u64.u32 	%rd213, %r613;
	add.s64 	%rd214, %rd212, %rd213;
	shl.b64 	%rd215, %rd214, 2;
	add.s64 	%rd216, %rd215, %rd1;
	add.s64 	%rd285, %rd216, 3072;
	mul.wide.u32 	%rd217, %r621, 4;
	add.s64 	%rd284, %rd1, %rd217;
	add.s32 	%r622, %r618, 512;
$L__BB4_147:
	mov.u32 	%r151, %r622;
	ld.global.u32 	%r153, [%rd284];
	setp.lt.s32 	%p40, %r627, %r153;
	mov.u32 	%r624, %r153;
	mov.u64 	%rd288, %rd286;
	@%p40 bra 	$L__BB4_150;
	setp.lt.s32 	%p41, %r153, %r627;
	mov.u32 	%r624, %r627;
	mov.u64 	%rd288, %rd291;
	@%p41 bra 	$L__BB4_150;
	setp.lt.s64 	%p42, %rd291, %rd286;
	selp.b32 	%r624, %r627, %r153, %p42;
	min.s64 	%rd288, %rd291, %rd286;
$L__BB4_150:
	add.s32 	%r227, %r621, 256;
	cvt.u64.u32 	%rd218, %r227;
	add.s64 	%rd145, %rd195, %rd218;
	ld.global.u32 	%r156, [%rd285+-2048];
	setp.lt.s32 	%p43, %r624, %r156;
	mov.u32 	%r625, %r156;
	mov.u64 	%rd289, %rd145;
	@%p43 bra 	$L__BB4_153;
	setp.lt.s32 	%p44, %r156, %r624;
	mov.u32 	%r625, %r624;
	mov.u64 	%rd289, %rd288;
	@%p44 bra 	$L__BB4_153;
	setp.lt.s64 	%p45, %rd288, %rd145;
	selp.b32 	%r625, %r624, %r156, %p45;
	min.s64 	%rd289, %rd288, %rd145;
$L__BB4_153:
	add.s32 	%r228, %r621, 512;
	cvt.u64.u32 	%rd219, %r228;
	add.s64 	%rd148, %rd195, %rd219;
	ld.global.u32 	%r159, [%rd285+-1024];
	setp.lt.s32 	%p46, %r625, %r159;
	mov.u32 	%r626, %r159;
	mov.u64 	%rd290, %rd148;
	@%p46 bra 	$L__BB4_156;
	setp.lt.s32 	%p47, %r159, %r625;
	mov.u32 	%r626, %r625;
	mov.u64 	%rd290, %rd289;
	@%p47 bra 	$L__BB4_156;
	setp.lt.s64 	%p48, %rd289, %rd148;
	selp.b32 	%r626, %r625, %r159, %p48;
	min.s64 	%rd290, %rd289, %rd148;
$L__BB4_156:
	add.s32 	%r229, %r621, 768;
	cvt.u64.u32 	%rd220, %r229;
	add.s64 	%rd151, %rd195, %rd220;
	ld.global.u32 	%r162, [%rd285];
	setp.lt.s32 	%p49, %r626, %r162;
	mov.u32 	%r627, %r162;
	mov.u64 	%rd291, %rd151;
	@%p49 bra 	$L__BB4_159;
	setp.lt.s32 	%p50, %r162, %r626;
	mov.u32 	%r627, %r626;
	mov.u64 	%rd291, %rd290;
	@%p50 bra 	$L__BB4_159;
	setp.lt.s64 	%p51, %rd290, %rd151;
	selp.b32 	%r627, %r626, %r162, %p51;
	min.s64 	%rd291, %rd290, %rd151;
$L__BB4_159:
	add.s64 	%rd286, %rd286, 1024;
	add.s64 	%rd285, %rd285, 4096;
	add.s64 	%rd284, %rd284, 4096;
	add.s32 	%r622, %r151, 1024;
	add.s32 	%r230, %r151, 512;
	add.s32 	%r621, %r621, 1024;
	setp.lt.s32 	%p52, %r230, %r134;
	@%p52 bra 	$L__BB4_147;
$L__BB4_160:
	// begin inline asm
	mov.u32 %r231, %laneid;
	// end inline asm
	mov.b32 	%r249, 1;
	mov.b32 	%r250, 31;
	mov.b32 	%r251, -1;
	// begin inline asm
	shfl.sync.down.b32 %r232, %r627, %r249, %r250, %r251;
	// end inline asm
	// begin inline asm
	shfl.sync.down.b32 %r237, %r238, %r249, %r250, %r251;
	// end inline asm
	mov.b64 	{%r243, %r248}, %rd291;
	// begin inline asm
	shfl.sync.down.b32 %r242, %r243, %r249, %r250, %r251;
	// end inline asm
	// begin inline asm
	shfl.sync.down.b32 %r247, %r248, %r249, %r250, %r251;
	// end inline asm
	mov.b64 	%rd158, {%r242, %r247};
	setp.gt.s32 	%p53, %r231, 30;
	mov.u32 	%r629, %r627;
	mov.u64 	%rd293, %rd291;
	@%p53 bra 	$L__BB4_164;
	setp.lt.s32 	%p54, %r627, %r232;
	mov.u32 	%r629, %r232;
	mov.u64 	%rd293, %rd158;
	@%p54 bra 	$L__BB4_164;
	setp.lt.s32 	%p55, %r232, %r627;
	mov.u32 	%r629, %r627;
	mov.u64 	%rd293, %rd291;
	@%p55 bra 	$L__BB4_164;
	setp.lt.s64 	%p56, %rd291, %rd158;
	selp.b32 	%r629, %r627, %r232, %p56;
	min.s64 	%rd293, %rd291, %rd158;
$L__BB4_164:
	mov.b32 	%r269, 2;
	mov.b32 	%r270, 31;
	mov.b32 	%r271, -1;
	// begin inline asm
	shfl.sync.down.b32 %r252, %r629, %r269, %r270, %r271;
	// end inline asm
	// begin inline asm
	shfl.sync.down.b32 %r257, %r258, %r269, %r270, %r271;
	// end inline asm
	mov.b64 	{%r263, %r268}, %rd293;
	// begin inline asm
	shfl.sync.down.b32 %r262, %r263, %r269, %r270, %r271;
	// end inline asm
	// begin inline asm
	shfl.sync.down.b32 %r267, %r268, %r269, %r270, %r271;
	// end inline asm
	mov.b64 	%rd161, {%r262, %r267};
	setp.gt.s32 	%p57, %r231, 29;
	mov.u32 	%r630, %r629;
	mov.u64 	%rd294, %rd293;
	@%p57 bra 	$L__BB4_168;
	setp.lt.s32 	%p58, %r629, %r252;
	mov.u32 	%r630, %r252;
	mov.u64 	%rd294, %rd161;
	@%p58 bra 	$L__BB4_168;
	setp.lt.s32 	%p59, %r252, %r629;
	mov.u32 	%r630, %r629;
	mov.u64 	%rd294, %rd293;
	@%p59 bra 	$L__BB4_168;
	setp.lt.s64 	%p60, %rd293, %rd161;
	selp.b32 	%r630, %r629, %r252, %p60;
	min.s64 	%rd294, %rd293, %rd161;
$L__BB4_168:
	mov.b32 	%r289, 4;
	mov.b32 	%r290, 31;
	mov.b32 	%r291, -1;
	// begin inline asm
	shfl.sync.down.b32 %r272, %r630, %r289, %r290, %r291;
	// end inline asm
	// begin inline asm
	shfl.sync.down.b32 %r277, %r278, %r289, %r290, %r291;
	// end inline asm
	mov.b64 	{%r283, %r288}, %rd294;
	// begin inline asm
	shfl.sync.down.b32 %r282, %r283, %r289, %r290, %r291;
	// end inline asm
	// begin inline asm
	shfl.sync.down.b32 %r287, %r288, %r289, %r290, %r291;
	// end inline asm
	mov.b64 	%rd164, {%r282, %r287};
	setp.gt.s32 	%p61, %r231, 27;
	mov.u32 	%r631, %r630;
	mov.u64 	%rd295, %rd294;
	@%p61 bra 	$L__BB4_172;
	setp.lt.s32 	%p62, %r630, %r272;
	mov.u32 	%r631, %r272;
	mov.u64 	%rd295, %rd164;
	@%p62 bra 	$L__BB4_172;
	setp.lt.s32 	%p63, %r272, %r630;
	mov.u32 	%r631, %r630;
	mov.u64 	%rd295, %rd294;
	@%p63 bra 	$L__BB4_172;
	setp.lt.s64 	%p64, %rd294, %rd164;
	selp.b32 	%r631, %r630, %r272, %p64;
	min.s64 	%rd295, %rd294, %rd164;
$L__BB4_172:
	mov.b32 	%r309, 8;
	mov.b32 	%r310, 31;
	mov.b32 	%r311, -1;
	// begin inline asm
	shfl.sync.down.b32 %r292, %r631, %r309, %r310, %r311;
	// end inline asm
	// begin inline asm
	shfl.sync.down.b32 %r297, %r298, %r309, %r310, %r311;
	// end inline asm
	mov.b64 	{%r303, %r308}, %rd295;
	// begin inline asm
	shfl.sync.down.b32 %r302, %r303, %r309, %r310, %r311;
	// end inline asm
	// begin inline asm
	shfl.sync.down.b32 %r307, %r308, %r309, %r310, %r311;
	// end inline asm
	mov.b64 	%rd167, {%r302, %r307};
	setp.gt.s32 	%p65, %r231, 23;
	mov.u32 	%r632, %r631;
	mov.u64 	%rd296, %rd295;
	@%p65 bra 	$L__BB4_176;
	setp.lt.s32 	%p66, %r631, %r292;
	mov.u32 	%r632, %r292;
	mov.u64 	%rd296, %rd167;
	@%p66 bra 	$L__BB4_176;
	setp.lt.s32 	%p67, %r292, %r631;
	mov.u32 	%r632, %r631;
	mov.u64 	%rd296, %rd295;
	@%p67 bra 	$L__BB4_176;
	setp.lt.s64 	%p68, %rd295, %rd167;
	selp.b32 	%r632, %r631, %r292, %p68;
	min.s64 	%rd296, %rd295, %rd167;
$L__BB4_176:
	mov.b32 	%r329, 16;
	mov.b32 	%r330, 31;
	mov.b32 	%r331, -1;
	// begin inline asm
	shfl.sync.down.b32 %r312, %r632, %r329, %r330, %r331;
	// end inline asm
	// begin inline asm
	shfl.sync.down.b32 %r317, %r318, %r329, %r330, %r331;
	// end inline asm
	mov.b64 	{%r323, %r328}, %rd296;
	// begin inline asm
	shfl.sync.down.b32 %r322, %r323, %r329, %r330, %r331;
	// end inline asm
	// begin inline asm
	shfl.sync.down.b32 %r327, %r328, %r329, %r330, %r331;
	// end inline asm
	mov.b64 	%rd170, {%r322, %r327};
	setp.gt.s32 	%p69, %r231, 15;
	mov.u32 	%r640, %r632;
	mov.u64 	%rd304, %rd296;
	@%p69 bra 	$L__BB4_180;
	setp.lt.s32 	%p70, %r632, %r312;
	mov.u32 	%r640, %r312;
	mov.u64 	%rd304, %rd170;
	@%p70 bra 	$L__BB4_180;
	setp.lt.s32 	%p71, %r312, %r632;
	mov.u32 	%r640, %r632;
	mov.u64 	%rd304, %rd296;
	@%p71 bra 	$L__BB4_180;
	setp.lt.s64 	%p72, %rd296, %rd170;
	selp.b32 	%r640, %r632, %r312, %p72;
	min.s64 	%rd304, %rd296, %rd170;
$L__BB4_180:
	setp.ne.s32 	%p73, %r231, 0;
	@%p73 bra 	$L__BB4_182;
	shr.u32 	%r332, %r109, 1;
	and.b32  	%r333, %r332, 496;
	mov.u32 	%r334, _ZN6thrust24THRUST_300001_SM_1000_NS8cuda_cub4core6detail5shmemE;
	add.s32 	%r335, %r334, %r333;
	st.shared.u32 	[%r335+8], %r640;
	st.shared.u64 	[%r335+16], %rd304;
$L__BB4_182:
	bar.sync 	0;
	setp.ne.s32 	%p74, %r109, 0;
	@%p74 bra 	$L__BB4_204;
	ld.shared.u32 	%r184, [_ZN6thrust24THRUST_300001_SM_1000_NS8cuda_cub4core6detail5shmemE+24];
	ld.shared.u64 	%rd173, [_ZN6thrust24THRUST_300001_SM_1000_NS8cuda_cub4core6detail5shmemE+32];
	setp.lt.s32 	%p75, %r640, %r184;
	mov.u32 	%r634, %r184;
	mov.u64 	%rd298, %rd173;
	@%p75 bra 	$L__BB4_186;
	setp.lt.s32 	%p76, %r184, %r640;
	mov.u32 	%r634, %r640;
	mov.u64 	%rd298, %rd304;
	@%p76 bra 	$L__BB4_186;
	setp.lt.s64 	%p77, %rd304, %rd173;
	selp.b32 	%r634, %r640, %r184, %p77;
	min.s64 	%rd298, %rd304, %rd173;
$L__BB4_186:
	ld.shared.u32 	%r187, [_ZN6thrust24THRUST_300001_SM_1000_NS8cuda_cub4core6detail5shmemE+40];
	ld.shared.u64 	%rd176, [_ZN6thrust24THRUST_300001_SM_1000_NS8cuda_cub4core6detail5shmemE+48];
	setp.lt.s32 	%p78, %r634, %r187;
	mov.u32 	%r635, %r187;
	mov.u64 	%rd299, %rd176;
	@%p78 bra 	$L__BB4_189;
	setp.lt.s32 	%p79, %r187, %r634;
	mov.u32 	%r635, %r634;
	mov.u64 	%rd299, %rd298;
	@%p79 bra 	$L__BB4_189;
	setp.lt.s64 	%p80, %rd298, %rd176;
	selp.b32 	%r635, %r634, %r187, %p80;
	min.s64 	%rd299, %rd298, %rd176;
$L__BB4_189:
	ld.shared.u32 	%r190, [_ZN6thrust24THRUST_300001_SM_1000_NS8cuda_cub4core6detail5shmemE+56];
	ld.shared.u64 	%rd179, [_ZN6thrust24THRUST_300001_SM_1000_NS8cuda_cub4core6detail5shmemE+64];
	setp.lt.s32 	%p81, %r635, %r190;
	mov.u32 	%r636, %r190;
	mov.u64 	%rd300, %rd179;
	@%p81 bra 	$L__BB4_192;
	setp.lt.s32 	%p82, %r190, %r635;
	mov.u32 	%r636, %r635;
	mov.u64 	%rd300, %rd299;
	@%p82 bra 	$L__BB4_192;
	setp.lt.s64 	%p83, %rd299, %rd179;
	selp.b32 	%r636, %r635, %r190, %p83;
	min.s64 	%rd300, %rd299, %rd179;
$L__BB4_192:
	ld.shared.u32 	%r193, [_ZN6thrust24THRUST_300001_SM_1000_NS8cuda_cub4core6detail5shmemE+72];
	ld.shared.u64 	%rd182, [_ZN6thrust24THRUST_300001_SM_1000_NS8cuda_cub4core6detail5shmemE+80];
	setp.lt.s32 	%p84, %r636, %r193;
	mov.u32 	%r637, %r193;
	mov.u64 	%rd301, %rd182;
	@%p84 bra 	$L__BB4_195;
	setp.lt.s32 	%p85, %r193, %r636;
	mov.u32 	%r637, %r636;
	mov.u64 	%rd301, %rd300;
	@%p85 bra 	$L__BB4_195;
	setp.lt.s64 	%p86, %rd300, %rd182;
	selp.b32 	%r637, %r636, %r193, %p86;
	min.s64 	%rd301, %rd300, %rd182;
$L__BB4_195:
	ld.shared.u32 	%r196, [_ZN6thrust24THRUST_300001_SM_1000_NS8cuda_cub4core6detail5shmemE+88];
	ld.shared.u64 	%rd185, [_ZN6thrust24THRUST_300001_SM_1000_NS8cuda_cub4core6detail5shmemE+96];
	setp.lt.s32 	%p87, %r637, %r196;
	mov.u32 	%r638, %r196;
	mov.u64 	%rd302, %rd185;
	@%p87 bra 	$L__BB4_198;
	setp.lt.s32 	%p88, %r196, %r637;
	mov.u32 	%r638, %r637;
	mov.u64 	%rd302, %rd301;
	@%p88 bra 	$L__BB4_198;
	setp.lt.s64 	%p89, %rd301, %rd185;
	selp.b32 	%r638, %r637, %r196, %p89;
	min.s64 	%rd302, %rd301, %rd185;
$L__BB4_198:
	ld.shared.u32 	%r199, [_ZN6thrust24THRUST_300001_SM_1000_NS8cuda_cub4core6detail5shmemE+104];
	ld.shared.u64 	%rd188, [_ZN6thrust24THRUST_300001_SM_1000_NS8cuda_cub4core6detail5shmemE+112];
	setp.lt.s32 	%p90, %r638, %r199;
	mov.u32 	%r639, %r199;
	mov.u64 	%rd303, %rd188;
	@%p90 bra 	$L__BB4_201;
	setp.lt.s32 	%p91, %r199, %r638;
	mov.u32 	%r639, %r638;
	mov.u64 	%rd303, %rd302;
	@%p91 bra 	$L__BB4_201;
	setp.lt.s64 	%p92, %rd302, %rd188;
	selp.b32 	%r639, %r638, %r199, %p92;
	min.s64 	%rd303, %rd302, %rd188;
$L__BB4_201:
	ld.shared.u32 	%r202, [_ZN6thrust24THRUST_300001_SM_1000_NS8cuda_cub4core6detail5shmemE+120];
	ld.shared.u64 	%rd191, [_ZN6thrust24THRUST_300001_SM_1000_NS8cuda_cub4core6detail5shmemE+128];
	setp.lt.s32 	%p93, %r639, %r202;
	mov.u32 	%r640, %r202;
	mov.u64 	%rd304, %rd191;
	@%p93 bra 	$L__BB4_204;
	setp.lt.s32 	%p94, %r202, %r639;
	mov.u32 	%r640, %r639;
	mov.u64 	%rd304, %rd303;
	@%p94 bra 	$L__BB4_204;
	setp.lt.s64 	%p95, %rd303, %rd191;
	selp.b32 	%r640, %r639, %r202, %p95;
	min.s64 	%rd304, %rd303, %rd191;
$L__BB4_204:
	mov.u32 	%r565, %tid.x;
	setp.ne.s32 	%p212, %r565, 0;
	@%p212 bra 	$L__BB4_206;
	ld.param.u64 	%rd234, [_ZN6thrust24THRUST_300001_SM_1000_NS8cuda_cub4core6detail13_kernel_agentINS1_8__reduce11ReduceAgentINS0_12zip_iteratorIN4cuda3std3__45tupleIJNS0_10device_ptrIiEENS0_17counting_iteratorIlNS0_11use_defaultESF_SF_EEEEEEEPNSB_IJilEEESJ_iNS1_9__extrema9arg_max_fIilNSA_4lessIiEEEEEEJSI_SK_iSP_EEEvDpT0__param_1];
	cvta.to.global.u64 	%rd233, %rd234;
	st.global.u32 	[%rd233], %r640;
	st.global.u64 	[%rd233+8], %rd304;
$L__BB4_206:
	ret;

}
	// .globl	_ZN6thrust24THRUST_300001_SM_1000_NS8cuda_cub4core6detail13_kernel_agentINS1_8__reduce11ReduceAgentINS0_12zip_iteratorIN4cuda3std3__45tupleIJNS0_10device_ptrIiEENS0_17counting_iteratorIlNS0_11use_defaultESF_SF_EEEEEEEPNSB_IJilEEESJ_iNS1_9__extrema9arg_max_fIilNSA_4lessIiEEEEEEJSI_SK_iN3cub18CUB_300001_SM_100013GridEvenShareIiEENSS_9GridQueueIjEESP_EEEvDpT0_
.visible .entry _ZN6thrust24THRUST_300001_SM_1000_NS8cuda_cub4core6detail13_kernel_agentINS1_8__reduce11ReduceAgentINS0_12zip_iteratorIN4cuda3std3__45tupleIJNS0_10device_ptrIiEENS0_17counting_iteratorIlNS0_11use_defaultESF_SF_EEEEEEEPNSB_IJilEEESJ_iNS1_9__extrema9arg_max_fIilNSA_4lessIiEEEEEEJSI_SK_iN3cub18CUB_300001_SM_100013GridEvenShareIiEENSS_9GridQueueIjEESP_EEEvDpT0_(
	.param .align 8 .b8 _ZN6thrust24THRUST_300001_SM_1000_NS8cuda_cub4core6detail13_kernel_agentINS1_8__reduce11ReduceAgentINS0_12zip_iteratorIN4cuda3std3__45tupleIJNS0_10device_ptrIiEENS0_17counting_iteratorIlNS0_11use_defaultESF_SF_EEEEEEEPNSB_IJilEEESJ_iNS1_9__extrema9arg_max_fIilNSA_4lessIiEEEEEEJSI_SK_iN3cub18CUB_300001_SM_100013GridEvenShareIiEENSS_9GridQueueIjEESP_EEEvDpT0__param_0[16],
	.param .u64 .ptr .align 1 _ZN6thrust24THRUST_300001_SM_1000_NS8cuda_cub4core6detail13_kernel_agentINS1_8__reduce11ReduceAgentINS0_12zip_iteratorIN4cuda3std3__45tupleIJNS0_10device_ptrIiEENS0_17counting_iteratorIlNS0_11use_defaultESF_SF_EEEEEEEPNSB_IJilEEESJ_iNS1_9__extrema9arg_max_fIilNSA_4lessIiEEEEEEJSI_SK_iN3cub18CUB_300001_SM_100013GridEvenShareIiEENSS_9GridQueueIjEESP_EEEvDpT0__param_1,
	.param .u32 _ZN6thrust24THRUST_300001_SM_1000_NS8cuda_cub4core6detail13_kernel_agentINS1_8__reduce11ReduceAgentINS0_12zip_iteratorIN4cuda3std3__45tupleIJNS0_10device_ptrIiEENS0_17counting_iteratorIlNS0_11use_defaultESF_SF_EEEEEEEPNSB_IJilEEESJ_iNS1_9__extrema9arg_max_fIilNSA_4lessIiEEEEEEJSI_SK_iN3cub18CUB_300001_SM_100013GridEvenShareIiEENSS_9GridQueueIjEESP_EEEvDpT0__param_2,
	.param .align 4 .b8 _ZN6thrust24THRUST_300001_SM_1000_NS8cuda_cub4core6detail13_kernel_agentINS1_8__reduce11ReduceAgentINS0_12zip_iteratorIN4cuda3std3__45tupleIJNS0_10device_ptrIiEENS0_17counting_iteratorIlNS0_11use_defaultESF_SF_EEEEEEEPNSB_IJilEEESJ_iNS1_9__extrema9arg_max_fIilNSA_4lessIiEEEEEEJSI_SK_iN3cub18CUB_300001_SM_100013GridEvenShareIiEENSS_9GridQueueIjEESP_EEEvDpT0__param_3[40],
	.param .align 8 .b8 _ZN6thrust24THRUST_300001_SM_1000_NS8cuda_cub4core6detail13_kernel_agentINS1_8__reduce11ReduceAgentINS0_12zip_iteratorIN4cuda3std3__45tupleIJNS0_10device_ptrIiEENS0_17counting_iteratorIlNS0_11use_defaultESF_SF_EEEEEEEPNSB_IJilEEESJ_iNS1_9__extrema9arg_max_fIilNSA_4lessIiEEEEEEJSI_SK_iN3cub18CUB_300001_SM_100013GridEvenShareIiEENSS_9GridQueueIjEESP_EEEvDpT0__param_4[8],
	.param .align 1 .b8 _ZN6thrust24THRUST_300001_SM_1000_NS8cuda_cub4core6detail13_kernel_agentINS1_8__reduce11ReduceAgentINS0_12zip_iteratorIN4cuda3std3__45tupleIJNS0_10device_ptrIiEENS0_17counting_iteratorIlNS0_11use_defaultESF_SF_EEEEEEEPNSB_IJilEEESJ_iNS1_9__extrema9arg_max_fIilNSA_4lessIiEEEEEEJSI_SK_iN3cub18CUB_300001_SM_100013GridEvenShareIiEENSS_9GridQueueIjEESP_EEEvDpT0__param_5[1]
)
.maxntid 256
{
	.reg .pred 	%p<215>;
	.reg .b32 	%r<678>;
	.reg .b64 	%rd<286>;

	ld.param.u64 	%rd3, [_ZN6thrust24THRUST_300001_SM_1000_NS8cuda_cub4core6detail13_kernel_agentINS1_8__reduce11ReduceAgentINS0_12zip_iteratorIN4cuda3std3__45tupleIJNS0_10device_ptrIiEENS0_17counting_iteratorIlNS0_11use_defaultESF_SF_EEEEEEEPNSB_IJilEEESJ_iNS1_9__extrema9arg_max_fIilNSA_4lessIiEEEEEEJSI_SK_iN3cub18CUB_300001_SM_100013GridEvenShareIiEENSS_9GridQueueIjEESP_EEEvDpT0__param_0+8];
	ld.param.u64 	%rd181, [_ZN6thrust24THRUST_300001_SM_1000_NS8cuda_cub4core6detail13_kernel_agentINS1_8__reduce11ReduceAgentINS0_12zip_iteratorIN4cuda3std3__45tupleIJNS0_10device_ptrIiEENS0_17counting_iteratorIlNS0_11use_defaultESF_SF_EEEEEEEPNSB_IJilEEESJ_iNS1_9__extrema9arg_max_fIilNSA_4lessIiEEEEEEJSI_SK_iN3cub18CUB_300001_SM_100013GridEvenShareIiEENSS_9GridQueueIjEESP_EEEvDpT0__param_0];
	ld.param.u64 	%rd182, [_ZN6thrust24THRUST_300001_SM_1000_NS8cuda_cub4core6detail13_kernel_agentINS1_8__reduce11ReduceAgentINS0_12zip_iteratorIN4cuda3std3__45tupleIJNS0_10device_ptrIiEENS0_17counting_iteratorIlNS0_11use_defaultESF_SF_EEEEEEEPNSB_IJilEEESJ_iNS1_9__extrema9arg_max_fIilNSA_4lessIiEEEEEEJSI_SK_iN3cub18CUB_300001_SM_100013GridEvenShareIiEENSS_9GridQueueIjEESP_EEEvDpT0__param_4];
	ld.param.u32 	%r235, [_ZN6thrust24THRUST_300001_SM_1000_NS8cuda_cub4core6detail13_kernel_agentINS1_8__reduce11ReduceAgentINS0_12zip_iteratorIN4cuda3std3__45tupleIJNS0_10device_ptrIiEENS0_17counting_iteratorIlNS0_11use_defaultESF_SF_EEEEEEEPNSB_IJilEEESJ_iNS1_9__extrema9arg_max_fIilNSA_4lessIiEEEEEEJSI_SK_iN3cub18CUB_300001_SM_100013GridEvenShareIiEENSS_9GridQueueIjEESP_EEEvDpT0__param_2];
	cvta.to.global.u64 	%rd1, %rd182;
	cvta.to.global.u64 	%rd2, %rd181;
	mov.u32 	%r1, %ctaid.x;
	mul.lo.s32 	%r2, %r1, 1280;
	mov.u32 	%r236, %nctaid.x;
	mul.lo.s32 	%r3, %r236, 1280;
	add.s32 	%r237, %r2, 1280;
	setp.le.s32 	%p1, %r237, %r235;
	@%p1 bra 	$L__BB5_121;
	sub.s32 	%r4, %r235, %r2;
	mov.u32 	%r5, %tid.x;
	setp.ge.s32 	%p98, %r5, %r4;
	mov.b32 	%r613, 0;
	mov.b64 	%rd232, 0;
	mov.u32 	%r601, %r5;
	@%p98 bra 	$L__BB5_3;
	add.s32 	%r367, %r2, %r5;
	cvt.s64.s32 	%rd207, %r367;
	mul.wide.s32 	%rd208, %r367, 4;
	add.s64 	%rd209, %rd2, %rd208;
	add.s64 	%rd232, %rd3, %rd207;
	ld.global.u32 	%r613, [%rd209];
	add.s32 	%r601, %r5, 256;
$L__BB5_3:
	setp.ge.s32 	%p99, %r601, %r4;
	@%p99 bra 	$L__BB5_25;
	not.b32 	%r369, %r601;
	add.s32 	%r370, %r235, %r369;
	sub.s32 	%r10, %r370, %r2;
	and.b32  	%r371, %r10, 768;
	setp.eq.s32 	%p100, %r371, 768;
	@%p100 bra 	$L__BB5_10;
	add.s32 	%r597, %r601, %r2;
	shr.u32 	%r372, %r10, 8;
	add.s32 	%r373, %r372, 1;
	and.b32  	%r374, %r373, 3;
	neg.s32 	%r596, %r374;
$L__BB5_6:
	.pragma "nounroll";
	mov.u64 	%rd6, %rd232;
	mov.u32 	%r16, %r613;
	cvt.s64.s32 	%rd211, %r597;
	add.s64 	%rd7, %rd3, %rd211;
	mul.wide.s32 	%rd212, %r597, 4;
	add.s64 	%rd213, %rd2, %rd212;
	ld.global.u32 	%r17, [%rd213];
	setp.lt.s32 	%p101, %r16, %r17;
	mov.u64 	%rd232, %rd7;
	mov.u32 	%r613, %r17;
	@%p101 bra 	$L__BB5_9;
	setp.lt.s32 	%p102, %r17, %r16;
	mov.u64 	%rd232, %rd6;
	mov.u32 	%r613, %r16;
	@%p102 bra 	$L__BB5_9;
	setp.lt.s64 	%p103, %rd6, %rd7;
	min.s64 	%rd232, %rd6, %rd7;
	selp.b32 	%r613, %r16, %r17, %p103;
$L__BB5_9:
	add.s32 	%r601, %r601, 256;
	add.s32 	%r597, %r597, 256;
	add.s32 	%r596, %r596, 1;
	setp.ne.s32 	%p104, %r596, 0;
	@%p104 bra 	$L__BB5_6;
$L__BB5_10:
	setp.lt.u32 	%p105, %r10, 768;
	@%p105 bra 	$L__BB5_25;
	add.s32 	%r604, %r601, %r2;
	add.s32 	%r607, %r604, 256;
	add.s32 	%r606, %r604, 512;
	add.s32 	%r605, %r604, 768;
	add.s64 	%rd12, %rd2, 2048;
$L__BB5_12:
	cvt.s64.s32 	%rd214, %r607;
	add.s64 	%rd14, %rd3, %rd214;
	cvt.s64.s32 	%rd215, %r606;
	add.s64 	%rd15, %rd3, %rd215;
	cvt.s64.s32 	%rd216, %r605;
	add.s64 	%rd16, %rd3, %rd216;
	cvt.s64.s32 	%rd217, %r604;
	mul.wide.s32 	%rd218, %r604, 4;
	add.s64 	%rd17, %rd12, %rd218;
	add.s64 	%rd18, %rd3, %rd217;
	ld.global.u32 	%r36, [%rd17+-2048];
	setp.lt.s32 	%p106, %r613, %r36;
	mov.u64 	%rd229, %rd18;
	mov.u32 	%r610, %r36;
	@%p106 bra 	$L__BB5_15;
	setp.lt.s32 	%p107, %r36, %r613;
	mov.u64 	%rd229, %rd232;
	mov.u32 	%r610, %r613;
	@%p107 bra 	$L__BB5_15;
	setp.lt.s64 	%p108, %rd232, %rd18;
	min.s64 	%rd229, %rd232, %rd18;
	selp.b32 	%r610, %r613, %r36, %p108;
$L__BB5_15:
	ld.global.u32 	%r39, [%rd17+-1024];
	setp.lt.s32 	%p109, %r610, %r39;
	mov.u64 	%rd230, %rd14;
	mov.u32 	%r611, %r39;
	@%p109 bra 	$L__BB5_18;
	setp.lt.s32 	%p110, %r39, %r610;
	mov.u64 	%rd230, %rd229;
	mov.u32 	%r611, %r610;
	@%p110 bra 	$L__BB5_18;
	setp.lt.s64 	%p111, %rd229, %rd14;
	min.s64 	%rd230, %rd229, %rd14;
	selp.b32 	%r611, %r610, %r39, %p111;
$L__BB5_18:
	ld.global.u32 	%r42, [%rd17];
	setp.lt.s32 	%p112, %r611, %r42;
	mov.u64 	%rd231, %rd15;
	mov.u32 	%r612, %r42;
	@%p112 bra 	$L__BB5_21;
	setp.lt.s32 	%p113, %r42, %r611;
	mov.u64 	%rd231, %rd230;
	mov.u32 	%r612, %r611;
	@%p113 bra 	$L__BB5_21;
	setp.lt.s64 	%p114, %rd230, %rd15;
	min.s64 	%rd231, %rd230, %rd15;
	selp.b32 	%r612, %r611, %r42, %p114;
$L__BB5_21:
	ld.global.u32 	%r45, [%rd17+1024];
	setp.lt.s32 	%p115, %r612, %r45;
	mov.u64 	%rd232, %rd16;
	mov.u32 	%r613, %r45;
	@%p115 bra 	$L__BB5_24;
	setp.lt.s32 	%p116, %r45, %r612;
	mov.u64 	%rd232, %rd231;
	mov.u32 	%r613, %r612;
	@%p116 bra 	$L__BB5_24;
	setp.lt.s64 	%p117, %rd231, %rd16;
	min.s64 	%rd232, %rd231, %rd16;
	selp.b32 	%r613, %r612, %r45, %p117;
$L__BB5_24:
	add.s32 	%r601, %r601, 1024;
	add.s32 	%r607, %r607, 1024;
	add.s32 	%r606, %r606, 1024;
	add.s32 	%r605, %r605, 1024;
	add.s32 	%r604, %r604, 1024;
	setp.lt.s32 	%p118, %r601, %r4;
	@%p118 bra 	$L__BB5_12;
$L__BB5_25:
	setp.lt.s32 	%p119, %r4, 256;
	@%p119 bra 	$L__BB5_70;
	// begin inline asm
	mov.u32 %r488, %laneid;
	// end inline asm
	mov.b32 	%r506, 1;
	mov.b32 	%r507, 31;
	mov.b32 	%r508, -1;
	// begin inline asm
	shfl.sync.down.b32 %r489, %r613, %r506, %r507, %r508;
	// end inline asm
	// begin inline asm
	shfl.sync.down.b32 %r494, %r495, %r506, %r507, %r508;
	// end inline asm
	mov.b64 	{%r500, %r505}, %rd232;
	// begin inline asm
	shfl.sync.down.b32 %r499, %r500, %r506, %r507, %r508;
	// end inline asm
	// begin inline asm
	shfl.sync.down.b32 %r504, %r505, %r506, %r507, %r508;
	// end inline asm
	mov.b64 	%rd28, {%r499, %r504};
	setp.gt.s32 	%p171, %r488, 30;
	mov.u64 	%rd234, %rd232;
	mov.u32 	%r615, %r613;
	@%p171 bra 	$L__BB5_30;
	setp.lt.s32 	%p172, %r613, %r489;
	mov.u64 	%rd234, %rd28;
	mov.u32 	%r615, %r489;
	@%p172 bra 	$L__BB5_30;
	setp.lt.s32 	%p173, %r489, %r613;
	mov.u64 	%rd234, %rd232;
	mov.u32 	%r615, %r613;
	@%p173 bra 	$L__BB5_30;
	setp.lt.s64 	%p174, %rd232, %rd28;
	min.s64 	%rd234, %rd232, %rd28;
	selp.b32 	%r615, %r613, %r489, %p174;
$L__BB5_30:
	mov.b32 	%r526, 2;
	mov.b32 	%r527, 31;
	mov.b32 	%r528, -1;
	// begin inline asm
	shfl.sync.down.b32 %r509, %r615, %r526, %r527, %r528;
	// end inline asm
	// begin inline asm
	shfl.sync.down.b32 %r514, %r515, %r526, %r527, %r528;
	// end inline asm
	mov.b64 	{%r520, %r525}, %rd234;
	// begin inline asm
	shfl.sync.down.b32 %r519, %r520, %r526, %r527, %r528;
	// end inline asm
	// begin inline asm
	shfl.sync.down.b32 %r524, %r525, %r526, %r527, %r528;
	// end inline asm
	mov.b64 	%rd31, {%r519, %r524};
	setp.gt.s32 	%p175, %r488, 29;
	mov.u64 	%rd235, %rd234;
	mov.u32 	%r616, %r615;
	@%p175 bra 	$L__BB5_34;
	setp.lt.s32 	%p176, %r615, %r509;
	mov.u64 	%rd235, %rd31;
	mov.u32 	%r616, %r509;
	@%p176 bra 	$L__BB5_34;
	setp.lt.s32 	%p177, %r509, %r615;
	mov.u64 	%rd235, %rd234;
	mov.u32 	%r616, %r615;
	@%p177 bra 	$L__BB5_34;
	setp.lt.s64 	%p178, %rd234, %rd31;
	min.s64 	%rd235, %rd234, %rd31;
	selp.b32 	%r616, %r615, %r509, %p178;
$L__BB5_34:
	mov.b32 	%r546, 4;
	mov.b32 	%r547, 31;
	mov.b32 	%r548, -1;
	// begin inline asm
	shfl.sync.down.b32 %r529, %r616, %r546, %r547, %r548;
	// end inline asm
	// begin inline asm
	shfl.sync.down.b32 %r534, %r535, %r546, %r547, %r548;
	// end inline asm
	mov.b64 	{%r540, %r545}, %rd235;
	// begin inline asm
	shfl.sync.down.b32 %r539, %r540, %r546, %r547, %r548;
	// end inline asm
	// begin inline asm
	shfl.sync.down.b32 %r544, %r545, %r546, %r547, %r548;
	// end inline asm
	mov.b64 	%rd34, {%r539, %r544};
	setp.gt.s32 	%p179, %r488, 27;
	mov.u64 	%rd236, %rd235;
	mov.u32 	%r617, %r616;
	@%p179 bra 	$L__BB5_38;
	setp.lt.s32 	%p180, %r616, %r529;
	mov.u64 	%rd236, %rd34;
	mov.u32 	%r617, %r529;
	@%p180 bra 	$L__BB5_38;
	setp.lt.s32 	%p181, %r529, %r616;
	mov.u64 	%rd236, %rd235;
	mov.u32 	%r617, %r616;
	@%p181 bra 	$L__BB5_38;
	setp.lt.s64 	%p182, %rd235, %rd34;
	min.s64 	%rd236, %rd235, %rd34;
	selp.b32 	%r617, %r616, %r529, %p182;
$L__BB5_38:
	mov.b32 	%r566, 8;
	mov.b32 	%r567, 31;
	mov.b32 	%r568, -1;
	// begin inline asm
	shfl.sync.down.b32 %r549, %r617, %r566, %r567, %r568;
	// end inline asm
	// begin inline asm
	shfl.sync.down.b32 %r554, %r555, %r566, %r567, %r568;
	// end inline asm
	mov.b64 	{%r560, %r565}, %rd236;
	// begin inline asm
	shfl.sync.down.b32 %r559, %r560, %r566, %r567, %r568;
	// end inline asm
	// begin inline asm
	shfl.sync.down.b32 %r564, %r565, %r566, %r567, %r568;
	// end inline asm
	mov.b64 	%rd37, {%r559, %r564};
	setp.gt.s32 	%p183, %r488, 23;
	mov.u64 	%rd237, %rd236;
	mov.u32 	%r618, %r617;
	@%p183 bra 	$L__BB5_42;
	setp.lt.s32 	%p184, %r617, %r549;
	mov.u64 	%rd237, %rd37;
	mov.u32 	%r618, %r549;
	@%p184 bra 	$L__BB5_42;
	setp.lt.s32 	%p185, %r549, %r617;
	mov.u64 	%rd237, %rd236;
	mov.u32 	%r618, %r617;
	@%p185 bra 	$L__BB5_42;
	setp.lt.s64 	%p186, %rd236, %rd37;
	min.s64 	%rd237, %rd236, %rd37;
	selp.b32 	%r618, %r617, %r549, %p186;
$L__BB5_42:
	mov.b32 	%r586, 16;
	mov.b32 	%r587, 31;
	mov.b32 	%r588, -1;
	// begin inline asm
	shfl.sync.down.b32 %r569, %r618, %r586, %r587, %r588;
	// end inline asm
	// begin inline asm
	shfl.sync.down.b32 %r574, %r575, %r586, %r587, %r588;
	// end inline asm
	mov.b64 	{%r580, %r585}, %rd237;
	// begin inline asm
	shfl.sync.down.b32 %r579, %r580, %r586, %r587, %r588;
	// end inline asm
	// begin inline asm
	shfl.sync.down.b32 %r584, %r585, %r586, %r587, %r588;
	// end inline asm
	mov.b64 	%rd40, {%r579, %r584};
	setp.gt.s32 	%p187, %r488, 15;
	mov.u64 	%rd285, %rd237;
	mov.u32 	%r677, %r618;
	@%p187 bra 	$L__BB5_46;
	setp.lt.s32 	%p188, %r618, %r569;
	mov.u64 	%rd285, %rd40;
	mov.u32 	%r677, %r569;
	@%p188 bra 	$L__BB5_46;
	setp.lt.s32 	%p189, %r569, %r618;
	mov.u64 	%rd285, %rd237;
	mov.u32 	%r677, %r618;
	@%p189 bra 	$L__BB5_46;
	setp.lt.s64 	%p190, %rd237, %rd40;
	min.s64 	%rd285, %rd237, %rd40;
	selp.b32 	%r677, %r618, %r569, %p190;
$L__BB5_46:
	setp.ne.s32 	%p191, %r488, 0;
	@%p191 bra 	$L__BB5_48;
	shr.u32 	%r589, %r5, 1;
	and.b32  	%r590, %r589, 496;
	mov.u32 	%r591, _ZN6thrust24THRUST_300001_SM_1000_NS8cuda_cub4core6detail5shmemE;
	add.s32 	%r592, %r591, %r590;
	st.shared.u32 	[%r592+8], %r677;
	st.shared.u64 	[%r592+16], %rd285;
$L__BB5_48:
	bar.sync 	0;
	setp.ne.s32 	%p192, %r5, 0;
	@%p192 bra 	$L__BB5_208;
	ld.shared.u32 	%r70, [_ZN6thrust24THRUST_300001_SM_1000_NS8cuda_cub4core6detail5shmemE+24];
	ld.shared.u64 	%rd43, [_ZN6thrust24THRUST_300001_SM_1000_NS8cuda_cub4core6detail5shmemE+32];
	setp.lt.s32 	%p193, %r677, %r70;
	mov.u64 	%rd239, %rd43;
	mov.u32 	%r620, %r70;
	@%p193 bra 	$L__BB5_52;
	setp.lt.s32 	%p194, %r70, %r677;
	mov.u64 	%rd239, %rd285;
	mov.u32 	%r620, %r677;
	@%p194 bra 	$L__BB5_52;
	setp.lt.s64 	%p195, %rd285, %rd43;
	min.s64 	%rd239, %rd285, %rd43;
	selp.b32 	%r620, %r677, %r70, %p195;
$L__BB5_52:
	ld.shared.u32 	%r73, [_ZN6thrust24THRUST_300001_SM_1000_NS8cuda_cub4core6detail5shmemE+40];
	ld.shared.u64 	%rd46, [_ZN6thrust24THRUST_300001_SM_1000_NS8cuda_cub4core6detail5shmemE+48];
	setp.lt.s32 	%p196, %r620, %r73;
	mov.u64 	%rd240, %rd46;
	mov.u32 	%r621, %r73;
	@%p196 bra 	$L__BB5_55;
	setp.lt.s32 	%p197, %r73, %r620;
	mov.u64 	%rd240, %rd239;
	mov.u32 	%r621, %r620;
	@%p197 bra 	$L__BB5_55;
	setp.lt.s64 	%p198, %rd239, %rd46;
	min.s64 	%rd240, %rd239, %rd46;
	selp.b32 	%r621, %r620, %r73, %p198;
$L__BB5_55:
	ld.shared.u32 	%r76, [_ZN6thrust24THRUST_300001_SM_1000_NS8cuda_cub4core6detail5shmemE+56];
	ld.shared.u64 	%rd49, [_ZN6thrust24THRUST_300001_SM_1000_NS8cuda_cub4core6detail5shmemE+64];
	setp.lt.s32 	%p199, %r621, %r76;
	mov.u64 	%rd241, %rd49;
	mov.u32 	%r622, %r76;
	@%p199 bra 	$L__BB5_58;
	setp.lt.s32 	%p200, %r76, %r621;
	mov.u64 	%rd241, %rd240;
	mov.u32 	%r622, %r621;
	@%p200 bra 	$L__BB5_58;
	setp.lt.s64 	%p201, %rd240, %rd49;
	min.s64 	%rd241, %rd240, %rd49;
	selp.b32 	%r622, %r621, %r76, %p201;
$L__BB5_58:
	ld.shared.u32 	%r79, [_ZN6thrust24THRUST_300001_SM_1000_NS8cuda_cub4core6detail5shmemE+72];
	ld.shared.u64 	%rd52, [_ZN6thrust24THRUST_300001_SM_1000_NS8cuda_cub4core6detail5shmemE+80];
	setp.lt.s32 	%p202, %r622, %r79;
	mov.u64 	%rd242, %rd52;
	mov.u32 	%r623, %r79;
	@%p202 bra 	$L__BB5_61;
	setp.lt.s32 	%p203, %r79, %r622;
	mov.u64 	%rd242, %rd241;
	mov.u32 	%r623, %r622;
	@%p203 bra 	$L__BB5_61;
	setp.lt.s64 	%p204, %rd241, %rd52;
	min.s64 	%rd242, %rd241, %rd52;
	selp.b32 	%r623, %r622, %r79, %p204;
$L__BB5_61:
	ld.shared.u32 	%r82, [_ZN6thrust24THRUST_300001_SM_1000_NS8cuda_cub4core6detail5shmemE+88];
	ld.shared.u64 	%rd55, [_ZN6thrust24THRUST_300001_SM_1000_NS8cuda_cub4core6detail5shmemE+96];
	setp.lt.s32 	%p205, %r623, %r82;
	mov.u32 	%r624, %r82;
	mov.u64 	%rd243, %rd55;
	@%p205 bra 	$L__BB5_64;
	setp.lt.s32 	%p206, %r82, %r623;
	mov.u32 	%r624, %r623;
	mov.u64 	%rd243, %rd242;
	@%p206 bra 	$L__BB5_64;
	setp.lt.s64 	%p207, %rd242, %rd55;
	selp.b32 	%r624, %r623, %r82, %p207;
	min.s64 	%rd243, %rd242, %rd55;
$L__BB5_64:
	ld.shared.u32 	%r85, [_ZN6thrust24THRUST_300001_SM_1000_NS8cuda_cub4core6detail5shmemE+104];
	ld.shared.u64 	%rd58, [_ZN6thrust24THRUST_300001_SM_1000_NS8cuda_cub4core6detail5shmemE+112];
	setp.lt.s32 	%p208, %r624, %r85;
	mov.u32 	%r625, %r85;
	mov.u64 	%rd244, %rd58;
	@%p208 bra 	$L__BB5_67;
	setp.lt.s32 	%p209, %r85, %r624;
	mov.u32 	%r625, %r624;
	mov.u64 	%rd244, %rd243;
	@%p209 bra 	$L__BB5_67;
	setp.lt.s64 	%p210, %rd243, %rd58;
	selp.b32 	%r625, %r624, %r85, %p210;
	min.s64 	%rd244, %rd243, %rd58;
$L__BB5_67:
	ld.shared.u32 	%r88, [_ZN6thrust24THRUST_300001_SM_1000_NS8cuda_cub4core6detail5shmemE+120];
	ld.shared.u64 	%rd61, [_ZN6thrust24THRUST_300001_SM_1000_NS8cuda_cub4core6detail5shmemE+128];
	setp.lt.s32 	%p211, %r625, %r88;
	mov.u32 	%r677, %r88;
	mov.u64 	%rd285, %rd61;
	@%p211 bra 	$L__BB5_208;
	setp.lt.s32 	%p212, %r88, %r625;
	mov.u32 	%r677, %r625;
	mov.u64 	%rd285, %rd244;
	@%p212 bra 	$L__BB5_208;
	setp.lt.s64 	%p213, %rd244, %rd61;
	selp.b32 	%r677, %r625, %r88, %p213;
	min.s64 	%rd285, %rd244, %rd61;
	bra.uni 	$L__BB5_208;
$L__BB5_70:
	// begin inline asm
	mov.u32 %r375, %laneid;
	// end inline asm
	and.b32  	%r396, %r5, 992;
	add.s32 	%r397, %r396, 32;
	setp.gt.s32 	%p120, %r397, %r4;
	not.b32 	%r398, %r396;
	add.s32 	%r399, %r4, %r398;
	selp.b32 	%r394, %r399, 31, %p120;
	mov.b32 	%r393, 1;
	mov.b32 	%r395, -1;
	// begin inline asm
	shfl.sync.down.b32 %r376, %r613, %r393, %r394, %r395;
	// end inline asm
	// begin inline asm
	shfl.sync.down.b32 %r381, %r382, %r393, %r394, %r395;
	// end inline asm
	mov.b64 	{%r387, %r392}, %rd232;
	// begin inline asm
	shfl.sync.down.b32 %r386, %r387, %r393, %r394, %r395;
	// end inline asm
	// begin inline asm
	shfl.sync.down.b32 %r391, %r392, %r393, %r394, %r395;
	// end inline asm
	mov.b64 	%rd63, {%r386, %r391};
	setp.ge.s32 	%p121, %r375, %r394;
	mov.u32 	%r626, %r613;
	mov.u64 	%rd245, %rd232;
	@%p121 bra 	$L__BB5_74;
	setp.lt.s32 	%p122, %r613, %r376;
	mov.u32 	%r626, %r376;
	mov.u64 	%rd245, %rd63;
	@%p122 bra 	$L__BB5_74;
	setp.lt.s32 	%p123, %r376, %r613;
	mov.u32 	%r626, %r613;
	mov.u64 	%rd245, %rd232;
	@%p123 bra 	$L__BB5_74;
	setp.lt.s64 	%p124, %rd232, %rd63;
	selp.b32 	%r626, %r613, %r376, %p124;
	min.s64 	%rd245, %rd232, %rd63;
$L__BB5_74:
	mov.b32 	%r417, 2;
	mov.b32 	%r419, -1;
	// begin inline asm
	shfl.sync.down.b32 %r400, %r626, %r417, %r394, %r419;
	// end inline asm
	// begin inline asm
	shfl.sync.down.b32 %r405, %r406, %r417, %r394, %r419;
	// end inline asm
	mov.b64 	{%r411, %r416}, %rd245;
	// begin inline asm
	shfl.sync.down.b32 %r410, %r411, %r417, %r394, %r419;
	// end inline asm
	// begin inline asm
	shfl.sync.down.b32 %r415, %r416, %r417, %r394, %r419;
	// end inline asm
	mov.b64 	%rd66, {%r410, %r415};
	add.s32 	%r420, %r375, 2;
	setp.gt.s32 	%p125, %r420, %r394;
	mov.u32 	%r627, %r626;
	mov.u64 	%rd246, %rd245;
	@%p125 bra 	$L__BB5_78;
	setp.lt.s32 	%p126, %r626, %r400;
	mov.u32 	%r627, %r400;
	mov.u64 	%rd246, %rd66;
	@%p126 bra 	$L__BB5_78;
	setp.lt.s32 	%p127, %r400, %r626;
	mov.u32 	%r627, %r626;
	mov.u64 	%rd246, %rd245;
	@%p127 bra 	$L__BB5_78;
	setp.lt.s64 	%p128, %rd245, %rd66;
	selp.b32 	%r627, %r626, %r400, %p128;
	min.s64 	%rd246, %rd245, %rd66;
$L__BB5_78:
	mov.b32 	%r438, 4;
	mov.b32 	%r440, -1;
	// begin inline asm
	shfl.sync.down.b32 %r421, %r627, %r438, %r394, %r440;
	// end inline asm
	// begin inline asm
	shfl.sync.down.b32 %r426, %r427, %r438, %r394, %r440;
	// end inline asm
	mov.b64 	{%r432, %r437}, %rd246;
	// begin inline asm
	shfl.sync.down.b32 %r431, %r432, %r438, %r394, %r440;
	// end inline asm
	// begin inline asm
	shfl.sync.down.b32 %r436, %r437, %r438, %r394, %r440;
	// end inline asm
	mov.b64 	%rd69, {%r431, %r436};
	add.s32 	%r441, %r375, 4;
	setp.gt.s32 	%p129, %r441, %r394;
	mov.u32 	%r628, %r627;
	mov.u64 	%rd247, %rd246;
	@%p129 bra 	$L__BB5_82;
	setp.lt.s32 	%p130, %r627, %r421;
	mov.u32 	%r628, %r421;
	mov.u64 	%rd247, %rd69;
	@%p130 bra 	$L__BB5_82;
	setp.lt.s32 	%p131, %r421, %r627;
	mov.u32 	%r628, %r627;
	mov.u64 	%rd247, %rd246;
	@%p131 bra 	$L__BB5_82;
	setp.lt.s64 	%p132, %rd246, %rd69;
	selp.b32 	%r628, %r627, %r421, %p132;
	min.s64 	%rd247, %rd246, %rd69;
$L__BB5_82:
	mov.b32 	%r459, 8;
	mov.b32 	%r461, -1;
	// begin inline asm
	shfl.sync.down.b32 %r442, %r628, %r459, %r394, %r461;
	// end inline asm
	// begin inline asm
	shfl.sync.down.b32 %r447, %r448, %r459, %r394, %r461;
	// end inline asm
	mov.b64 	{%r453, %r458}, %rd247;
	// begin inline asm
	shfl.sync.down.b32 %r452, %r453, %r459, %r394, %r461;
	// end inline asm
	// begin inline asm
	shfl.sync.down.b32 %r457, %r458, %r459, %r394, %r461;
	// end inline asm
	mov.b64 	%rd72, {%r452, %r457};
	add.s32 	%r462, %r375, 8;
	setp.gt.s32 	%p133, %r462, %r394;
	mov.u32 	%r629, %r628;
	mov.u64 	%rd248, %rd247;
	@%p133 bra 	$L__BB5_86;
	setp.lt.s32 	%p134, %r628, %r442;
	mov.u32 	%r629, %r442;
	mov.u64 	%rd248, %rd72;
	@%p134 bra 	$L__BB5_86;
	setp.lt.s32 	%p135, %r442, %r628;
	mov.u32 	%r629, %r628;
	mov.u64 	%rd248, %rd247;
	@%p135 bra 	$L__BB5_86;
	setp.lt.s64 	%p136, %rd247, %rd72;
	selp.b32 	%r629, %r628, %r442, %p136;
	min.s64 	%rd248, %rd247, %rd72;
$L__BB5_86:
	mov.b32 	%r480, 16;
	mov.b32 	%r482, -1;
	// begin inline asm
	shfl.sync.down.b32 %r463, %r629, %r480, %r394, %r482;
	// end inline asm
	// begin inline asm
	shfl.sync.down.b32 %r468, %r469, %r480, %r394, %r482;
	// end inline asm
	mov.b64 	{%r474, %r479}, %rd248;
	// begin inline asm
	shfl.sync.down.b32 %r473, %r474, %r480, %r394, %r482;
	// end inline asm
	// begin inline asm
	shfl.sync.down.b32 %r478, %r479, %r480, %r394, %r482;
	// end inline asm
	mov.b64 	%rd75, {%r473, %r478};
	add.s32 	%r483, %r375, 16;
	setp.gt.s32 	%p137, %r483, %r394;
	mov.u32 	%r677, %r629;
	mov.u64 	%rd285, %rd248;
	@%p137 bra 	$L__BB5_90;
	setp.lt.s32 	%p138, %r629, %r463;
	mov.u32 	%r677, %r463;
	mov.u64 	%rd285, %rd75;
	@%p138 bra 	$L__BB5_90;
	setp.lt.s32 	%p139, %r463, %r629;
	mov.u32 	%r677, %r629;
	mov.u64 	%rd285, %rd248;
	@%p139 bra 	$L__BB5_90;
	setp.lt.s64 	%p140, %rd248, %rd75;
	selp.b32 	%r677, %r629, %r463, %p140;
	min.s64 	%rd285, %rd248, %rd75;
$L__BB5_90:
	setp.ne.s32 	%p141, %r375, 0;
	@%p141 bra 	$L__BB5_92;
	shr.u32 	%r484, %r5, 1;
	and.b32  	%r485, %r484, 496;
	mov.u32 	%r486, _ZN6thrust24THRUST_300001_SM_1000_NS8cuda_cub4core6detail5shmemE;
	add.s32 	%r487, %r486, %r485;
	st.shared.u32 	[%r487+8], %r677;
	st.shared.u64 	[%r487+16], %rd285;
$L__BB5_92:
	bar.sync 	0;
	setp.ne.s32 	%p142, %r5, 0;
	@%p142 bra 	$L__BB5_208;
	setp.lt.s32 	%p143, %r4, 33;
	mov.u32 	%r631, %r677;
	mov.u64 	%rd250, %rd285;
	@%p143 bra 	$L__BB5_97;
	ld.shared.u32 	%r107, [_ZN6thrust24THRUST_300001_SM_1000_NS8cuda_cub4core6detail5shmemE+24];
	ld.shared.u64 	%rd78, [_ZN6thrust24THRUST_300001_SM_1000_NS8cuda_cub4core6detail5shmemE+32];
	setp.lt.s32 	%p144, %r677, %r107;
	mov.u32 	%r631, %r107;
	mov.u64 	%rd250, %rd78;
	@%p144 bra 	$L__BB5_97;
	setp.lt.s32 	%p145, %r107, %r677;
	mov.u32 	%r631, %r677;
	mov.u64 	%rd250, %rd285;
	@%p145 bra 	$L__BB5_97;
	setp.lt.s64 	%p146, %rd285, %rd78;
	selp.b32 	%r631, %r677, %r107, %p146;
	min.s64 	%rd250, %rd285, %rd78;
$L__BB5_97:
	setp.lt.s32 	%p147, %r4, 65;
	mov.u32 	%r632, %r631;
	mov.u64 	%rd251, %rd250;
	@%p147 bra 	$L__BB5_101;
	ld.shared.u32 	%r110, [_ZN6thrust24THRUST_300001_SM_1000_NS8cuda_cub4core6detail5shmemE+40];
	ld.shared.u64 	%rd81, [_ZN6thrust24THRUST_300001_SM_1000_NS8cuda_cub4core6detail5shmemE+48];
	setp.lt.s32 	%p148, %r631, %r110;
	mov.u32 	%r632, %r110;
	mov.u64 	%rd251, %rd81;
	@%p148 bra 	$L__BB5_101;
	setp.lt.s32 	%p149, %r110, %r631;
	mov.u32 	%r632, %r631;
	mov.u64 	%rd251, %rd250;
	@%p149 bra 	$L__BB5_101;
	setp.lt.s64 	%p150, %rd250, %rd81;
	selp.b32 	%r632, %r631, %r110, %p150;
	min.s64 	%rd251, %rd250, %rd81;
$L__BB5_101:
	setp.lt.s32 	%p151, %r4, 97;
	mov.u32 	%r633, %r632;
	mov.u64 	%rd252, %rd251;
	@%p151 bra 	$L__BB5_105;
	ld.shared.u32 	%r113, [_ZN6thrust24THRUST_300001_SM_1000_NS8cuda_cub4core6detail5shmemE+56];
	ld.shared.u64 	%rd84, [_ZN6thrust24THRUST_300001_SM_1000_NS8cuda_cub4core6detail5shmemE+64];
	setp.lt.s32 	%p152, %r632, %r113;
	mov.u32 	%r633, %r113;
	mov.u64 	%rd252, %rd84;
	@%p152 bra 	$L__BB5_105;
	setp.lt.s32 	%p153, %r113, %r632;
	mov.u32 	%r633, %r632;
	mov.u64 	%rd252, %rd251;
	@%p153 bra 	$L__BB5_105;
	setp.lt.s64 	%p154, %rd251, %rd84;
	selp.b32 	%r633, %r632, %r113, %p154;
	min.s64 	%rd252, %rd251, %rd84;
$L__BB5_105:
	setp.lt.s32 	%p155, %r4, 129;
	mov.u32 	%r634, %r633;
	mov.u64 	%rd253, %rd252;
	@%p155 bra 	$L__BB5_109;
	ld.shared.u32 	%r116, [_ZN6thrust24THRUST_300001_SM_1000_NS8cuda_cub4core6detail5shmemE+72];
	ld.shared.u64 	%rd87, [_ZN6thrust24THRUST_300001_SM_1000_NS8cuda_cub4core6detail5shmemE+80];
	setp.lt.s32 	%p156, %r633, %r116;
	mov.u32 	%r634, %r116;
	mov.u64 	%rd253, %rd87;
	@%p156 bra 	$L__BB5_109;
	setp.lt.s32 	%p157, %r116, %r633;
	mov.u32 	%r634, %r633;
	mov.u64 	%rd253, %rd252;
	@%p157 bra 	$L__BB5_109;
	setp.lt.s64 	%p158, %rd252, %rd87;
	selp.b32 	%r634, %r633, %r116, %p158;
	min.s64 	%rd253, %rd252, %rd87;
$L__BB5_109:
	setp.lt.s32 	%p159, %r4, 161;
	mov.u32 	%r635, %r634;
	mov.u64 	%rd254, %rd253;
	@%p159 bra 	$L__BB5_113;
	ld.shared.u32 	%r119, [_ZN6thrust24THRUST_300001_SM_1000_NS8cuda_cub4core6detail5shmemE+88];
	ld.shared.u64 	%rd90, [_ZN6thrust24THRUST_300001_SM_1000_NS8cuda_cub4core6detail5shmemE+96];
	setp.lt.s32 	%p160, %r634, %r119;
	mov.u32 	%r635, %r119;
	mov.u64 	%rd254, %rd90;
	@%p160 bra 	$L__BB5_113;
	setp.lt.s32 	%p161, %r119, %r634;
	mov.u32 	%r635, %r634;
	mov.u64 	%rd254, %rd253;
	@%p161 bra 	$L__BB5_113;
	setp.lt.s64 	%p162, %rd253, %rd90;
	selp.b32 	%r635, %r634, %r119, %p162;
	min.s64 	%rd254, %rd253, %rd90;
$L__BB5_113:
	setp.lt.s32 	%p163, %r4, 193;
	mov.u32 	%r636, %r635;
	mov.u64 	%rd255, %rd254;
	@%p163 bra 	$L__BB5_117;
	ld.shared.u32 	%r122, [_ZN6thrust24THRUST_300001_SM_1000_NS8cuda_cub4core6detail5shmemE+104];
	ld.shared.u64 	%rd93, [_ZN6thrust24THRUST_300001_SM_1000_NS8cuda_cub4core6detail5shmemE+112];
	setp.lt.s32 	%p164, %r635, %r122;
	mov.u32 	%r636, %r122;
	mov.u64 	%rd255, %rd93;
	@%p164 bra 	$L__BB5_117;
	setp.lt.s32 	%p165, %r122, %r635;
	mov.u32 	%r636, %r635;
	mov.u64 	%rd255, %rd254;
	@%p165 bra 	$L__BB5_117;
	setp.lt.s64 	%p166, %rd254, %rd93;
	selp.b32 	%r636, %r635, %r122, %p166;
	min.s64 	%rd255, %rd254, %rd93;
$L__BB5_117:
	setp.lt.s32 	%p167, %r4, 225;
	mov.u32 	%r677, %r636;
	mov.u64 	%rd285, %rd255;
	@%p167 bra 	$L__BB5_208;
	ld.shared.u32 	%r125, [_ZN6thrust24THRUST_300001_SM_1000_NS8cuda_cub4core6detail5shmemE+120];
	ld.shared.u64 	%rd96, [_ZN6thrust24THRUST_300001_SM_1000_NS8cuda_cub4core6detail5shmemE+128];
	setp.lt.s32 	%p168, %r636, %r125;
	mov.u32 	%r677, %r125;
	mov.u64 	%rd285, %rd96;
	@%p168 bra 	$L__BB5_208;
	setp.lt.s32 	%p169, %r125, %r636;
	mov.u32 	%r677, %r636;
	mov.u64 	%rd285, %rd255;
	@%p169 bra 	$L__BB5_208;
	setp.lt.s64 	%p170, %rd255, %rd96;
	selp.b32 	%r677, %r636, %r125, %p170;
	min.s64 	%rd285, %rd255, %rd96;
	bra.uni 	$L__BB5_208;
$L__BB5_121:
	mov.u32 	%r127, %tid.x;
	cvt.s64.s32 	%rd183, %r2;
	add.s64 	%rd98, %rd3, %rd183;
	cvt.u64.u32 	%rd99, %r127;
	add.s64 	%rd184, %rd99, %rd183;
	shl.b64 	%rd185, %rd184, 2;
	add.s64 	%rd186, %rd2, %rd185;
	ld.global.u32 	%r238, [%rd186];
	add.s32 	%r239, %r127, 256;
	cvt.u64.u32 	%rd187, %r239;
	ld.global.u32 	%r240, [%rd186+1024];
	add.s32 	%r241, %r127, 512;
	cvt.u64.u32 	%rd188, %r241;
	ld.global.u32 	%r242, [%rd186+2048];
	add.s32 	%r243, %r127, 768;
	cvt.u64.u32 	%rd189, %r243;
	ld.global.u32 	%r244, [%rd186+3072];
	or.b32  	%r245, %r127, 1024;
	cvt.u64.u32 	%rd100, %r245;
	add.s64 	%rd273, %rd98, %rd100;
	ld.global.u32 	%r665, [%rd186+4096];
	setp.lt.s32 	%p2, %r238, %r240;
	max.s32 	%r246, %r238, %r240;
	selp.b64 	%rd190, %rd187, %rd99, %p2;
	setp.lt.s32 	%p3, %r246, %r242;
	max.s32 	%r247, %r246, %r242;
	selp.b64 	%rd191, %rd188, %rd190, %p3;
	setp.lt.s32 	%p4, %r247, %r244;
	max.s32 	%r129, %r247, %r244;
	selp.b64 	%rd102, %rd189, %rd191, %p4;
	setp.lt.s32 	%p5, %r129, %r665;
	@%p5 bra 	$L__BB5_123;
	setp.lt.s32 	%p6, %r665, %r129;
	setp.lt.u64 	%p7, %rd102, %rd100;
	or.pred  	%p8, %p6, %p7;
	selp.b32 	%r665, %r129, %r665, %p8;
	add.s64 	%rd192, %rd98, %rd102;
	selp.b64 	%rd273, %rd192, %rd273, %p8;
$L__BB5_123:
	setp.le.s32 	%p9, %r235, %r3;
	@%p9 bra 	$L__BB5_164;
	setp.ne.s32 	%p10, %r127, 0;
	@%p10 bra 	$L__BB5_126;
	atom.global.add.u32 	%r248, [%rd1+4], 1280;
	add.s32 	%r249, %r248, %r3;
	st.shared.u32 	[_ZN6thrust24THRUST_300001_SM_1000_NS8cuda_cub4core6detail5shmemE+152], %r249;
$L__BB5_126:
	bar.sync 	0;
	ld.shared.u32 	%r646, [_ZN6thrust24THRUST_300001_SM_1000_NS8cuda_cub4core6detail5shmemE+152];
	add.s32 	%r250, %r646, 1280;
	setp.gt.s32 	%p11, %r250, %r235;
	@%p11 bra 	$L__BB5_141;
	mov.u32 	%r639, %r665;
	mov.u64 	%rd257, %rd273;
$L__BB5_128:
	cvt.s64.s32 	%rd193, %r646;
	add.s64 	%rd194, %rd99, %rd193;
	shl.b64 	%rd195, %rd194, 2;
	add.s64 	%rd196, %rd2, %rd195;
	add.s64 	%rd258, %rd194, %rd3;
	ld.global.u32 	%r640, [%rd196];
	add.s64 	%rd259, %rd258, 256;
	ld.global.u32 	%r641, [%rd196+1024];
	add.s64 	%rd260, %rd258, 512;
	ld.global.u32 	%r642, [%rd196+2048];
	add.s64 	%rd261, %rd258, 768;
	ld.global.u32 	%r643, [%rd196+3072];
	add.s64 	%rd273, %rd258, 1024;
	ld.global.u32 	%r665, [%rd196+4096];
	setp.lt.s32 	%p12, %r639, %r640;
	@%p12 bra 	$L__BB5_130;
	setp.lt.s32 	%p13, %r640, %r639;
	setp.lt.s64 	%p14, %rd257, %rd258;
	or.pred  	%p15, %p13, %p14;
	selp.b32 	%r640, %r639, %r640, %p15;
	selp.b64 	%rd258, %rd257, %rd258, %p15;
$L__BB5_130:
	setp.lt.s32 	%p16, %r640, %r641;
	@%p16 bra 	$L__BB5_132;
	setp.lt.s32 	%p17, %r641, %r640;
	setp.lt.s64 	%p18, %rd258, %rd259;
	or.pred  	%p19, %p17, %p18;
	selp.b32 	%r641, %r640, %r641, %p19;
	selp.b64 	%rd259, %rd258, %rd259, %p19;
$L__BB5_132:
	setp.lt.s32 	%p20, %r641, %r642;
	@%p20 bra 	$L__BB5_134;
	setp.lt.s32 	%p21, %r642, %r641;
	setp.lt.s64 	%p22, %rd259, %rd260;
	or.pred  	%p23, %p21, %p22;
	selp.b32 	%r642, %r641, %r642, %p23;
	selp.b64 	%rd260, %rd259, %rd260, %p23;
$L__BB5_134:
	setp.lt.s32 	%p24, %r642, %r643;
	@%p24 bra 	$L__BB5_136;
	setp.lt.s32 	%p25, %r643, %r642;
	setp.lt.s64 	%p26, %rd260, %rd261;
	or.pred  	%p27, %p25, %p26;
	selp.b32 	%r643, %r642, %r643, %p27;
	selp.b64 	%rd261, %rd260, %rd261, %p27;
$L__BB5_136:
	setp.lt.s32 	%p28, %r643, %r665;
	@%p28 bra 	$L__BB5_138;
	setp.lt.s32 	%p29, %r665, %r643;
	setp.lt.s64 	%p30, %rd261, %rd273;
	or.pred  	%p31, %p29, %p30;
	selp.b32 	%r665, %r643, %r665, %p31;
	selp.b64 	%rd273, %rd261, %rd273, %p31;
$L__BB5_138:
	setp.ne.s32 	%p32, %r127, 0;
	bar.sync 	0;
	@%p32 bra 	$L__BB5_140;
	atom.global.add.u32 	%r251, [%rd1+4], 1280;
	add.s32 	%r252, %r251, %r3;
	st.shared.u32 	[_ZN6thrust24THRUST_300001_SM_1000_NS8cuda_cub4core6detail5shmemE+152], %r252;
$L__BB5_140:
	bar.sync 	0;
	ld.shared.u32 	%r646, [_ZN6thrust24THRUST_300001_SM_1000_NS8cuda_cub4core6detail5shmemE+152];
	add.s32 	%r253, %r646, 1280;
	setp.le.s32 	%p33, %r253, %r235;
	mov.u32 	%r639, %r665;
	mov.u64 	%rd257, %rd273;
	@%p33 bra 	$L__BB5_128;
$L__BB5_141:
	setp.le.s32 	%p34, %r235, %r646;
	@%p34 bra 	$L__BB5_164;
	sub.s32 	%r153, %r235, %r646;
	setp.ge.s32 	%p35, %r127, %r153;
	@%p35 bra 	$L__BB5_164;
	not.b32 	%r255, %r127;
	add.s32 	%r256, %r235, %r255;
	sub.s32 	%r154, %r256, %r646;
	and.b32  	%r257, %r154, 768;
	setp.eq.s32 	%p36, %r257, 768;
	mov.u32 	%r652, %r127;
	@%p36 bra 	$L__BB5_149;
	add.s32 	%r648, %r127, %r646;
	shr.u32 	%r258, %r154, 8;
	add.s32 	%r259, %r258, 1;
	and.b32  	%r260, %r259, 3;
	neg.s32 	%r647, %r260;
	mov.u32 	%r652, %r127;
$L__BB5_145:
	.pragma "nounroll";
	mov.u64 	%rd122, %rd273;
	mov.u32 	%r160, %r665;
	cvt.s64.s32 	%rd198, %r648;
	add.s64 	%rd123, %rd3, %rd198;
	mul.wide.s32 	%rd199, %r648, 4;
	add.s64 	%rd200, %rd2, %rd199;
	ld.global.u32 	%r161, [%rd200];
	setp.lt.s32 	%p37, %r160, %r161;
	mov.u32 	%r665, %r161;
	mov.u64 	%rd273, %rd123;
	@%p37 bra 	$L__BB5_148;
	setp.lt.s32 	%p38, %r161, %r160;
	mov.u32 	%r665, %r160;
	mov.u64 	%rd273, %rd122;
	@%p38 bra 	$L__BB5_148;
	setp.lt.s64 	%p39, %rd122, %rd123;
	selp.b32 	%r665, %r160, %r161, %p39;
	min.s64 	%rd273, %rd122, %rd123;
$L__BB5_148:
	add.s32 	%r652, %r652, 256;
	add.s32 	%r648, %r648, 256;
	add.s32 	%r647, %r647, 1;
	setp.ne.s32 	%p40, %r647, 0;
	@%p40 bra 	$L__BB5_145;
$L__BB5_149:
	setp.lt.u32 	%p41, %r154, 768;
	@%p41 bra 	$L__BB5_164;
	add.s32 	%r655, %r652, %r646;
	add.s32 	%r658, %r655, 256;
	add.s32 	%r657, %r655, 512;
	add.s32 	%r656, %r655, 768;
	add.s64 	%rd128, %rd2, 2048;
$L__BB5_151:
	cvt.s64.s32 	%rd201, %r658;
	add.s64 	%rd130, %rd3, %rd201;
	cvt.s64.s32 	%rd202, %r657;
	add.s64 	%rd131, %rd3, %rd202;
	cvt.s64.s32 	%rd203, %r656;
	add.s64 	%rd132, %rd3, %rd203;
	cvt.s64.s32 	%rd204, %r655;
	mul.wide.s32 	%rd205, %r655, 4;
	add.s64 	%rd133, %rd128, %rd205;
	add.s64 	%rd134, %rd3, %rd204;
	ld.global.u32 	%r180, [%rd133+-2048];
	setp.lt.s32 	%p42, %r665, %r180;
	mov.u32 	%r661, %r180;
	mov.u64 	%rd269, %rd134;
	@%p42 bra 	$L__BB5_154;
	setp.lt.s32 	%p43, %r180, %r665;
	mov.u32 	%r661, %r665;
	mov.u64 	%rd269, %rd273;
	@%p43 bra 	$L__BB5_154;
	setp.lt.s64 	%p44, %rd273, %rd134;
	selp.b32 	%r661, %r665, %r180, %p44;
	min.s64 	%rd269, %rd273, %rd134;
$L__BB5_154:
	ld.global.u32 	%r183, [%rd133+-1024];
	setp.lt.s32 	%p45, %r661, %r183;
	mov.u32 	%r662, %r183;
	mov.u64 	%rd270, %rd130;
	@%p45 bra 	$L__BB5_157;
	setp.lt.s32 	%p46, %r183, %r661;
	mov.u32 	%r662, %r661;
	mov.u64 	%rd270, %rd269;
	@%p46 bra 	$L__BB5_157;
	setp.lt.s64 	%p47, %rd269, %rd130;
	selp.b32 	%r662, %r661, %r183, %p47;
	min.s64 	%rd270, %rd269, %rd130;
$L__BB5_157:
	ld.global.u32 	%r186, [%rd133];
	setp.lt.s32 	%p48, %r662, %r186;
	mov.u32 	%r663, %r186;
	mov.u64 	%rd271, %rd131;
	@%p48 bra 	$L__BB5_160;
	setp.lt.s32 	%p49, %r186, %r662;
	mov.u32 	%r663, %r662;
	mov.u64 	%rd271, %rd270;
	@%p49 bra 	$L__BB5_160;
	setp.lt.s64 	%p50, %rd270, %rd131;
	selp.b32 	%r663, %r662, %r186, %p50;
	min.s64 	%rd271, %rd270, %rd131;
$L__BB5_160:
	ld.global.u32 	%r189, [%rd133+1024];
	setp.lt.s32 	%p51, %r663, %r189;
	mov.u32 	%r665, %r189;
	mov.u64 	%rd273, %rd132;
	@%p51 bra 	$L__BB5_163;
	setp.lt.s32 	%p52, %r189, %r663;
	mov.u32 	%r665, %r663;
	mov.u64 	%rd273, %rd271;
	@%p52 bra 	$L__BB5_163;
	setp.lt.s64 	%p53, %rd271, %rd132;
	selp.b32 	%r665, %r663, %r189, %p53;
	min.s64 	%rd273, %rd271, %rd132;
$L__BB5_163:
	add.s32 	%r652, %r652, 1024;
	add.s32 	%r658, %r658, 1024;
	add.s32 	%r657, %r657, 1024;
	add.s32 	%r656, %r656, 1024;
	add.s32 	%r655, %r655, 1024;
	setp.lt.s32 	%p54, %r652, %r153;
	@%p54 bra 	$L__BB5_151;
$L__BB5_164:
	// begin inline asm
	mov.u32 %r261, %laneid;
	// end inline asm
	mov.b32 	%r279, 1;
	mov.b32 	%r280, 31;
	mov.b32 	%r281, -1;
	// begin inline asm
	shfl.sync.down.b32 %r262, %r665, %r279, %r280, %r281;
	// end inline asm
	// begin inline asm
	shfl.sync.down.b32 %r267, %r268, %r279, %r280, %r281;
	// end inline asm
	mov.b64 	{%r273, %r278}, %rd273;
	// begin inline asm
	shfl.sync.down.b32 %r272, %r273, %r279, %r280, %r281;
	// end inline asm
	// begin inline asm
	shfl.sync.down.b32 %r277, %r278, %r279, %r280, %r281;
	// end inline asm
	mov.b64 	%rd144, {%r272, %r277};
	setp.gt.s32 	%p55, %r261, 30;
	mov.u32 	%r666, %r665;
	mov.u64 	%rd274, %rd273;
	@%p55 bra 	$L__BB5_168;
	setp.lt.s32 	%p56, %r665, %r262;
	mov.u32 	%r666, %r262;
	mov.u64 	%rd274, %rd144;
	@%p56 bra 	$L__BB5_168;
	setp.lt.s32 	%p57, %r262, %r665;
	mov.u32 	%r666, %r665;
	mov.u64 	%rd274, %rd273;
	@%p57 bra 	$L__BB5_168;
	setp.lt.s64 	%p58, %rd273, %rd144;
	selp.b32 	%r666, %r665, %r262, %p58;
	min.s64 	%rd274, %rd273, %rd144;
$L__BB5_168:
	mov.b32 	%r299, 2;
	mov.b32 	%r300, 31;
	mov.b32 	%r301, -1;
	// begin inline asm
	shfl.sync.down.b32 %r282, %r666, %r299, %r300, %r301;
	// end inline asm
	// begin inline asm
	shfl.sync.down.b32 %r287, %r288, %r299, %r300, %r301;
	// end inline asm
	mov.b64 	{%r293, %r298}, %rd274;
	// begin inline asm
	shfl.sync.down.b32 %r292, %r293, %r299, %r300, %r301;
	// end inline asm
	// begin inline asm
	shfl.sync.down.b32 %r297, %r298, %r299, %r300, %r301;
	// end inline asm
	mov.b64 	%rd147, {%r292, %r297};
	setp.gt.s32 	%p59, %r261, 29;
	mov.u32 	%r667, %r666;
	mov.u64 	%rd275, %rd274;
	@%p59 bra 	$L__BB5_172;
	setp.lt.s32 	%p60, %r666, %r282;
	mov.u32 	%r667, %r282;
	mov.u64 	%rd275, %rd147;
	@%p60 bra 	$L__BB5_172;
	setp.lt.s32 	%p61, %r282, %r666;
	mov.u32 	%r667, %r666;
	mov.u64 	%rd275, %rd274;
	@%p61 bra 	$L__BB5_172;
	setp.lt.s64 	%p62, %rd274, %rd147;
	selp.b32 	%r667, %r666, %r282, %p62;
	min.s64 	%rd275, %rd274, %rd147;
$L__BB5_172:
	mov.b32 	%r319, 4;
	mov.b32 	%r320, 31;
	mov.b32 	%r321, -1;
	// begin inline asm
	shfl.sync.down.b32 %r302, %r667, %r319, %r320, %r321;
	// end inline asm
	// begin inline asm
	shfl.sync.down.b32 %r307, %r308, %r319, %r320, %r321;
	// end inline asm
	mov.b64 	{%r313, %r318}, %rd275;
	// begin inline asm
	shfl.sync.down.b32 %r312, %r313, %r319, %r320, %r321;
	// end inline asm
	// begin inline asm
	shfl.sync.down.b32 %r317, %r318, %r319, %r320, %r321;
	// end inline asm
	mov.b64 	%rd150, {%r312, %r317};
	setp.gt.s32 	%p63, %r261, 27;
	mov.u32 	%r668, %r667;
	mov.u64 	%rd276, %rd275;
	@%p63 bra 	$L__BB5_176;
	setp.lt.s32 	%p64, %r667, %r302;
	mov.u32 	%r668, %r302;
	mov.u64 	%rd276, %rd150;
	@%p64 bra 	$L__BB5_176;
	setp.lt.s32 	%p65, %r302, %r667;
	mov.u32 	%r668, %r667;
	mov.u64 	%rd276, %rd275;
	@%p65 bra 	$L__BB5_176;
	setp.lt.s64 	%p66, %rd275, %rd150;
	selp.b32 	%r668, %r667, %r302, %p66;
	min.s64 	%rd276, %rd275, %rd150;
$L__BB5_176:
	mov.b32 	%r339, 8;
	mov.b32 	%r340, 31;
	mov.b32 	%r341, -1;
	// begin inline asm
	shfl.sync.down.b32 %r322, %r668, %r339, %r340, %r341;
	// end inline asm
	// begin inline asm
	shfl.sync.down.b32 %r327, %r328, %r339, %r340, %r341;
	// end inline asm
	mov.b64 	{%r333, %r338}, %rd276;
	// begin inline asm
	shfl.sync.down.b32 %r332, %r333, %r339, %r340, %r341;
	// end inline asm
	// begin inline asm
	shfl.sync.down.b32 %r337, %r338, %r339, %r340, %r341;
	// end inline asm
	mov.b64 	%rd153, {%r332, %r337};
	setp.gt.s32 	%p67, %r261, 23;
	mov.u32 	%r669, %r668;
	mov.u64 	%rd277, %rd276;
	@%p67 bra 	$L__BB5_180;
	setp.lt.s32 	%p68, %r668, %r322;
	mov.u32 	%r669, %r322;
	mov.u64 	%rd277, %rd153;
	@%p68 bra 	$L__BB5_180;
	setp.lt.s32 	%p69, %r322, %r668;
	mov.u32 	%r669, %r668;
	mov.u64 	%rd277, %rd276;
	@%p69 bra 	$L__BB5_180;
	setp.lt.s64 	%p70, %rd276, %rd153;
	selp.b32 	%r669, %r668, %r322, %p70;
	min.s64 	%rd277, %rd276, %rd153;
$L__BB5_180:
	mov.b32 	%r359, 16;
	mov.b32 	%r360, 31;
	mov.b32 	%r361, -1;
	// begin inline asm
	shfl.sync.down.b32 %r342, %r669, %r359, %r360, %r361;
	// end inline asm
	// begin inline asm
	shfl.sync.down.b32 %r347, %r348, %r359, %r360, %r361;
	// end inline asm
	mov.b64 	{%r353, %r358}, %rd277;
	// begin inline asm
	shfl.sync.down.b32 %r352, %r353, %r359, %r360, %r361;
	// end inline asm
	// begin inline asm
	shfl.sync.down.b32 %r357, %r358, %r359, %r360, %r361;
	// end inline asm
	mov.b64 	%rd156, {%r352, %r357};
	setp.gt.s32 	%p71, %r261, 15;
	mov.u32 	%r677, %r669;
	mov.u64 	%rd285, %rd277;
	@%p71 bra 	$L__BB5_184;
	setp.lt.s32 	%p72, %r669, %r342;
	mov.u32 	%r677, %r342;
	mov.u64 	%rd285, %rd156;
	@%p72 bra 	$L__BB5_184;
	setp.lt.s32 	%p73, %r342, %r669;
	mov.u32 	%r677, %r669;
	mov.u64 	%rd285, %rd277;
	@%p73 bra 	$L__BB5_184;
	setp.lt.s64 	%p74, %rd277, %rd156;
	selp.b32 	%r677, %r669, %r342, %p74;
	min.s64 	%rd285, %rd277, %rd156;
$L__BB5_184:
	setp.ne.s32 	%p75, %r261, 0;
	@%p75 bra 	$L__BB5_186;
	shr.u32 	%r362, %r127, 1;
	and.b32  	%r363, %r362, 496;
	mov.u32 	%r364, _ZN6thrust24THRUST_300001_SM_1000_NS8cuda_cub4core6detail5shmemE;
	add.s32 	%r365, %r364, %r363;
	st.shared.u32 	[%r365+8], %r677;
	st.shared.u64 	[%r365+16], %rd285;
$L__BB5_186:
	bar.sync 	0;
	setp.ne.s32 	%p76, %r127, 0;
	@%p76 bra 	$L__BB5_208;
	ld.shared.u32 	%r214, [_ZN6thrust24THRUST_300001_SM_1000_NS8cuda_cub4core6detail5shmemE+24];
	ld.shared.u64 	%rd159, [_ZN6thrust24THRUST_300001_SM_1000_NS8cuda_cub4core6detail5shmemE+32];
	setp.lt.s32 	%p77, %r677, %r214;
	mov.u32 	%r671, %r214;
	mov.u64 	%rd279, %rd159;
	@%p77 bra 	$L__BB5_190;
	setp.lt.s32 	%p78, %r214, %r677;
	mov.u32 	%r671, %r677;
	mov.u64 	%rd279, %rd285;
	@%p78 bra 	$L__BB5_190;
	setp.lt.s64 	%p79, %rd285, %rd159;
	selp.b32 	%r671, %r677, %r214, %p79;
	min.s64 	%rd279, %rd285, %rd159;
$L__BB5_190:
	ld.shared.u32 	%r217, [_ZN6thrust24THRUST_300001_SM_1000_NS8cuda_cub4core6detail5shmemE+40];
	ld.shared.u64 	%rd162, [_ZN6thrust24THRUST_300001_SM_1000_NS8cuda_cub4core6detail5shmemE+48];
	setp.lt.s32 	%p80, %r671, %r217;
	mov.u32 	%r672, %r217;
	mov.u64 	%rd280, %rd162;
	@%p80 bra 	$L__BB5_193;
	setp.lt.s32 	%p81, %r217, %r671;
	mov.u32 	%r672, %r671;
	mov.u64 	%rd280, %rd279;
	@%p81 bra 	$L__BB5_193;
	setp.lt.s64 	%p82, %rd279, %rd162;
	selp.b32 	%r672, %r671, %r217, %p82;
	min.s64 	%rd280, %rd279, %rd162;
$L__BB5_193:
	ld.shared.u32 	%r220, [_ZN6thrust24THRUST_300001_SM_1000_NS8cuda_cub4core6detail5shmemE+56];
	ld.shared.u64 	%rd165, [_ZN6thrust24THRUST_300001_SM_1000_NS8cuda_cub4core6detail5shmemE+64];
	setp.lt.s32 	%p83, %r672, %r220;
	mov.u32 	%r673, %r220;
	mov.u64 	%rd281, %rd165;
	@%p83 bra 	$L__BB5_196;
	setp.lt.s32 	%p84, %r220, %r672;
	mov.u32 	%r673, %r672;
	mov.u64 	%rd281, %rd280;
	@%p84 bra 	$L__BB5_196;
	setp.lt.s64 	%p85, %rd280, %rd165;
	selp.b32 	%r673, %r672, %r220, %p85;
	min.s64 	%rd281, %rd280, %rd165;
$L__BB5_196:
	ld.shared.u32 	%r223, [_ZN6thrust24THRUST_300001_SM_1000_NS8cuda_cub4core6detail5shmemE+72];
	ld.shared.u64 	%rd168, [_ZN6thrust24THRUST_300001_SM_1000_NS8cuda_cub4core6detail5shmemE+80];
	setp.lt.s32 	%p86, %r673, %r223;
	mov.u32 	%r674, %r223;
	mov.u64 	%rd282, %rd168;
	@%p86 bra 	$L__BB5_199;
	setp.lt.s32 	%p87, %r223, %r673;
	mov.u32 	%r674, %r673;
	mov.u64 	%rd282, %rd281;
	@%p87 bra 	$L__BB5_199;
	setp.lt.s64 	%p88, %rd281, %rd168;
	selp.b32 	%r674, %r673, %r223, %p88;
	min.s64 	%rd282, %rd281, %rd168;
$L__BB5_199:
	ld.shared.u32 	%r226, [_ZN6thrust24THRUST_300001_SM_1000_NS8cuda_cub4core6detail5shmemE+88];
	ld.shared.u64 	%rd171, [_ZN6thrust24THRUST_300001_SM_1000_NS8cuda_cub4core6detail5shmemE+96];
	setp.lt.s32 	%p89, %r674, %r226;
	mov.u32 	%r675, %r226;
	mov.u64 	%rd283, %rd171;
	@%p89 bra 	$L__BB5_202;
	setp.lt.s32 	%p90, %r226, %r674;
	mov.u32 	%r675, %r674;
	mov.u64 	%rd283, %rd282;
	@%p90 bra 	$L__BB5_202;
	setp.lt.s64 	%p91, %rd282, %rd171;
	selp.b32 	%r675, %r674, %r226, %p91;
	min.s64 	%rd283, %rd282, %rd171;
$L__BB5_202:
	ld.shared.u32 	%r229, [_ZN6thrust24THRUST_300001_SM_1000_NS8cuda_cub4core6detail5shmemE+104];
	ld.shared.u64 	%rd174, [_ZN6thrust24THRUST_300001_SM_1000_NS8cuda_cub4core6detail5shmemE+112];
	setp.lt.s32 	%p92, %r675, %r229;
	mov.u32 	%r676, %r229;
	mov.u64 	%rd284, %rd174;
	@%p92 bra 	$L__BB5_205;
	setp.lt.s32 	%p93, %r229, %r675;
	mov.u32 	%r676, %r675;
	mov.u64 	%rd284, %rd283;
	@%p93 bra 	$L__BB5_205;
	setp.lt.s64 	%p94, %rd283, %rd174;
	selp.b32 	%r676, %r675, %r229, %p94;
	min.s64 	%rd284, %rd283, %rd174;
$L__BB5_205:
	ld.shared.u32 	%r232, [_ZN6thrust24THRUST_300001_SM_1000_NS8cuda_cub4core6detail5shmemE+120];
	ld.shared.u64 	%rd177, [_ZN6thrust24THRUST_300001_SM_1000_NS8cuda_cub4core6detail5shmemE+128];
	setp.lt.s32 	%p95, %r676, %r232;
	mov.u32 	%r677, %r232;
	mov.u64 	%rd285, %rd177;
	@%p95 bra 	$L__BB5_208;
	setp.lt.s32 	%p96, %r232, %r676;
	mov.u32 	%r677, %r676;
	mov.u64 	%rd285, %rd284;
	@%p96 bra 	$L__BB5_208;
	setp.lt.s64 	%p97, %rd284, %rd177;
	selp.b32 	%r677, %r676, %r232, %p97;
	min.s64 	%rd285, %rd284, %rd177;
$L__BB5_208:
	mov.u32 	%r593, %tid.x;
	setp.ne.s32 	%p214, %r593, 0;
	@%p214 bra 	$L__BB5_210;
	ld.param.u64 	%rd222, [_ZN6thrust24THRUST_300001_SM_1000_NS8cuda_cub4core6detail13_kernel_agentINS1_8__reduce11ReduceAgentINS0_12zip_iteratorIN4cuda3std3__45tupleIJNS0_10device_ptrIiEENS0_17counting_iteratorIlNS0_11use_defaultESF_SF_EEEEEEEPNSB_IJilEEESJ_iNS1_9__extrema9arg_max_fIilNSA_4lessIiEEEEEEJSI_SK_iN3cub18CUB_300001_SM_100013GridEvenShareIiEENSS_9GridQueueIjEESP_EEEvDpT0__param_1];
	cvta.to.global.u64 	%rd219, %rd222;
	mul.wide.u32 	%rd220, %r1, 16;
	add.s64 	%rd221, %rd219, %rd220;
	st.global.u32 	[%rd221], %r677;
	st.global.u64 	[%rd221+8], %rd285;
$L__BB5_210:
	ret;

}
	// .globl	_ZN6thrust24THRUST_300001_SM_1000_NS8cuda_cub4core6detail13_kernel_agentINS1_8__reduce10DrainAgentIiEEJN3cub18CUB_300001_SM_10009GridQueueIjEEiEEEvDpT0_
.visible .entry _ZN6thrust24THRUST_300001_SM_1000_NS8cuda_cub4core6detail13_kernel_agentINS1_8__reduce10DrainAgentIiEEJN3cub18CUB_300001_SM_10009GridQueueIjEEiEEEvDpT0_(
	.param .align 8 .b8 _ZN6thrust24THRUST_300001_SM_1000_NS8cuda_cub4core6detail13_kernel_agentINS1_8__reduce10DrainAgentIiEEJN3cub18CUB_300001_SM_10009GridQueueIjEEiEEEvDpT0__param_0[8],
	.param .u32 _ZN6thrust24THRUST_300001_SM_1000_NS8cuda_cub4core6detail13_kernel_agentINS1_8__reduce10DrainAgentIiEEJN3cub18CUB_300001_SM_10009GridQueueIjEEiEEEvDpT0__param_1
)
.maxntid 1
{
	.reg .b32 	%r<3>;
	.reg .b64 	%rd<3>;

	ld.param.u64 	%rd1, [_ZN6thrust24THRUST_300001_SM_1000_NS8cuda_cub4core6detail13_kernel_agentINS1_8__reduce10DrainAgentIiEEJN3cub18CUB_300001_SM_10009GridQueueIjEEiEEEvDpT0__param_0];
	ld.param.u32 	%r1, [_ZN6thrust24THRUST_300001_SM_1000_NS8cuda_cub4core6detail13_kernel_agentINS1_8__reduce10DrainAgentIiEEJN3cub18CUB_300001_SM_10009GridQueueIjEEiEEEvDpT0__param_1];
	cvta.to.global.u64 	%rd2, %rd1;
	st.global.u32 	[%rd2], %r1;
	mov.b32 	%r2, 0;
	st.global.u32 	[%rd2+4], %r2;
	ret;

}
	// .globl	_ZN6thrust24THRUST_300001_SM_1000_NS8cuda_cub4core6detail13_kernel_agentINS1_8__reduce11ReduceAgentIPN4cuda3std3__45tupleIJilEEESC_SB_iNS1_9__extrema9arg_max_fIilNS9_4lessIiEEEEEEJSC_SC_iSH_EEEvDpT0_
.visible .entry _ZN6thrust24THRUST_300001_SM_1000_NS8cuda_cub4core6detail13_kernel_agentINS1_8__reduce11ReduceAgentIPN4cuda3std3__45tupleIJilEEESC_SB_iNS1_9__extrema9arg_max_fIilNS9_4lessIiEEEEEEJSC_SC_iSH_EEEvDpT0_(
	.param .u64 .ptr .align 1 _ZN6thrust24THRUST_300001_SM_1000_NS8cuda_cub4core6detail13_kernel_agentINS1_8__reduce11ReduceAgentIPN4cuda3std3__45tupleIJilEEESC_SB_iNS1_9__extrema9arg_max_fIilNS9_4lessIiEEEEEEJSC_SC_iSH_EEEvDpT0__param_0,
	.param .u64 .ptr .align 1 _ZN6thrust24THRUST_300001_SM_1000_NS8cuda_cub4core6detail13_kernel_agentINS1_8__reduce11ReduceAgentIPN4cuda3std3__45tupleIJilEEESC_SB_iNS1_9__extrema9arg_max_fIilNS9_4lessIiEEEEEEJSC_SC_iSH_EEEvDpT0__param_1,
	.param .u32 _ZN6thrust24THRUST_300001_SM_1000_NS8cuda_cub4core6detail13_kernel_agentINS1_8__reduce11ReduceAgentIPN4cuda3std3__45tupleIJilEEESC_SB_iNS1_9__extrema9arg_max_fIilNS9_4lessIiEEEEEEJSC_SC_iSH_EEEvDpT0__param_2,
	.param .align 1 .b8 _ZN6thrust24THRUST_300001_SM_1000_NS8cuda_cub4core6detail13_kernel_agentINS1_8__reduce11ReduceAgentIPN4cuda3std3__45tupleIJilEEESC_SB_iNS1_9__extrema9arg_max_fIilNS9_4lessIiEEEEEEJSC_SC_iSH_EEEvDpT0__param_3[1]
)
.maxntid 256
{
	.reg .pred 	%p<222>;
	.reg .b32 	%r<637>;
	.reg .b64 	%rd<356>;

	ld.param.u64 	%rd186, [_ZN6thrust24THRUST_300001_SM_1000_NS8cuda_cub4core6detail13_kernel_agentINS1_8__reduce11ReduceAgentIPN4cuda3std3__45tupleIJilEEESC_SB_iNS1_9__extrema9arg_max_fIilNS9_4lessIiEEEEEEJSC_SC_iSH_EEEvDpT0__param_0];
	ld.param.u64 	%rd187, [_ZN6thrust24THRUST_300001_SM_1000_NS8cuda_cub4core6detail13_kernel_agentINS1_8__reduce11ReduceAgentIPN4cuda3std3__45tupleIJilEEESC_SB_iNS1_9__extrema9arg_max_fIilNS9_4lessIiEEEEEEJSC_SC_iSH_EEEvDpT0__param_1];
	ld.param.u32 	%r215, [_ZN6thrust24THRUST_300001_SM_1000_NS8cuda_cub4core6detail13_kernel_agentINS1_8__reduce11ReduceAgentIPN4cuda3std3__45tupleIJilEEESC_SB_iNS1_9__extrema9arg_max_fIilNS9_4lessIiEEEEEEJSC_SC_iSH_EEEvDpT0__param_2];
	setp.eq.s32 	%p1, %r215, 0;
	@%p1 bra 	$L__BB7_211;
	setp.gt.s32 	%p2, %r215, 1279;
	@%p2 bra 	$L__BB7_121;
	mov.u32 	%r1, %tid.x;
	setp.ge.s32 	%p105, %r1, %r215;
	mov.b32 	%r572, 0;
	mov.b64 	%rd298, 0;
	mov.u32 	%r564, %r1;
	@%p105 bra 	$L__BB7_4;
	mul.wide.u32 	%rd263, %r1, 16;
	add.s64 	%rd260, %rd186, %rd263;
	// begin inline asm
	ld.global.nc.u64 %rd259, [%rd260];
	// end inline asm
	add.s64 	%rd262, %rd260, 8;
	// begin inline asm
	ld.global.nc.u64 %rd298, [%rd262];
	// end inline asm
	cvt.u32.u64 	%r572, %rd259;
	add.s32 	%r564, %r1, 256;
$L__BB7_4:
	setp.ge.s32 	%p106, %r564, %r215;
	@%p106 bra 	$L__BB7_25;
	not.b32 	%r334, %r564;
	add.s32 	%r6, %r215, %r334;
	and.b32  	%r335, %r6, 768;
	setp.eq.s32 	%p107, %r335, 768;
	@%p107 bra 	$L__BB7_11;
	mul.wide.u32 	%rd265, %r564, 16;
	add.s64 	%rd289, %rd186, %rd265;
	shr.u32 	%r336, %r6, 8;
	add.s32 	%r337, %r336, 1;
	and.b32  	%r338, %r337, 3;
	neg.s32 	%r560, %r338;
$L__BB7_7:
	.pragma "nounroll";
	mov.u64 	%rd5, %rd298;
	mov.u32 	%r10, %r572;
	// begin inline asm
	ld.global.nc.u64 %rd266, [%rd289];
	// end inline asm
	add.s64 	%rd269, %rd289, 8;
	// begin inline asm
	ld.global.nc.u64 %rd268, [%rd269];
	// end inline asm
	cvt.u32.u64 	%r11, %rd266;
	setp.lt.s32 	%p108, %r10, %r11;
	mov.u64 	%rd298, %rd268;
	mov.u32 	%r572, %r11;
	@%p108 bra 	$L__BB7_10;
	setp.lt.s32 	%p109, %r11, %r10;
	mov.u64 	%rd298, %rd5;
	mov.u32 	%r572, %r10;
	@%p109 bra 	$L__BB7_10;
	setp.lt.s64 	%p110, %rd5, %rd268;
	min.s64 	%rd298, %rd5, %rd268;
	selp.b32 	%r572, %r10, %r11, %p110;
$L__BB7_10:
	add.s32 	%r564, %r564, 256;
	add.s64 	%rd289, %rd289, 4096;
	add.s32 	%r560, %r560, 1;
	setp.ne.s32 	%p111, %r560, 0;
	@%p111 bra 	$L__BB7_7;
$L__BB7_11:
	setp.lt.u32 	%p112, %r6, 768;
	@%p112 bra 	$L__BB7_25;
$L__BB7_12:
	mul.wide.s32 	%rd274, %r564, 16;
	add.s64 	%rd271, %rd186, %rd274;
	// begin inline asm
	ld.global.nc.u64 %rd270, [%rd271];
	// end inline asm
	add.s64 	%rd273, %rd271, 8;
	// begin inline asm
	ld.global.nc.u64 %rd272, [%rd273];
	// end inline asm
	cvt.u32.u64 	%r21, %rd270;
	setp.lt.s32 	%p113, %r572, %r21;
	mov.u64 	%rd295, %rd272;
	mov.u32 	%r569, %r21;
	@%p113 bra 	$L__BB7_15;
	setp.lt.s32 	%p114, %r21, %r572;
	mov.u64 	%rd295, %rd298;
	mov.u32 	%r569, %r572;
	@%p114 bra 	$L__BB7_15;
	setp.lt.s64 	%p115, %rd298, %rd272;
	min.s64 	%rd295, %rd298, %rd272;
	selp.b32 	%r569, %r572, %r21, %p115;
$L__BB7_15:
	add.s64 	%rd276, %rd271, 4096;
	// begin inline asm
	ld.global.nc.u64 %rd275, [%rd276];
	// end inline asm
	add.s64 	%rd278, %rd271, 4104;
	// begin inline asm
	ld.global.nc.u64 %rd277, [%rd278];
	// end inline asm
	cvt.u32.u64 	%r24, %rd275;
	setp.lt.s32 	%p116, %r569, %r24;
	mov.u64 	%rd296, %rd277;
	mov.u32 	%r570, %r24;
	@%p116 bra 	$L__BB7_18;
	setp.lt.s32 	%p117, %r24, %r569;
	mov.u64 	%rd296, %rd295;
	mov.u32 	%r570, %r569;
	@%p117 bra 	$L__BB7_18;
	setp.lt.s64 	%p118, %rd295, %rd277;
	min.s64 	%rd296, %rd295, %rd277;
	selp.b32 	%r570, %r569, %r24, %p118;
$L__BB7_18:
	add.s64 	%rd280, %rd271, 8192;
	// begin inline asm
	ld.global.nc.u64 %rd279, [%rd280];
	// end inline asm
	add.s64 	%rd282, %rd271, 8200;
	// begin inline asm
	ld.global.nc.u64 %rd281, [%rd282];
	// end inline asm
	cvt.u32.u64 	%r27, %rd279;
	setp.lt.s32 	%p119, %r570, %r27;
	mov.u64 	%rd297, %rd281;
	mov.u32 	%r571, %r27;
	@%p119 bra 	$L__BB7_21;
	setp.lt.s32 	%p120, %r27, %r570;
	mov.u64 	%rd297, %rd296;
	mov.u32 	%r571, %r570;
	@%p120 bra 	$L__BB7_21;
	setp.lt.s64 	%p121, %rd296, %rd281;
	min.s64 	%rd297, %rd296, %rd281;
	selp.b32 	%r571, %r570, %r27, %p121;
$L__BB7_21:
	add.s64 	%rd284, %rd271, 12288;
	// begin inline asm
	ld.global.nc.u64 %rd283, [%rd284];
	// end inline asm
	add.s64 	%rd286, %rd271, 12296;
	// begin inline asm
	ld.global.nc.u64 %rd285, [%rd286];
	// end inline asm
	cvt.u32.u64 	%r30, %rd283;
	setp.lt.s32 	%p122, %r571, %r30;
	mov.u64 	%rd298, %rd285;
	mov.u32 	%r572, %r30;
	@%p122 bra 	$L__BB7_24;
	setp.lt.s32 	%p123, %r30, %r571;
	mov.u64 	%rd298, %rd297;
	mov.u32 	%r572, %r571;
	@%p123 bra 	$L__BB7_24;
	setp.lt.s64 	%p124, %rd297, %rd285;
	min.s64 	%rd298, %rd297, %rd285;
	selp.b32 	%r572, %r571, %r30, %p124;
$L__BB7_24:
	add.s32 	%r564, %r564, 1024;
	setp.lt.s32 	%p125, %r564, %r215;
	@%p125 bra 	$L__BB7_12;
$L__BB7_25:
	setp.lt.s32 	%p126, %r215, 256;
	@%p126 bra 	$L__BB7_70;
	// begin inline asm
	mov.u32 %r452, %laneid;
	// end inline asm
	mov.b32 	%r470, 1;
	mov.b32 	%r471, 31;
	mov.b32 	%r472, -1;
	// begin inline asm
	shfl.sync.down.b32 %r453, %r572, %r470, %r471, %r472;
	// end inline asm
	// begin inline asm
	shfl.sync.down.b32 %r458, %r459, %r470, %r471, %r472;
	// end inline asm
	mov.b64 	{%r464, %r469}, %rd298;
	// begin inline asm
	shfl.sync.down.b32 %r463, %r464, %r470, %r471, %r472;
	// end inline asm
	// begin inline asm
	shfl.sync.down.b32 %r468, %r469, %r470, %r471, %r472;
	// end inline asm
	mov.b64 	%rd27, {%r463, %r468};
	setp.gt.s32 	%p178, %r452, 30;
	mov.u64 	%rd300, %rd298;
	mov.u32 	%r574, %r572;
	@%p178 bra 	$L__BB7_30;
	setp.lt.s32 	%p179, %r572, %r453;
	mov.u64 	%rd300, %rd27;
	mov.u32 	%r574, %r453;
	@%p179 bra 	$L__BB7_30;
	setp.lt.s32 	%p180, %r453, %r572;
	mov.u64 	%rd300, %rd298;
	mov.u32 	%r574, %r572;
	@%p180 bra 	$L__BB7_30;
	setp.lt.s64 	%p181, %rd298, %rd27;
	min.s64 	%rd300, %rd298, %rd27;
	selp.b32 	%r574, %r572, %r453, %p181;
$L__BB7_30:
	mov.b32 	%r490, 2;
	mov.b32 	%r491, 31;
	mov.b32 	%r492, -1;
	// begin inline asm
	shfl.sync.down.b32 %r473, %r574, %r490, %r491, %r492;
	// end inline asm
	// begin inline asm
	shfl.sync.down.b32 %r478, %r479, %r490, %r491, %r492;
	// end inline asm
	mov.b64 	{%r484, %r489}, %rd300;
	// begin inline asm
	shfl.sync.down.b32 %r483, %r484, %r490, %r491, %r492;
	// end inline asm
	// begin inline asm
	shfl.sync.down.b32 %r488, %r489, %r490, %r491, %r492;
	// end inline asm
	mov.b64 	%rd30, {%r483, %r488};
	setp.gt.s32 	%p182, %r452, 29;
	mov.u64 	%rd301, %rd300;
	mov.u32 	%r575, %r574;
	@%p182 bra 	$L__BB7_34;
	setp.lt.s32 	%p183, %r574, %r473;
	mov.u64 	%rd301, %rd30;
	mov.u32 	%r575, %r473;
	@%p183 bra 	$L__BB7_34;
	setp.lt.s32 	%p184, %r473, %r574;
	mov.u64 	%rd301, %rd300;
	mov.u32 	%r575, %r574;
	@%p184 bra 	$L__BB7_34;
	setp.lt.s64 	%p185, %rd300, %rd30;
	min.s64 	%rd301, %rd300, %rd30;
	selp.b32 	%r575, %r574, %r473, %p185;
$L__BB7_34:
	mov.b32 	%r510, 4;
	mov.b32 	%r511, 31;
	mov.b32 	%r512, -1;
	// begin inline asm
	shfl.sync.down.b32 %r493, %r575, %r510, %r511, %r512;
	// end inline asm
	// begin inline asm
	shfl.sync.down.b32 %r498, %r499, %r510, %r511, %r512;
	// end inline asm
	mov.b64 	{%r504, %r509}, %rd301;
	// begin inline asm
	shfl.sync.down.b32 %r503, %r504, %r510, %r511, %r512;
	// end inline asm
	// begin inline asm
	shfl.sync.down.b32 %r508, %r509, %r510, %r511, %r512;
	// end inline asm
	mov.b64 	%rd33, {%r503, %r508};
	setp.gt.s32 	%p186, %r452, 27;
	mov.u64 	%rd302, %rd301;
	mov.u32 	%r576, %r575;
	@%p186 bra 	$L__BB7_38;
	setp.lt.s32 	%p187, %r575, %r493;
	mov.u64 	%rd302, %rd33;
	mov.u32 	%r576, %r493;
	@%p187 bra 	$L__BB7_38;
	setp.lt.s32 	%p188, %r493, %r575;
	mov.u64 	%rd302, %rd301;
	mov.u32 	%r576, %r575;
	@%p188 bra 	$L__BB7_38;
	setp.lt.s64 	%p189, %rd301, %rd33;
	min.s64 	%rd302, %rd301, %rd33;
	selp.b32 	%r576, %r575, %r493, %p189;
$L__BB7_38:
	mov.b32 	%r530, 8;
	mov.b32 	%r531, 31;
	mov.b32 	%r532, -1;
	// begin inline asm
	shfl.sync.down.b32 %r513, %r576, %r530, %r531, %r532;
	// end inline asm
	// begin inline asm
	shfl.sync.down.b32 %r518, %r519, %r530, %r531, %r532;
	// end inline asm
	mov.b64 	{%r524, %r529}, %rd302;
	// begin inline asm
	shfl.sync.down.b32 %r523, %r524, %r530, %r531, %r532;
	// end inline asm
	// begin inline asm
	shfl.sync.down.b32 %r528, %r529, %r530, %r531, %r532;
	// end inline asm
	mov.b64 	%rd36, {%r523, %r528};
	setp.gt.s32 	%p190, %r452, 23;
	mov.u64 	%rd303, %rd302;
	mov.u32 	%r577, %r576;
	@%p190 bra 	$L__BB7_42;
	setp.lt.s32 	%p191, %r576, %r513;
	mov.u64 	%rd303, %rd36;
	mov.u32 	%r577, %r513;
	@%p191 bra 	$L__BB7_42;
	setp.lt.s32 	%p192, %r513, %r576;
	mov.u64 	%rd303, %rd302;
	mov.u32 	%r577, %r576;
	@%p192 bra 	$L__BB7_42;
	setp.lt.s64 	%p193, %rd302, %rd36;
	min.s64 	%rd303, %rd302, %rd36;
	selp.b32 	%r577, %r576, %r513, %p193;
$L__BB7_42:
	mov.b32 	%r550, 16;
	mov.b32 	%r551, 31;
	mov.b32 	%r552, -1;
	// begin inline asm
	shfl.sync.down.b32 %r533, %r577, %r550, %r551, %r552;
	// end inline asm
	// begin inline asm
	shfl.sync.down.b32 %r538, %r539, %r550, %r551, %r552;
	// end inline asm
	mov.b64 	{%r544, %r549}, %rd303;
	// begin inline asm
	shfl.sync.down.b32 %r543, %r544, %r550, %r551, %r552;
	// end inline asm
	// begin inline asm
	shfl.sync.down.b32 %r548, %r549, %r550, %r551, %r552;
	// end inline asm
	mov.b64 	%rd39, {%r543, %r548};
	setp.gt.s32 	%p194, %r452, 15;
	mov.u64 	%rd355, %rd303;
	mov.u32 	%r636, %r577;
	@%p194 bra 	$L__BB7_46;
	setp.lt.s32 	%p195, %r577, %r533;
	mov.u64 	%rd355, %rd39;
	mov.u32 	%r636, %r533;
	@%p195 bra 	$L__BB7_46;
	setp.lt.s32 	%p196, %r533, %r577;
	mov.u64 	%rd355, %rd303;
	mov.u32 	%r636, %r577;
	@%p196 bra 	$L__BB7_46;
	setp.lt.s64 	%p197, %rd303, %rd39;
	min.s64 	%rd355, %rd303, %rd39;
	selp.b32 	%r636, %r577, %r533, %p197;
$L__BB7_46:
	setp.ne.s32 	%p198, %r452, 0;
	@%p198 bra 	$L__BB7_48;
	shr.u32 	%r553, %r1, 1;
	and.b32  	%r554, %r553, 496;
	mov.u32 	%r555, _ZN6thrust24THRUST_300001_SM_1000_NS8cuda_cub4core6detail5shmemE;
	add.s32 	%r556, %r555, %r554;
	st.shared.u32 	[%r556+8], %r636;
	st.shared.u64 	[%r556+16], %rd355;
$L__BB7_48:
	bar.sync 	0;
	setp.ne.s32 	%p199, %r1, 0;
	@%p199 bra 	$L__BB7_209;
	ld.shared.u32 	%r51, [_ZN6thrust24THRUST_300001_SM_1000_NS8cuda_cub4core6detail5shmemE+24];
	ld.shared.u64 	%rd42, [_ZN6thrust24THRUST_300001_SM_1000_NS8cuda_cub4core6detail5shmemE+32];
	setp.lt.s32 	%p200, %r636, %r51;
	mov.u64 	%rd305, %rd42;
	mov.u32 	%r579, %r51;
	@%p200 bra 	$L__BB7_52;
	setp.lt.s32 	%p201, %r51, %r636;
	mov.u64 	%rd305, %rd355;
	mov.u32 	%r579, %r636;
	@%p201 bra 	$L__BB7_52;
	setp.lt.s64 	%p202, %rd355, %rd42;
	min.s64 	%rd305, %rd355, %rd42;
	selp.b32 	%r579, %r636, %r51, %p202;
$L__BB7_52:
	ld.shared.u32 	%r54, [_ZN6thrust24THRUST_300001_SM_1000_NS8cuda_cub4core6detail5shmemE+40];
	ld.shared.u64 	%rd45, [_ZN6thrust24THRUST_300001_SM_1000_NS8cuda_cub4core6detail5shmemE+48];
	setp.lt.s32 	%p203, %r579, %r54;
	mov.u64 	%rd306, %rd45;
	mov.u32 	%r580, %r54;
	@%p203 bra 	$L__BB7_55;
	setp.lt.s32 	%p204, %r54, %r579;
	mov.u64 	%rd306, %rd305;
	mov.u32 	%r580, %r579;
	@%p204 bra 	$L__BB7_55;
	setp.lt.s64 	%p205, %rd305, %rd45;
	min.s64 	%rd306, %rd305, %rd45;
	selp.b32 	%r580, %r579, %r54, %p205;
$L__BB7_55:
	ld.shared.u32 	%r57, [_ZN6thrust24THRUST_300001_SM_1000_NS8cuda_cub4core6detail5shmemE+56];
	ld.shared.u64 	%rd48, [_ZN6thrust24THRUST_300001_SM_1000_NS8cuda_cub4core6detail5shmemE+64];
	setp.lt.s32 	%p206, %r580, %r57;
	mov.u64 	%rd307, %rd48;
	mov.u32 	%r581, %r57;
	@%p206 bra 	$L__BB7_58;
	setp.lt.s32 	%p207, %r57, %r580;
	mov.u64 	%rd307, %rd306;
	mov.u32 	%r581, %r580;
	@%p207 bra 	$L__BB7_58;
	setp.lt.s64 	%p208, %rd306, %rd48;
	min.s64 	%rd307, %rd306, %rd48;
	selp.b32 	%r581, %r580, %r57, %p208;
$L__BB7_58:
	ld.shared.u32 	%r60, [_ZN6thrust24THRUST_300001_SM_1000_NS8cuda_cub4core6detail5shmemE+72];
	ld.shared.u64 	%rd51, [_ZN6thrust24THRUST_300001_SM_1000_NS8cuda_cub4core6detail5shmemE+80];
	setp.lt.s32 	%p209, %r581, %r60;
	mov.u64 	%rd308, %rd51;
	mov.u32 	%r582, %r60;
	@%p209 bra 	$L__BB7_61;
	setp.lt.s32 	%p210, %r60, %r581;
	mov.u64 	%rd308, %rd307;
	mov.u32 	%r582, %r581;
	@%p210 bra 	$L__BB7_61;
	setp.lt.s64 	%p211, %rd307, %rd51;
	min.s64 	%rd308, %rd307, %rd51;
	selp.b32 	%r582, %r581, %r60, %p211;
$L__BB7_61:
	ld.shared.u32 	%r63, [_ZN6thrust24THRUST_300001_SM_1000_NS8cuda_cub4core6detail5shmemE+88];
	ld.shared.u64 	%rd54, [_ZN6thrust24THRUST_300001_SM_1000_NS8cuda_cub4core6detail5shmemE+96];
	setp.lt.s32 	%p212, %r582, %r63;
	mov.u64 	%rd309, %rd54;
	mov.u32 	%r583, %r63;
	@%p212 bra 	$L__BB7_64;
	setp.lt.s32 	%p213, %r63, %r582;
	mov.u64 	%rd309, %rd308;
	mov.u32 	%r583, %r582;
	@%p213 bra 	$L__BB7_64;
	setp.lt.s64 	%p214, %rd308, %rd54;
	min.s64 	%rd309, %rd308, %rd54;
	selp.b32 	%r583, %r582, %r63, %p214;
$L__BB7_64:
	ld.shared.u32 	%r66, [_ZN6thrust24THRUST_300001_SM_1000_NS8cuda_cub4core6detail5shmemE+104];
	ld.shared.u64 	%rd57, [_ZN6thrust24THRUST_300001_SM_1000_NS8cuda_cub4core6detail5shmemE+112];
	setp.lt.s32 	%p215, %r583, %r66;
	mov.u64 	%rd310, %rd57;
	mov.u32 	%r584, %r66;
	@%p215 bra 	$L__BB7_67;
	setp.lt.s32 	%p216, %r66, %r583;
	mov.u64 	%rd310, %rd309;
	mov.u32 	%r584, %r583;
	@%p216 bra 	$L__BB7_67;
	setp.lt.s64 	%p217, %rd309, %rd57;
	min.s64 	%rd310, %rd309, %rd57;
	selp.b32 	%r584, %r583, %r66, %p217;
$L__BB7_67:
	ld.shared.u32 	%r69, [_ZN6thrust24THRUST_300001_SM_1000_NS8cuda_cub4core6detail5shmemE+120];
	ld.shared.u64 	%rd60, [_ZN6thrust24THRUST_300001_SM_1000_NS8cuda_cub4core6detail5shmemE+128];
	setp.lt.s32 	%p218, %r584, %r69;
	mov.u32 	%r636, %r69;
	mov.u64 	%rd355, %rd60;
	@%p218 bra 	$L__BB7_209;
	setp.lt.s32 	%p219, %r69, %r584;
	mov.u32 	%r636, %r584;
	mov.u64 	%rd355, %rd310;
	@%p219 bra 	$L__BB7_209;
	setp.lt.s64 	%p220, %rd310, %rd60;
	min.s64 	%rd355, %rd310, %rd60;
	selp.b32 	%r636, %r584, %r69, %p220;
	bra.uni 	$L__BB7_209;
$L__BB7_70:
	// begin inline asm
	mov.u32 %r339, %laneid;
	// end inline asm
	and.b32  	%r360, %r1, 992;
	add.s32 	%r361, %r360, 32;
	setp.gt.s32 	%p127, %r361, %r215;
	not.b32 	%r362, %r360;
	add.s32 	%r363, %r215, %r362;
	selp.b32 	%r358, %r363, 31, %p127;
	mov.b32 	%r357, 1;
	mov.b32 	%r359, -1;
	// begin inline asm
	shfl.sync.down.b32 %r340, %r572, %r357, %r358, %r359;
	// end inline asm
	// begin inline asm
	shfl.sync.down.b32 %r345, %r346, %r357, %r358, %r359;
	// end inline asm
	mov.b64 	{%r351, %r356}, %rd298;
	// begin inline asm
	shfl.sync.down.b32 %r350, %r351, %r357, %r358, %r359;
	// end inline asm
	// begin inline asm
	shfl.sync.down.b32 %r355, %r356, %r357, %r358, %r359;
	// end inline asm
	mov.b64 	%rd62, {%r350, %r355};
	setp.ge.s32 	%p128, %r339, %r358;
	mov.u64 	%rd311, %rd298;
	mov.u32 	%r585, %r572;
	@%p128 bra 	$L__BB7_74;
	setp.lt.s32 	%p129, %r572, %r340;
	mov.u64 	%rd311, %rd62;
	mov.u32 	%r585, %r340;
	@%p129 bra 	$L__BB7_74;
	setp.lt.s32 	%p130, %r340, %r572;
	mov.u64 	%rd311, %rd298;
	mov.u32 	%r585, %r572;
	@%p130 bra 	$L__BB7_74;
	setp.lt.s64 	%p131, %rd298, %rd62;
	min.s64 	%rd311, %rd298, %rd62;
	selp.b32 	%r585, %r572, %r340, %p131;
$L__BB7_74:
	mov.b32 	%r381, 2;
	mov.b32 	%r383, -1;
	// begin inline asm
	shfl.sync.down.b32 %r364, %r585, %r381, %r358, %r383;
	// end inline asm
	// begin inline asm
	shfl.sync.down.b32 %r369, %r370, %r381, %r358, %r383;
	// end inline asm
	mov.b64 	{%r375, %r380}, %rd311;
	// begin inline asm
	shfl.sync.down.b32 %r374, %r375, %r381, %r358, %r383;
	// end inline asm
	// begin inline asm
	shfl.sync.down.b32 %r379, %r380, %r381, %r358, %r383;
	// end inline asm
	mov.b64 	%rd65, {%r374, %r379};
	add.s32 	%r384, %r339, 2;
	setp.gt.s32 	%p132, %r384, %r358;
	mov.u64 	%rd312, %rd311;
	mov.u32 	%r586, %r585;
	@%p132 bra 	$L__BB7_78;
	setp.lt.s32 	%p133, %r585, %r364;
	mov.u64 	%rd312, %rd65;
	mov.u32 	%r586, %r364;
	@%p133 bra 	$L__BB7_78;
	setp.lt.s32 	%p134, %r364, %r585;
	mov.u64 	%rd312, %rd311;
	mov.u32 	%r586, %r585;
	@%p134 bra 	$L__BB7_78;
	setp.lt.s64 	%p135, %rd311, %rd65;
	min.s64 	%rd312, %rd311, %rd65;
	selp.b32 	%r586, %r585, %r364, %p135;
$L__BB7_78:
	mov.b32 	%r402, 4;
	mov.b32 	%r404, -1;
	// begin inline asm
	shfl.sync.down.b32 %r385, %r586, %r402, %r358, %r404;
	// end inline asm
	// begin inline asm
	shfl.sync.down.b32 %r390, %r391, %r402, %r358, %r404;
	// end inline asm
	mov.b64 	{%r396, %r401}, %rd312;
	// begin inline asm
	shfl.sync.down.b32 %r395, %r396, %r402, %r358, %r404;
	// end inline asm
	// begin inline asm
	shfl.sync.down.b32 %r400, %r401, %r402, %r358, %r404;
	// end inline asm
	mov.b64 	%rd68, {%r395, %r400};
	add.s32 	%r405, %r339, 4;
	setp.gt.s32 	%p136, %r405, %r358;
	mov.u32 	%r587, %r586;
	mov.u64 	%rd313, %rd312;
	@%p136 bra 	$L__BB7_82;
	setp.lt.s32 	%p137, %r586, %r385;
	mov.u32 	%r587, %r385;
	mov.u64 	%rd313, %rd68;
	@%p137 bra 	$L__BB7_82;
	setp.lt.s32 	%p138, %r385, %r586;
	mov.u32 	%r587, %r586;
	mov.u64 	%rd313, %rd312;
	@%p138 bra 	$L__BB7_82;
	setp.lt.s64 	%p139, %rd312, %rd68;
	selp.b32 	%r587, %r586, %r385, %p139;
	min.s64 	%rd313, %rd312, %rd68;
$L__BB7_82:
	mov.b32 	%r423, 8;
	mov.b32 	%r425, -1;
	// begin inline asm
	shfl.sync.down.b32 %r406, %r587, %r423, %r358, %r425;
	// end inline asm
	// begin inline asm
	shfl.sync.down.b32 %r411, %r412, %r423, %r358, %r425;
	// end inline asm
	mov.b64 	{%r417, %r422}, %rd313;
	// begin inline asm
	shfl.sync.down.b32 %r416, %r417, %r423, %r358, %r425;
	// end inline asm
	// begin inline asm
	shfl.sync.down.b32 %r421, %r422, %r423, %r358, %r425;
	// end inline asm
	mov.b64 	%rd71, {%r416, %r421};
	add.s32 	%r426, %r339, 8;
	setp.gt.s32 	%p140, %r426, %r358;
	mov.u32 	%r588, %r587;
	mov.u64 	%rd314, %rd313;
	@%p140 bra 	$L__BB7_86;
	setp.lt.s32 	%p141, %r587, %r406;
	mov.u32 	%r588, %r406;
	mov.u64 	%rd314, %rd71;
	@%p141 bra 	$L__BB7_86;
	setp.lt.s32 	%p142, %r406, %r587;
	mov.u32 	%r588, %r587;
	mov.u64 	%rd314, %rd313;
	@%p142 bra 	$L__BB7_86;
	setp.lt.s64 	%p143, %rd313, %rd71;
	selp.b32 	%r588, %r587, %r406, %p143;
	min.s64 	%rd314, %rd313, %rd71;
$L__BB7_86:
	mov.b32 	%r444, 16;
	mov.b32 	%r446, -1;
	// begin inline asm
	shfl.sync.down.b32 %r427, %r588, %r444, %r358, %r446;
	// end inline asm
	// begin inline asm
	shfl.sync.down.b32 %r432, %r433, %r444, %r358, %r446;
	// end inline asm
	mov.b64 	{%r438, %r443}, %rd314;
	// begin inline asm
	shfl.sync.down.b32 %r437, %r438, %r444, %r358, %r446;
	// end inline asm
	// begin inline asm
	shfl.sync.down.b32 %r442, %r443, %r444, %r358, %r446;
	// end inline asm
	mov.b64 	%rd74, {%r437, %r442};
	add.s32 	%r447, %r339, 16;
	setp.gt.s32 	%p144, %r447, %r358;
	mov.u32 	%r636, %r588;
	mov.u64 	%rd355, %rd314;
	@%p144 bra 	$L__BB7_90;
	setp.lt.s32 	%p145, %r588, %r427;
	mov.u32 	%r636, %r427;
	mov.u64 	%rd355, %rd74;
	@%p145 bra 	$L__BB7_90;
	setp.lt.s32 	%p146, %r427, %r588;
	mov.u32 	%r636, %r588;
	mov.u64 	%rd355, %rd314;
	@%p146 bra 	$L__BB7_90;
	setp.lt.s64 	%p147, %rd314, %rd74;
	selp.b32 	%r636, %r588, %r427, %p147;
	min.s64 	%rd355, %rd314, %rd74;
$L__BB7_90:
	setp.ne.s32 	%p148, %r339, 0;
	@%p148 bra 	$L__BB7_92;
	shr.u32 	%r448, %r1, 1;
	and.b32  	%r449, %r448, 496;
	mov.u32 	%r450, _ZN6thrust24THRUST_300001_SM_1000_NS8cuda_cub4core6detail5shmemE;
	add.s32 	%r451, %r450, %r449;
	st.shared.u32 	[%r451+8], %r636;
	st.shared.u64 	[%r451+16], %rd355;
$L__BB7_92:
	bar.sync 	0;
	setp.ne.s32 	%p149, %r1, 0;
	@%p149 bra 	$L__BB7_209;
	setp.lt.s32 	%p150, %r215, 33;
	mov.u32 	%r590, %r636;
	mov.u64 	%rd316, %rd355;
	@%p150 bra 	$L__BB7_97;
	ld.shared.u32 	%r88, [_ZN6thrust24THRUST_300001_SM_1000_NS8cuda_cub4core6detail5shmemE+24];
	ld.shared.u64 	%rd77, [_ZN6thrust24THRUST_300001_SM_1000_NS8cuda_cub4core6detail5shmemE+32];
	setp.lt.s32 	%p151, %r636, %r88;
	mov.u32 	%r590, %r88;
	mov.u64 	%rd316, %rd77;
	@%p151 bra 	$L__BB7_97;
	setp.lt.s32 	%p152, %r88, %r636;
	mov.u32 	%r590, %r636;
	mov.u64 	%rd316, %rd355;
	@%p152 bra 	$L__BB7_97;
	setp.lt.s64 	%p153, %rd355, %rd77;
	selp.b32 	%r590, %r636, %r88, %p153;
	min.s64 	%rd316, %rd355, %rd77;
$L__BB7_97:
	setp.lt.s32 	%p154, %r215, 65;
	mov.u32 	%r591, %r590;
	mov.u64 	%rd317, %rd316;
	@%p154 bra 	$L__BB7_101;
	ld.shared.u32 	%r91, [_ZN6thrust24THRUST_300001_SM_1000_NS8cuda_cub4core6detail5shmemE+40];
	ld.shared.u64 	%rd80, [_ZN6thrust24THRUST_300001_SM_1000_NS8cuda_cub4core6detail5shmemE+48];
	setp.lt.s32 	%p155, %r590, %r91;
	mov.u32 	%r591, %r91;
	mov.u64 	%rd317, %rd80;
	@%p155 bra 	$L__BB7_101;
	setp.lt.s32 	%p156, %r91, %r590;
	mov.u32 	%r591, %r590;
	mov.u64 	%rd317, %rd316;
	@%p156 bra 	$L__BB7_101;
	setp.lt.s64 	%p157, %rd316, %rd80;
	selp.b32 	%r591, %r590, %r91, %p157;
	min.s64 	%rd317, %rd316, %rd80;
$L__BB7_101:
	setp.lt.s32 	%p158, %r215, 97;
	mov.u32 	%r592, %r591;
	mov.u64 	%rd318, %rd317;
	@%p158 bra 	$L__BB7_105;
	ld.shared.u32 	%r94, [_ZN6thrust24THRUST_300001_SM_1000_NS8cuda_cub4core6detail5shmemE+56];
	ld.shared.u64 	%rd83, [_ZN6thrust24THRUST_300001_SM_1000_NS8cuda_cub4core6detail5shmemE+64];
	setp.lt.s32 	%p159, %r591, %r94;
	mov.u32 	%r592, %r94;
	mov.u64 	%rd318, %rd83;
	@%p159 bra 	$L__BB7_105;
	setp.lt.s32 	%p160, %r94, %r591;
	mov.u32 	%r592, %r591;
	mov.u64 	%rd318, %rd317;
	@%p160 bra 	$L__BB7_105;
	setp.lt.s64 	%p161, %rd317, %rd83;
	selp.b32 	%r592, %r591, %r94, %p161;
	min.s64 	%rd318, %rd317, %rd83;
$L__BB7_105:
	setp.lt.s32 	%p162, %r215, 129;
	mov.u32 	%r593, %r592;
	mov.u64 	%rd319, %rd318;
	@%p162 bra 	$L__BB7_109;
	ld.shared.u32 	%r97, [_ZN6thrust24THRUST_300001_SM_1000_NS8cuda_cub4core6detail5shmemE+72];
	ld.shared.u64 	%rd86, [_ZN6thrust24THRUST_300001_SM_1000_NS8cuda_cub4core6detail5shmemE+80];
	setp.lt.s32 	%p163, %r592, %r97;
	mov.u32 	%r593, %r97;
	mov.u64 	%rd319, %rd86;
	@%p163 bra 	$L__BB7_109;
	setp.lt.s32 	%p164, %r97, %r592;
	mov.u32 	%r593, %r592;
	mov.u64 	%rd319, %rd318;
	@%p164 bra 	$L__BB7_109;
	setp.lt.s64 	%p165, %rd318, %rd86;
	selp.b32 	%r593, %r592, %r97, %p165;
	min.s64 	%rd319, %rd318, %rd86;
$L__BB7_109:
	setp.lt.s32 	%p166, %r215, 161;
	mov.u32 	%r594, %r593;
	mov.u64 	%rd320, %rd319;
	@%p166 bra 	$L__BB7_113;
	ld.shared.u32 	%r100, [_ZN6thrust24THRUST_300001_SM_1000_NS8cuda_cub4core6detail5shmemE+88];
	ld.shared.u64 	%rd89, [_ZN6thrust24THRUST_300001_SM_1000_NS8cuda_cub4core6detail5shmemE+96];
	setp.lt.s32 	%p167, %r593, %r100;
	mov.u32 	%r594, %r100;
	mov.u64 	%rd320, %rd89;
	@%p167 bra 	$L__BB7_113;
	setp.lt.s32 	%p168, %r100, %r593;
	mov.u32 	%r594, %r593;
	mov.u64 	%rd320, %rd319;
	@%p168 bra 	$L__BB7_113;
	setp.lt.s64 	%p169, %rd319, %rd89;
	selp.b32 	%r594, %r593, %r100, %p169;
	min.s64 	%rd320, %rd319, %rd89;
$L__BB7_113:
	setp.lt.s32 	%p170, %r215, 193;
	mov.u32 	%r595, %r594;
	mov.u64 	%rd321, %rd320;
	@%p170 bra 	$L__BB7_117;
	ld.shared.u32 	%r103, [_ZN6thrust24THRUST_300001_SM_1000_NS8cuda_cub4core6detail5shmemE+104];
	ld.shared.u64 	%rd92, [_ZN6thrust24THRUST_300001_SM_1000_NS8cuda_cub4core6detail5shmemE+112];
	setp.lt.s32 	%p171, %r594, %r103;
	mov.u32 	%r595, %r103;
	mov.u64 	%rd321, %rd92;
	@%p171 bra 	$L__BB7_117;
	setp.lt.s32 	%p172, %r103, %r594;
	mov.u32 	%r595, %r594;
	mov.u64 	%rd321, %rd320;
	@%p172 bra 	$L__BB7_117;
	setp.lt.s64 	%p173, %rd320, %rd92;
	selp.b32 	%r595, %r594, %r103, %p173;
	min.s64 	%rd321, %rd320, %rd92;
$L__BB7_117:
	setp.lt.s32 	%p174, %r215, 225;
	mov.u32 	%r636, %r595;
	mov.u64 	%rd355, %rd321;
	@%p174 bra 	$L__BB7_209;
	ld.shared.u32 	%r106, [_ZN6thrust24THRUST_300001_SM_1000_NS8cuda_cub4core6detail5shmemE+120];
	ld.shared.u64 	%rd95, [_ZN6thrust24THRUST_300001_SM_1000_NS8cuda_cub4core6detail5shmemE+128];
	setp.lt.s32 	%p175, %r595, %r106;
	mov.u32 	%r636, %r106;
	mov.u64 	%rd355, %rd95;
	@%p175 bra 	$L__BB7_209;
	setp.lt.s32 	%p176, %r106, %r595;
	mov.u32 	%r636, %r595;
	mov.u64 	%rd355, %rd321;
	@%p176 bra 	$L__BB7_209;
	setp.lt.s64 	%p177, %rd321, %rd95;
	selp.b32 	%r636, %r595, %r106, %p177;
	min.s64 	%rd355, %rd321, %rd95;
	bra.uni 	$L__BB7_209;
$L__BB7_121:
	mov.u32 	%r108, %tid.x;
	mul.wide.u32 	%rd208, %r108, 16;
	add.s64 	%rd189, %rd186, %rd208;
	// begin inline asm
	ld.global.nc.u64 %rd188, [%rd189];
	// end inline asm
	add.s64 	%rd191, %rd189, 8;
	// begin inline asm
	ld.global.nc.u64 %rd190, [%rd191];
	// end inline asm
	cvt.u32.u64 	%r109, %rd188;
	add.s64 	%rd193, %rd189, 4096;
	// begin inline asm
	ld.global.nc.u64 %rd192, [%rd193];
	// end inline asm
	add.s64 	%rd195, %rd189, 4104;
	// begin inline asm
	ld.global.nc.u64 %rd322, [%rd195];
	// end inline asm
	cvt.u32.u64 	%r596, %rd192;
	add.s64 	%rd197, %rd189, 8192;
	// begin inline asm
	ld.global.nc.u64 %rd196, [%rd197];
	// end inline asm
	add.s64 	%rd199, %rd189, 8200;
	// begin inline asm
	ld.global.nc.u64 %rd323, [%rd199];
	// end inline asm
	cvt.u32.u64 	%r597, %rd196;
	add.s64 	%rd201, %rd189, 12288;
	// begin inline asm
	ld.global.nc.u64 %rd200, [%rd201];
	// end inline asm
	add.s64 	%rd203, %rd189, 12296;
	// begin inline asm
	ld.global.nc.u64 %rd324, [%rd203];
	// end inline asm
	cvt.u32.u64 	%r598, %rd200;
	add.s64 	%rd205, %rd189, 16384;
	// begin inline asm
	ld.global.nc.u64 %rd204, [%rd205];
	// end inline asm
	add.s64 	%rd207, %rd189, 16392;
	// begin inline asm
	ld.global.nc.u64 %rd342, [%rd207];
	// end inline asm
	cvt.u32.u64 	%r623, %rd204;
	setp.lt.s32 	%p3, %r109, %r596;
	@%p3 bra 	$L__BB7_123;
	setp.lt.s32 	%p4, %r596, %r109;
	setp.lt.s64 	%p5, %rd190, %rd322;
	or.pred  	%p6, %p4, %p5;
	selp.b32 	%r596, %r109, %r596, %p6;
	selp.b64 	%rd322, %rd190, %rd322, %p6;
$L__BB7_123:
	setp.lt.s32 	%p7, %r596, %r597;
	@%p7 bra 	$L__BB7_125;
	setp.lt.s32 	%p8, %r597, %r596;
	setp.lt.s64 	%p9, %rd322, %rd323;
	or.pred  	%p10, %p8, %p9;
	selp.b32 	%r597, %r596, %r597, %p10;
	selp.b64 	%rd323, %rd322, %rd323, %p10;
$L__BB7_125:
	setp.lt.s32 	%p11, %r597, %r598;
	@%p11 bra 	$L__BB7_127;
	setp.lt.s32 	%p12, %r598, %r597;
	setp.lt.s64 	%p13, %rd323, %rd324;
	or.pred  	%p14, %p12, %p13;
	selp.b32 	%r598, %r597, %r598, %p14;
	selp.b64 	%rd324, %rd323, %rd324, %p14;
$L__BB7_127:
	setp.lt.s32 	%p15, %r598, %r623;
	@%p15 bra 	$L__BB7_129;
	setp.lt.s32 	%p16, %r623, %r598;
	setp.lt.s64 	%p17, %rd324, %rd342;
	or.pred  	%p18, %p16, %p17;
	selp.b32 	%r623, %r598, %r623, %p18;
	selp.b64 	%rd342, %rd324, %rd342, %p18;
$L__BB7_129:
	setp.lt.u32 	%p19, %r215, 2560;
	mov.b32 	%r608, 1280;
	@%p19 bra 	$L__BB7_142;
	mov.b32 	%r600, 1280;
	mov.u32 	%r601, %r623;
	mov.u64 	%rd326, %rd342;
$L__BB7_131:
	add.s32 	%r218, %r600, %r108;
	mul.wide.u32 	%rd229, %r218, 16;
	add.s64 	%rd210, %rd186, %rd229;
	// begin inline asm
	ld.global.nc.u64 %rd209, [%rd210];
	// end inline asm
	add.s64 	%rd212, %rd210, 8;
	// begin inline asm
	ld.global.nc.u64 %rd327, [%rd212];
	// end inline asm
	cvt.u32.u64 	%r602, %rd209;
	add.s64 	%rd214, %rd210, 4096;
	// begin inline asm
	ld.global.nc.u64 %rd213, [%rd214];
	// end inline asm
	add.s64 	%rd216, %rd210, 4104;
	// begin inline asm
	ld.global.nc.u64 %rd328, [%rd216];
	// end inline asm
	cvt.u32.u64 	%r603, %rd213;
	add.s64 	%rd218, %rd210, 8192;
	// begin inline asm
	ld.global.nc.u64 %rd217, [%rd218];
	// end inline asm
	add.s64 	%rd220, %rd210, 8200;
	// begin inline asm
	ld.global.nc.u64 %rd329, [%rd220];
	// end inline asm
	cvt.u32.u64 	%r604, %rd217;
	add.s64 	%rd222, %rd210, 12288;
	// begin inline asm
	ld.global.nc.u64 %rd221, [%rd222];
	// end inline asm
	add.s64 	%rd224, %rd210, 12296;
	// begin inline asm
	ld.global.nc.u64 %rd330, [%rd224];
	// end inline asm
	cvt.u32.u64 	%r605, %rd221;
	add.s64 	%rd226, %rd210, 16384;
	// begin inline asm
	ld.global.nc.u64 %rd225, [%rd226];
	// end inline asm
	add.s64 	%rd228, %rd210, 16392;
	// begin inline asm
	ld.global.nc.u64 %rd342, [%rd228];
	// end inline asm
	cvt.u32.u64 	%r623, %rd225;
	setp.lt.s32 	%p20, %r601, %r602;
	@%p20 bra 	$L__BB7_133;
	setp.lt.s32 	%p21, %r602, %r601;
	setp.lt.s64 	%p22, %rd326, %rd327;
	or.pred  	%p23, %p21, %p22;
	selp.b32 	%r602, %r601, %r602, %p23;
	selp.b64 	%rd327, %rd326, %rd327, %p23;
$L__BB7_133:
	setp.lt.s32 	%p24, %r602, %r603;
	@%p24 bra 	$L__BB7_135;
	setp.lt.s32 	%p25, %r603, %r602;
	setp.lt.s64 	%p26, %rd327, %rd328;
	or.pred  	%p27, %p25, %p26;
	selp.b32 	%r603, %r602, %r603, %p27;
	selp.b64 	%rd328, %rd327, %rd328, %p27;
$L__BB7_135:
	setp.lt.s32 	%p28, %r603, %r604;
	@%p28 bra 	$L__BB7_137;
	setp.lt.s32 	%p29, %r604, %r603;
	setp.lt.s64 	%p30, %rd328, %rd329;
	or.pred  	%p31, %p29, %p30;
	selp.b32 	%r604, %r603, %r604, %p31;
	selp.b64 	%rd329, %rd328, %rd329, %p31;
$L__BB7_137:
	setp.lt.s32 	%p32, %r604, %r605;
	@%p32 bra 	$L__BB7_139;
	setp.lt.s32 	%p33, %r605, %r604;
	setp.lt.s64 	%p34, %rd329, %rd330;
	or.pred  	%p35, %p33, %p34;
	selp.b32 	%r605, %r604, %r605, %p35;
	selp.b64 	%rd330, %rd329, %rd330, %p35;
$L__BB7_139:
	setp.lt.s32 	%p36, %r605, %r623;
	@%p36 bra 	$L__BB7_141;
	setp.lt.s32 	%p37, %r623, %r605;
	setp.lt.s64 	%p38, %rd330, %rd342;
	or.pred  	%p39, %p37, %p38;
	selp.b32 	%r623, %r605, %r623, %p39;
	selp.b64 	%rd342, %rd330, %rd342, %p39;
$L__BB7_141:
	add.s32 	%r608, %r600, 1280;
	add.s32 	%r219, %r600, 2560;
	setp.le.s32 	%p40, %r219, %r215;
	mov.u32 	%r600, %r608;
	mov.u32 	%r601, %r623;
	mov.u64 	%rd326, %rd342;
	@%p40 bra 	$L__BB7_131;
$L__BB7_142:
	setp.le.s32 	%p41, %r215, %r608;
	@%p41 bra 	$L__BB7_165;
	sub.s32 	%r142, %r215, %r608;
	setp.ge.s32 	%p42, %r108, %r142;
	@%p42 bra 	$L__BB7_165;
	not.b32 	%r221, %r108;
	add.s32 	%r222, %r215, %r221;
	sub.s32 	%r143, %r222, %r608;
	and.b32  	%r223, %r143, 768;
	setp.eq.s32 	%p43, %r223, 768;
	mov.u32 	%r614, %r108;
	@%p43 bra 	$L__BB7_150;
	add.s32 	%r610, %r108, %r608;
	shr.u32 	%r224, %r143, 8;
	add.s32 	%r225, %r224, 1;
	and.b32  	%r226, %r225, 3;
	neg.s32 	%r609, %r226;
	mov.u32 	%r614, %r108;
$L__BB7_146:
	.pragma "nounroll";
	mov.u64 	%rd127, %rd342;
	mov.u32 	%r149, %r623;
	mul.wide.u32 	%rd235, %r610, 16;
	add.s64 	%rd232, %rd186, %rd235;
	// begin inline asm
	ld.global.nc.u64 %rd231, [%rd232];
	// end inline asm
	add.s64 	%rd234, %rd232, 8;
	// begin inline asm
	ld.global.nc.u64 %rd233, [%rd234];
	// end inline asm
	cvt.u32.u64 	%r150, %rd231;
	setp.lt.s32 	%p44, %r149, %r150;
	mov.u32 	%r623, %r150;
	mov.u64 	%rd342, %rd233;
	@%p44 bra 	$L__BB7_149;
	setp.lt.s32 	%p45, %r150, %r149;
	mov.u32 	%r623, %r149;
	mov.u64 	%rd342, %rd127;
	@%p45 bra 	$L__BB7_149;
	setp.lt.s64 	%p46, %rd127, %rd233;
	selp.b32 	%r623, %r149, %r150, %p46;
	min.s64 	%rd342, %rd127, %rd233;
$L__BB7_149:
	add.s32 	%r614, %r614, 256;
	add.s32 	%r610, %r610, 256;
	add.s32 	%r609, %r609, 1;
	setp.ne.s32 	%p47, %r609, 0;
	@%p47 bra 	$L__BB7_146;
$L__BB7_150:
	setp.lt.u32 	%p48, %r143, 768;
	@%p48 bra 	$L__BB7_165;
	cvt.u64.u32 	%rd236, %r614;
	cvt.u64.u32 	%rd237, %r608;
	add.s64 	%rd238, %rd236, %rd237;
	shl.b64 	%rd239, %rd238, 4;
	add.s64 	%rd240, %rd239, %rd186;
	add.s64 	%rd337, %rd240, 12296;
	add.s32 	%r617, %r614, %r608;
$L__BB7_152:
	mul.wide.u32 	%rd245, %r617, 16;
	add.s64 	%rd242, %rd186, %rd245;
	// begin inline asm
	ld.global.nc.u64 %rd241, [%rd242];
	// end inline asm
	add.s64 	%rd244, %rd242, 8;
	// begin inline asm
	ld.global.nc.u64 %rd243, [%rd244];
	// end inline asm
	cvt.u32.u64 	%r163, %rd241;
	setp.lt.s32 	%p49, %r623, %r163;
	mov.u32 	%r620, %r163;
	mov.u64 	%rd339, %rd243;
	@%p49 bra 	$L__BB7_155;
	setp.lt.s32 	%p50, %r163, %r623;
	mov.u32 	%r620, %r623;
	mov.u64 	%rd339, %rd342;
	@%p50 bra 	$L__BB7_155;
	setp.lt.s64 	%p51, %rd342, %rd243;
	selp.b32 	%r620, %r623, %r163, %p51;
	min.s64 	%rd339, %rd342, %rd243;
$L__BB7_155:
	add.s64 	%rd247, %rd337, -8200;
	// begin inline asm
	ld.global.nc.u64 %rd246, [%rd247];
	// end inline asm
	add.s64 	%rd249, %rd337, -8192;
	// begin inline asm
	ld.global.nc.u64 %rd248, [%rd249];
	// end inline asm
	cvt.u32.u64 	%r166, %rd246;
	setp.lt.s32 	%p52, %r620, %r166;
	mov.u32 	%r621, %r166;
	mov.u64 	%rd340, %rd248;
	@%p52 bra 	$L__BB7_158;
	setp.lt.s32 	%p53, %r166, %r620;
	mov.u32 	%r621, %r620;
	mov.u64 	%rd340, %rd339;
	@%p53 bra 	$L__BB7_158;
	setp.lt.s64 	%p54, %rd339, %rd248;
	selp.b32 	%r621, %r620, %r166, %p54;
	min.s64 	%rd340, %rd339, %rd248;
$L__BB7_158:
	add.s64 	%rd251, %rd337, -4104;
	// begin inline asm
	ld.global.nc.u64 %rd250, [%rd251];
	// end inline asm
	add.s64 	%rd253, %rd337, -4096;
	// begin inline asm
	ld.global.nc.u64 %rd252, [%rd253];
	// end inline asm
	cvt.u32.u64 	%r169, %rd250;
	setp.lt.s32 	%p55, %r621, %r169;
	mov.u32 	%r622, %r169;
	mov.u64 	%rd341, %rd252;
	@%p55 bra 	$L__BB7_161;
	setp.lt.s32 	%p56, %r169, %r621;
	mov.u32 	%r622, %r621;
	mov.u64 	%rd341, %rd340;
	@%p56 bra 	$L__BB7_161;
	setp.lt.s64 	%p57, %rd340, %rd252;
	selp.b32 	%r622, %r621, %r169, %p57;
	min.s64 	%rd341, %rd340, %rd252;
$L__BB7_161:
	add.s64 	%rd255, %rd337, -8;
	// begin inline asm
	ld.global.nc.u64 %rd254, [%rd255];
	// end inline asm
	// begin inline asm
	ld.global.nc.u64 %rd256, [%rd337];
	// end inline asm
	cvt.u32.u64 	%r172, %rd254;
	setp.lt.s32 	%p58, %r622, %r172;
	mov.u32 	%r623, %r172;
	mov.u64 	%rd342, %rd256;
	@%p58 bra 	$L__BB7_164;
	setp.lt.s32 	%p59, %r172, %r622;
	mov.u32 	%r623, %r622;
	mov.u64 	%rd342, %rd341;
	@%p59 bra 	$L__BB7_164;
	setp.lt.s64 	%p60, %rd341, %rd256;
	selp.b32 	%r623, %r622, %r172, %p60;
	min.s64 	%rd342, %rd341, %rd256;
$L__BB7_164:
	add.s32 	%r614, %r614, 1024;
	add.s64 	%rd337, %rd337, 16384;
	add.s32 	%r617, %r617, 1024;
	setp.lt.s32 	%p61, %r614, %r142;
	@%p61 bra 	$L__BB7_152;
$L__BB7_165:
	// begin inline asm
	mov.u32 %r227, %laneid;
	// end inline asm
	mov.b32 	%r245, 1;
	mov.b32 	%r246, 31;
	mov.b32 	%r247, -1;
	// begin inline asm
	shfl.sync.down.b32 %r228, %r623, %r245, %r246, %r247;
	// end inline asm
	// begin inline asm
	shfl.sync.down.b32 %r233, %r234, %r245, %r246, %r247;
	// end inline asm
	mov.b64 	{%r239, %r244}, %rd342;
	// begin inline asm
	shfl.sync.down.b32 %r238, %r239, %r245, %r246, %r247;
	// end inline asm
	// begin inline asm
	shfl.sync.down.b32 %r243, %r244, %r245, %r246, %r247;
	// end inline asm
	mov.b64 	%rd150, {%r238, %r243};
	setp.gt.s32 	%p62, %r227, 30;
	mov.u32 	%r625, %r623;
	mov.u64 	%rd344, %rd342;
	@%p62 bra 	$L__BB7_169;
	setp.lt.s32 	%p63, %r623, %r228;
	mov.u32 	%r625, %r228;
	mov.u64 	%rd344, %rd150;
	@%p63 bra 	$L__BB7_169;
	setp.lt.s32 	%p64, %r228, %r623;
	mov.u32 	%r625, %r623;
	mov.u64 	%rd344, %rd342;
	@%p64 bra 	$L__BB7_169;
	setp.lt.s64 	%p65, %rd342, %rd150;
	selp.b32 	%r625, %r623, %r228, %p65;
	min.s64 	%rd344, %rd342, %rd150;
$L__BB7_169:
	mov.b32 	%r265, 2;
	mov.b32 	%r266, 31;
	mov.b32 	%r267, -1;
	// begin inline asm
	shfl.sync.down.b32 %r248, %r625, %r265, %r266, %r267;
	// end inline asm
	// begin inline asm
	shfl.sync.down.b32 %r253, %r254, %r265, %r266, %r267;
	// end inline asm
	mov.b64 	{%r259, %r264}, %rd344;
	// begin inline asm
	shfl.sync.down.b32 %r258, %r259, %r265, %r266, %r267;
	// end inline asm
	// begin inline asm
	shfl.sync.down.b32 %r263, %r264, %r265, %r266, %r267;
	// end inline asm
	mov.b64 	%rd153, {%r258, %r263};
	setp.gt.s32 	%p66, %r227, 29;
	mov.u32 	%r626, %r625;
	mov.u64 	%rd345, %rd344;
	@%p66 bra 	$L__BB7_173;
	setp.lt.s32 	%p67, %r625, %r248;
	mov.u32 	%r626, %r248;
	mov.u64 	%rd345, %rd153;
	@%p67 bra 	$L__BB7_173;
	setp.lt.s32 	%p68, %r248, %r625;
	mov.u32 	%r626, %r625;
	mov.u64 	%rd345, %rd344;
	@%p68 bra 	$L__BB7_173;
	setp.lt.s64 	%p69, %rd344, %rd153;
	selp.b32 	%r626, %r625, %r248, %p69;
	min.s64 	%rd345, %rd344, %rd153;
$L__BB7_173:
	mov.b32 	%r285, 4;
	mov.b32 	%r286, 31;
	mov.b32 	%r287, -1;
	// begin inline asm
	shfl.sync.down.b32 %r268, %r626, %r285, %r286, %r287;
	// end inline asm
	// begin inline asm
	shfl.sync.down.b32 %r273, %r274, %r285, %r286, %r287;
	// end inline asm
	mov.b64 	{%r279, %r284}, %rd345;
	// begin inline asm
	shfl.sync.down.b32 %r278, %r279, %r285, %r286, %r287;
	// end inline asm
	// begin inline asm
	shfl.sync.down.b32 %r283, %r284, %r285, %r286, %r287;
	// end inline asm
	mov.b64 	%rd156, {%r278, %r283};
	setp.gt.s32 	%p70, %r227, 27;
	mov.u32 	%r627, %r626;
	mov.u64 	%rd346, %rd345;
	@%p70 bra 	$L__BB7_177;
	setp.lt.s32 	%p71, %r626, %r268;
	mov.u32 	%r627, %r268;
	mov.u64 	%rd346, %rd156;
	@%p71 bra 	$L__BB7_177;
	setp.lt.s32 	%p72, %r268, %r626;
	mov.u32 	%r627, %r626;
	mov.u64 	%rd346, %rd345;
	@%p72 bra 	$L__BB7_177;
	setp.lt.s64 	%p73, %rd345, %rd156;
	selp.b32 	%r627, %r626, %r268, %p73;
	min.s64 	%rd346, %rd345, %rd156;
$L__BB7_177:
	mov.b32 	%r305, 8;
	mov.b32 	%r306, 31;
	mov.b32 	%r307, -1;
	// begin inline asm
	shfl.sync.down.b32 %r288, %r627, %r305, %r306, %r307;
	// end inline asm
	// begin inline asm
	shfl.sync.down.b32 %r293, %r294, %r305, %r306, %r307;
	// end inline asm
	mov.b64 	{%r299, %r304}, %rd346;
	// begin inline asm
	shfl.sync.down.b32 %r298, %r299, %r305, %r306, %r307;
	// end inline asm
	// begin inline asm
	shfl.sync.down.b32 %r303, %r304, %r305, %r306, %r307;
	// end inline asm
	mov.b64 	%rd159, {%r298, %r303};
	setp.gt.s32 	%p74, %r227, 23;
	mov.u32 	%r628, %r627;
	mov.u64 	%rd347, %rd346;
	@%p74 bra 	$L__BB7_181;
	setp.lt.s32 	%p75, %r627, %r288;
	mov.u32 	%r628, %r288;
	mov.u64 	%rd347, %rd159;
	@%p75 bra 	$L__BB7_181;
	setp.lt.s32 	%p76, %r288, %r627;
	mov.u32 	%r628, %r627;
	mov.u64 	%rd347, %rd346;
	@%p76 bra 	$L__BB7_181;
	setp.lt.s64 	%p77, %rd346, %rd159;
	selp.b32 	%r628, %r627, %r288, %p77;
	min.s64 	%rd347, %rd346, %rd159;
$L__BB7_181:
	mov.b32 	%r325, 16;
	mov.b32 	%r326, 31;
	mov.b32 	%r327, -1;
	// begin inline asm
	shfl.sync.down.b32 %r308, %r628, %r325, %r326, %r327;
	// end inline asm
	// begin inline asm
	shfl.sync.down.b32 %r313, %r314, %r325, %r326, %r327;
	// end inline asm
	mov.b64 	{%r319, %r324}, %rd347;
	// begin inline asm
	shfl.sync.down.b32 %r318, %r319, %r325, %r326, %r327;
	// end inline asm
	// begin inline asm
	shfl.sync.down.b32 %r323, %r324, %r325, %r326, %r327;
	// end inline asm
	mov.b64 	%rd162, {%r318, %r323};
	setp.gt.s32 	%p78, %r227, 15;
	mov.u32 	%r636, %r628;
	mov.u64 	%rd355, %rd347;
	@%p78 bra 	$L__BB7_185;
	setp.lt.s32 	%p79, %r628, %r308;
	mov.u32 	%r636, %r308;
	mov.u64 	%rd355, %rd162;
	@%p79 bra 	$L__BB7_185;
	setp.lt.s32 	%p80, %r308, %r628;
	mov.u32 	%r636, %r628;
	mov.u64 	%rd355, %rd347;
	@%p80 bra 	$L__BB7_185;
	setp.lt.s64 	%p81, %rd347, %rd162;
	selp.b32 	%r636, %r628, %r308, %p81;
	min.s64 	%rd355, %rd347, %rd162;
$L__BB7_185:
	setp.ne.s32 	%p82, %r227, 0;
	@%p82 bra 	$L__BB7_187;
	shr.u32 	%r328, %r108, 1;
	and.b32  	%r329, %r328, 496;
	mov.u32 	%r330, _ZN6thrust24THRUST_300001_SM_1000_NS8cuda_cub4core6detail5shmemE;
	add.s32 	%r331, %r330, %r329;
	st.shared.u32 	[%r331+8], %r636;
	st.shared.u64 	[%r331+16], %rd355;
$L__BB7_187:
	bar.sync 	0;
	setp.ne.s32 	%p83, %r108, 0;
	@%p83 bra 	$L__BB7_209;
	ld.shared.u32 	%r194, [_ZN6thrust24THRUST_300001_SM_1000_NS8cuda_cub4core6detail5shmemE+24];
	ld.shared.u64 	%rd165, [_ZN6thrust24THRUST_300001_SM_1000_NS8cuda_cub4core6detail5shmemE+32];
	setp.lt.s32 	%p84, %r636, %r194;
	mov.u32 	%r630, %r194;
	mov.u64 	%rd349, %rd165;
	@%p84 bra 	$L__BB7_191;
	setp.lt.s32 	%p85, %r194, %r636;
	mov.u32 	%r630, %r636;
	mov.u64 	%rd349, %rd355;
	@%p85 bra 	$L__BB7_191;
	setp.lt.s64 	%p86, %rd355, %rd165;
	selp.b32 	%r630, %r636, %r194, %p86;
	min.s64 	%rd349, %rd355, %rd165;
$L__BB7_191:
	ld.shared.u32 	%r197, [_ZN6thrust24THRUST_300001_SM_1000_NS8cuda_cub4core6detail5shmemE+40];
	ld.shared.u64 	%rd168, [_ZN6thrust24THRUST_300001_SM_1000_NS8cuda_cub4core6detail5shmemE+48];
	setp.lt.s32 	%p87, %r630, %r197;
	mov.u32 	%r631, %r197;
	mov.u64 	%rd350, %rd168;
	@%p87 bra 	$L__BB7_194;
	setp.lt.s32 	%p88, %r197, %r630;
	mov.u32 	%r631, %r630;
	mov.u64 	%rd350, %rd349;
	@%p88 bra 	$L__BB7_194;
	setp.lt.s64 	%p89, %rd349, %rd168;
	selp.b32 	%r631, %r630, %r197, %p89;
	min.s64 	%rd350, %rd349, %rd168;
$L__BB7_194:
	ld.shared.u32 	%r200, [_ZN6thrust24THRUST_300001_SM_1000_NS8cuda_cub4core6detail5shmemE+56];
	ld.shared.u64 	%rd171, [_ZN6thrust24THRUST_300001_SM_1000_NS8cuda_cub4core6detail5shmemE+64];
	setp.lt.s32 	%p90, %r631, %r200;
	mov.u32 	%r632, %r200;
	mov.u64 	%rd351, %rd171;
	@%p90 bra 	$L__BB7_197;
	setp.lt.s32 	%p91, %r200, %r631;
	mov.u32 	%r632, %r631;
	mov.u64 	%rd351, %rd350;
	@%p91 bra 	$L__BB7_197;
	setp.lt.s64 	%p92, %rd350, %rd171;
	selp.b32 	%r632, %r631, %r200, %p92;
	min.s64 	%rd351, %rd350, %rd171;
$L__BB7_197:
	ld.shared.u32 	%r203, [_ZN6thrust24THRUST_300001_SM_1000_NS8cuda_cub4core6detail5shmemE+72];
	ld.shared.u64 	%rd174, [_ZN6thrust24THRUST_300001_SM_1000_NS8cuda_cub4core6detail5shmemE+80];
	setp.lt.s32 	%p93, %r632, %r203;
	mov.u32 	%r633, %r203;
	mov.u64 	%rd352, %rd174;
	@%p93 bra 	$L__BB7_200;
	setp.lt.s32 	%p94, %r203, %r632;
	mov.u32 	%r633, %r632;
	mov.u64 	%rd352, %rd351;
	@%p94 bra 	$L__BB7_200;
	setp.lt.s64 	%p95, %rd351, %rd174;
	selp.b32 	%r633, %r632, %r203, %p95;
	min.s64 	%rd352, %rd351, %rd174;
$L__BB7_200:
	ld.shared.u32 	%r206, [_ZN6thrust24THRUST_300001_SM_1000_NS8cuda_cub4core6detail5shmemE+88];
	ld.shared.u64 	%rd177, [_ZN6thrust24THRUST_300001_SM_1000_NS8cuda_cub4core6detail5shmemE+96];
	setp.lt.s32 	%p96, %r633, %r206;
	mov.u32 	%r634, %r206;
	mov.u64 	%rd353, %rd177;
	@%p96 bra 	$L__BB7_203;
	setp.lt.s32 	%p97, %r206, %r633;
	mov.u32 	%r634, %r633;
	mov.u64 	%rd353, %rd352;
	@%p97 bra 	$L__BB7_203;
	setp.lt.s64 	%p98, %rd352, %rd177;
	selp.b32 	%r634, %r633, %r206, %p98;
	min.s64 	%rd353, %rd352, %rd177;
$L__BB7_203:
	ld.shared.u32 	%r209, [_ZN6thrust24THRUST_300001_SM_1000_NS8cuda_cub4core6detail5shmemE+104];
	ld.shared.u64 	%rd180, [_ZN6thrust24THRUST_300001_SM_1000_NS8cuda_cub4core6detail5shmemE+112];
	setp.lt.s32 	%p99, %r634, %r209;
	mov.u32 	%r635, %r209;
	mov.u64 	%rd354, %rd180;
	@%p99 bra 	$L__BB7_206;
	setp.lt.s32 	%p100, %r209, %r634;
	mov.u32 	%r635, %r634;
	mov.u64 	%rd354, %rd353;
	@%p100 bra 	$L__BB7_206;
	setp.lt.s64 	%p101, %rd353, %rd180;
	selp.b32 	%r635, %r634, %r209, %p101;
	min.s64 	%rd354, %rd353, %rd180;
$L__BB7_206:
	ld.shared.u32 	%r212, [_ZN6thrust24THRUST_300001_SM_1000_NS8cuda_cub4core6detail5shmemE+120];
	ld.shared.u64 	%rd183, [_ZN6thrust24THRUST_300001_SM_1000_NS8cuda_cub4core6detail5shmemE+128];
	setp.lt.s32 	%p102, %r635, %r212;
	mov.u32 	%r636, %r212;
	mov.u64 	%rd355, %rd183;
	@%p102 bra 	$L__BB7_209;
	setp.lt.s32 	%p103, %r212, %r635;
	mov.u32 	%r636, %r635;
	mov.u64 	%rd355, %rd354;
	@%p103 bra 	$L__BB7_209;
	setp.lt.s64 	%p104, %rd354, %rd183;
	selp.b32 	%r636, %r635, %r212, %p104;
	min.s64 	%rd355, %rd354, %rd183;
$L__BB7_209:
	mov.u32 	%r557, %tid.x;
	setp.ne.s32 	%p221, %r557, 0;
	@%p221 bra 	$L__BB7_211;
	cvta.to.global.u64 	%rd287, %rd187;
	st.global.u32 	[%rd287], %r636;
	st.global.u64 	[%rd287+8], %rd355;
$L__BB7_211:
	ret;

}
	// .globl	_ZN6thrust24THRUST_300001_SM_1000_NS8cuda_cub4core6detail13_kernel_agentINS1_8__reduce11ReduceAgentINS0_12zip_iteratorIN4cuda3std3__45tupleIJNS0_10device_ptrIiEENS0_17counting_iteratorIlNS0_11use_defaultESF_SF_EEEEEEEPNSB_IJilEEESJ_lNS1_9__extrema9arg_max_fIilNSA_4lessIiEEEEEEJSI_SK_lSP_EEEvDpT0_
.visible .entry _ZN6thrust24THRUST_300001_SM_1000_NS8cuda_cub4core6detail13_kernel_agentINS1_8__reduce11ReduceAgentINS0_12zip_iteratorIN4cuda3std3__45tupleIJNS0_10device_ptrIiEENS0_17counting_iteratorIlNS0_11use_defaultESF_SF_EEEEEEEPNSB_IJilEEESJ_lNS1_9__extrema9arg_max_fIilNSA_4lessIiEEEEEEJSI_SK_lSP_EEEvDpT0_(
	.param .align 8 .b8 _ZN6thrust24THRUST_300001_SM_1000_NS8cuda_cub4core6detail13_kernel_agentINS1_8__reduce11ReduceAgentINS0_12zip_iteratorIN4cuda3std3__45tupleIJNS0_10device_ptrIiEENS0_17counting_iteratorIlNS0_11use_defaultESF_SF_EEEEEEEPNSB_IJilEEESJ_lNS1_9__extrema9arg_max_fIilNSA_4lessIiEEEEEEJSI_SK_lSP_EEEvDpT0__param_0[16],
	.param .u64 .ptr .align 1 _ZN6thrust24THRUST_300001_SM_1000_NS8cuda_cub4core6detail13_kernel_agentINS1_8__reduce11ReduceAgentINS0_12zip_iteratorIN4cuda3std3__45tupleIJNS0_10device_ptrIiEENS0_17counting_iteratorIlNS0_11use_defaultESF_SF_EEEEEEEPNSB_IJilEEESJ_lNS1_9__extrema9arg_max_fIilNSA_4lessIiEEEEEEJSI_SK_lSP_EEEvDpT0__param_1,
	.param .u64 _ZN6thrust24THRUST_300001_SM_1000_NS8cuda_cub4core6detail13_kernel_agentINS1_8__reduce11ReduceAgentINS0_12zip_iteratorIN4cuda3std3__45tupleIJNS0_10device_ptrIiEENS0_17counting_iteratorIlNS0_11use_defaultESF_SF_EEEEEEEPNSB_IJilEEESJ_lNS1_9__extrema9arg_max_fIilNSA_4lessIiEEEEEEJSI_SK_lSP_EEEvDpT0__param_2,
	.param .align 1 .b8 _ZN6thrust24THRUST_300001_SM_1000_NS8cuda_cub4core6detail13_kernel_agentINS1_8__reduce11ReduceAgentINS0_12zip_iteratorIN4cuda3std3__45tupleIJNS0_10device_ptrIiEENS0_17counting_iteratorIlNS0_11use_defaultESF_SF_EEEEEEEPNSB_IJilEEESJ_lNS1_9__extrema9arg_max_fIilNSA_4lessIiEEEEEEJSI_SK_lSP_EEEvDpT0__param_3[1]
)
.maxntid 256
{
	.reg .pred 	%p<213>;
	.reg .b32 	%r<632>;
	.reg .b64 	%rd<307>;

	ld.param.u64 	%rd192, [_ZN6thrust24THRUST_300001_SM_1000_NS8cuda_cub4core6detail13_kernel_agentINS1_8__reduce11ReduceAgentINS0_12zip_iteratorIN4cuda3std3__45tupleIJNS0_10device_ptrIiEENS0_17counting_iteratorIlNS0_11use_defaultESF_SF_EEEEEEEPNSB_IJilEEESJ_lNS1_9__extrema9arg_max_fIilNSA_4lessIiEEEEEEJSI_SK_lSP_EEEvDpT0__param_0+8];
	ld.param.u64 	%rd191, [_ZN6thrust24THRUST_300001_SM_1000_NS8cuda_cub4core6detail13_kernel_agentINS1_8__reduce11ReduceAgentINS0_12zip_iteratorIN4cuda3std3__45tupleIJNS0_10device_ptrIiEENS0_17counting_iteratorIlNS0_11use_defaultESF_SF_EEEEEEEPNSB_IJilEEESJ_lNS1_9__extrema9arg_max_fIilNSA_4lessIiEEEEEEJSI_SK_lSP_EEEvDpT0__param_0];
	ld.param.u64 	%rd194, [_ZN6thrust24THRUST_300001_SM_1000_NS8cuda_cub4core6detail13_kernel_agentINS1_8__reduce11ReduceAgentINS0_12zip_iteratorIN4cuda3std3__45tupleIJNS0_10device_ptrIiEENS0_17counting_iteratorIlNS0_11use_defaultESF_SF_EEEEEEEPNSB_IJilEEESJ_lNS1_9__extrema9arg_max_fIilNSA_4lessIiEEEEEEJSI_SK_lSP_EEEvDpT0__param_2];
	setp.eq.s64 	%p1, %rd194, 0;
	@%p1 bra 	$L__BB8_206;
	cvta.to.global.u64 	%rd1, %rd191;
	setp.gt.s64 	%p2, %rd194, 1279;
	@%p2 bra 	$L__BB8_122;
	cvt.u32.u64 	%r1, %rd194;
	mov.u32 	%r2, %tid.x;
	setp.ge.s32 	%p96, %r2, %r1;
	mov.b32 	%r574, 0;
	mov.b64 	%rd249, 0;
	mov.u32 	%r566, %r2;
	@%p96 bra 	$L__BB8_4;
	cvt.u64.u32 	%rd225, %r2;
	mul.wide.u32 	%rd226, %r2, 4;
	add.s64 	%rd227, %rd1, %rd226;
	add.s64 	%rd249, %rd192, %rd225;
	ld.global.u32 	%r574, [%rd227];
	add.s32 	%r566, %r2, 256;
$L__BB8_4:
	setp.ge.s32 	%p97, %r566, %r1;
	@%p97 bra 	$L__BB8_26;
	not.b32 	%r332, %r566;
	add.s32 	%r7, %r332, %r1;
	and.b32  	%r333, %r7, 768;
	setp.eq.s32 	%p98, %r333, 768;
	@%p98 bra 	$L__BB8_11;
	cvt.u64.u32 	%rd229, %r566;
	add.s64 	%rd240, %rd192, %rd229;
	mul.wide.u32 	%rd230, %r566, 4;
	add.s64 	%rd239, %rd1, %rd230;
	shr.u32 	%r334, %r7, 8;
	add.s32 	%r335, %r334, 1;
	and.b32  	%r336, %r335, 3;
	neg.s32 	%r562, %r336;
$L__BB8_7:
	.pragma "nounroll";
	mov.u64 	%rd9, %rd249;
	mov.u32 	%r11, %r574;
	ld.global.u32 	%r12, [%rd239];
	setp.lt.s32 	%p99, %r11, %r12;
	mov.u64 	%rd249, %rd240;
	mov.u32 	%r574, %r12;
	@%p99 bra 	$L__BB8_10;
	setp.lt.s32 	%p100, %r12, %r11;
	mov.u64 	%rd249, %rd9;
	mov.u32 	%r574, %r11;
	@%p100 bra 	$L__BB8_10;
	setp.lt.s64 	%p101, %rd9, %rd240;
	min.s64 	%rd249, %rd9, %rd240;
	selp.b32 	%r574, %r11, %r12, %p101;
$L__BB8_10:
	add.s32 	%r566, %r566, 256;
	add.s64 	%rd240, %rd240, 256;
	add.s64 	%rd239, %rd239, 1024;
	add.s32 	%r562, %r562, 1;
	setp.ne.s32 	%p102, %r562, 0;
	@%p102 bra 	$L__BB8_7;
$L__BB8_11:
	setp.lt.u32 	%p103, %r7, 768;
	@%p103 bra 	$L__BB8_26;
	add.s32 	%r569, %r566, 512;
$L__BB8_13:
	mov.u32 	%r21, %r569;
	add.s32 	%r337, %r21, -512;
	cvt.s64.s32 	%rd231, %r337;
	mul.wide.s32 	%rd232, %r337, 4;
	add.s64 	%rd17, %rd1, %rd232;
	add.s64 	%rd18, %rd192, %rd231;
	ld.global.u32 	%r23, [%rd17];
	setp.lt.s32 	%p104, %r574, %r23;
	mov.u64 	%rd246, %rd18;
	mov.u32 	%r571, %r23;
	@%p104 bra 	$L__BB8_16;
	setp.lt.s32 	%p105, %r23, %r574;
	mov.u64 	%rd246, %rd249;
	mov.u32 	%r571, %r574;
	@%p105 bra 	$L__BB8_16;
	setp.lt.s64 	%p106, %rd249, %rd18;
	min.s64 	%rd246, %rd249, %rd18;
	selp.b32 	%r571, %r574, %r23, %p106;
$L__BB8_16:
	add.s32 	%r338, %r21, -256;
	cvt.s64.s32 	%rd233, %r338;
	add.s64 	%rd21, %rd192, %rd233;
	ld.global.u32 	%r26, [%rd17+1024];
	setp.lt.s32 	%p107, %r571, %r26;
	mov.u64 	%rd247, %rd21;
	mov.u32 	%r572, %r26;
	@%p107 bra 	$L__BB8_19;
	setp.lt.s32 	%p108, %r26, %r571;
	mov.u64 	%rd247, %rd246;
	mov.u32 	%r572, %r571;
	@%p108 bra 	$L__BB8_19;
	setp.lt.s64 	%p109, %rd246, %rd21;
	min.s64 	%rd247, %rd246, %rd21;
	selp.b32 	%r572, %r571, %r26, %p109;
$L__BB8_19:
	cvt.s64.s32 	%rd234, %r21;
	add.s64 	%rd24, %rd192, %rd234;
	ld.global.u32 	%r29, [%rd17+2048];
	setp.lt.s32 	%p110, %r572, %r29;
	mov.u64 	%rd248, %rd24;
	mov.u32 	%r573, %r29;
	@%p110 bra 	$L__BB8_22;
	setp.lt.s32 	%p111, %r29, %r572;
	mov.u64 	%rd248, %rd247;
	mov.u32 	%r573, %r572;
	@%p111 bra 	$L__BB8_22;
	setp.lt.s64 	%p112, %rd247, %rd24;
	min.s64 	%rd248, %rd247, %rd24;
	selp.b32 	%r573, %r572, %r29, %p112;
$L__BB8_22:
	add.s32 	%r339, %r21, 256;
	cvt.s64.s32 	%rd235, %r339;
	add.s64 	%rd27, %rd192, %rd235;
	ld.global.u32 	%r32, [%rd17+3072];
	setp.lt.s32 	%p113, %r573, %r32;
	mov.u64 	%rd249, %rd27;
	mov.u32 	%r574, %r32;
	@%p113 bra 	$L__BB8_25;
	setp.lt.s32 	%p114, %r32, %r573;
	mov.u64 	%rd249, %rd248;
	mov.u32 	%r574, %r573;
	@%p114 bra 	$L__BB8_25;
	setp.lt.s64 	%p115, %rd248, %rd27;
	min.s64 	%rd249, %rd248, %rd27;
	selp.b32 	%r574, %r573, %r32, %p115;
$L__BB8_25:
	add.s32 	%r569, %r21, 1024;
	add.s32 	%r340, %r21, 512;
	setp.lt.s32 	%p116, %r340, %r1;
	@%p116 bra 	$L__BB8_13;
$L__BB8_26:
	setp.lt.s32 	%p117, %r1, 256;
	@%p117 bra 	$L__BB8_71;
	// begin inline asm
	mov.u32 %r454, %laneid;
	// end inline asm
	mov.b32 	%r472, 1;
	mov.b32 	%r473, 31;
	mov.b32 	%r474, -1;
	// begin inline asm
	shfl.sync.down.b32 %r455, %r574, %r472, %r473, %r474;
	// end inline asm
	// begin inline asm
	shfl.sync.down.b32 %r460, %r461, %r472, %r473, %r474;
	// end inline asm
	mov.b64 	{%r466, %r471}, %rd249;
	// begin inline asm
	shfl.sync.down.b32 %r465, %r466, %r472, %r473, %r474;
	// end inline asm
	// begin inline asm
	shfl.sync.down.b32 %r470, %r471, %r472, %r473, %r474;
	// end inline asm
	mov.b64 	%rd31, {%r465, %r470};
	setp.gt.s32 	%p169, %r454, 30;
	mov.u64 	%rd251, %rd249;
	mov.u32 	%r576, %r574;
	@%p169 bra 	$L__BB8_31;
	setp.lt.s32 	%p170, %r574, %r455;
	mov.u64 	%rd251, %rd31;
	mov.u32 	%r576, %r455;
	@%p170 bra 	$L__BB8_31;
	setp.lt.s32 	%p171, %r455, %r574;
	mov.u64 	%rd251, %rd249;
	mov.u32 	%r576, %r574;
	@%p171 bra 	$L__BB8_31;
	setp.lt.s64 	%p172, %rd249, %rd31;
	min.s64 	%rd251, %rd249, %rd31;
	selp.b32 	%r576, %r574, %r455, %p172;
$L__BB8_31:
	mov.b32 	%r492, 2;
	mov.b32 	%r493, 31;
	mov.b32 	%r494, -1;
	// begin inline asm
	shfl.sync.down.b32 %r475, %r576, %r492, %r493, %r494;
	// end inline asm
	// begin inline asm
	shfl.sync.down.b32 %r480, %r481, %r492, %r493, %r494;
	// end inline asm
	mov.b64 	{%r486, %r491}, %rd251;
	// begin inline asm
	shfl.sync.down.b32 %r485, %r486, %r492, %r493, %r494;
	// end inline asm
	// begin inline asm
	shfl.sync.down.b32 %r490, %r491, %r492, %r493, %r494;
	// end inline asm
	mov.b64 	%rd34, {%r485, %r490};
	setp.gt.s32 	%p173, %r454, 29;
	mov.u64 	%rd252, %rd251;
	mov.u32 	%r577, %r576;
	@%p173 bra 	$L__BB8_35;
	setp.lt.s32 	%p174, %r576, %r475;
	mov.u64 	%rd252, %rd34;
	mov.u32 	%r577, %r475;
	@%p174 bra 	$L__BB8_35;
	setp.lt.s32 	%p175, %r475, %r576;
	mov.u64 	%rd252, %rd251;
	mov.u32 	%r577, %r576;
	@%p175 bra 	$L__BB8_35;
	setp.lt.s64 	%p176, %rd251, %rd34;
	min.s64 	%rd252, %rd251, %rd34;
	selp.b32 	%r577, %r576, %r475, %p176;
$L__BB8_35:
	mov.b32 	%r512, 4;
	mov.b32 	%r513, 31;
	mov.b32 	%r514, -1;
	// begin inline asm
	shfl.sync.down.b32 %r495, %r577, %r512, %r513, %r514;
	// end inline asm
	// begin inline asm
	shfl.sync.down.b32 %r500, %r501, %r512, %r513, %r514;
	// end inline asm
	mov.b64 	{%r506, %r511}, %rd252;
	// begin inline asm
	shfl.sync.down.b32 %r505, %r506, %r512, %r513, %r514;
	// end inline asm
	// begin inline asm
	shfl.sync.down.b32 %r510, %r511, %r512, %r513, %r514;
	// end inline asm
	mov.b64 	%rd37, {%r505, %r510};
	setp.gt.s32 	%p177, %r454, 27;
	mov.u64 	%rd253, %rd252;
	mov.u32 	%r578, %r577;
	@%p177 bra 	$L__BB8_39;
	setp.lt.s32 	%p178, %r577, %r495;
	mov.u64 	%rd253, %rd37;
	mov.u32 	%r578, %r495;
	@%p178 bra 	$L__BB8_39;
	setp.lt.s32 	%p179, %r495, %r577;
	mov.u64 	%rd253, %rd252;
	mov.u32 	%r578, %r577;
	@%p179 bra 	$L__BB8_39;
	setp.lt.s64 	%p180, %rd252, %rd37;
	min.s64 	%rd253, %rd252, %rd37;
	selp.b32 	%r578, %r577, %r495, %p180;
$L__BB8_39:
	mov.b32 	%r532, 8;
	mov.b32 	%r533, 31;
	mov.b32 	%r534, -1;
	// begin inline asm
	shfl.sync.down.b32 %r515, %r578, %r532, %r533, %r534;
	// end inline asm
	// begin inline asm
	shfl.sync.down.b32 %r520, %r521, %r532, %r533, %r534;
	// end inline asm
	mov.b64 	{%r526, %r531}, %rd253;
	// begin inline asm
	shfl.sync.down.b32 %r525, %r526, %r532, %r533, %r534;
	// end inline asm
	// begin inline asm
	shfl.sync.down.b32 %r530, %r531, %r532, %r533, %r534;
	// end inline asm
	mov.b64 	%rd40, {%r525, %r530};
	setp.gt.s32 	%p181, %r454, 23;
	mov.u64 	%rd254, %rd253;
	mov.u32 	%r579, %r578;
	@%p181 bra 	$L__BB8_43;
	setp.lt.s32 	%p182, %r578, %r515;
	mov.u64 	%rd254, %rd40;
	mov.u32 	%r579, %r515;
	@%p182 bra 	$L__BB8_43;
	setp.lt.s32 	%p183, %r515, %r578;
	mov.u64 	%rd254, %rd253;
	mov.u32 	%r579, %r578;
	@%p183 bra 	$L__BB8_43;
	setp.lt.s64 	%p184, %rd253, %rd40;
	min.s64 	%rd254, %rd253, %rd40;
	selp.b32 	%r579, %r578, %r515, %p184;
$L__BB8_43:
	mov.b32 	%r552, 16;
	mov.b32 	%r553, 31;
	mov.b32 	%r554, -1;
	// begin inline asm
	shfl.sync.down.b32 %r535, %r579, %r552, %r553, %r554;
	// end inline asm
	// begin inline asm
	shfl.sync.down.b32 %r540, %r541, %r552, %r553, %r554;
	// end inline asm
	mov.b64 	{%r546, %r551}, %rd254;
	// begin inline asm
	shfl.sync.down.b32 %r545, %r546, %r552, %r553, %r554;
	// end inline asm
	// begin inline asm
	shfl.sync.down.b32 %r550, %r551, %r552, %r553, %r554;
	// end inline asm
	mov.b64 	%rd43, {%r545, %r550};
	setp.gt.s32 	%p185, %r454, 15;
	mov.u64 	%rd306, %rd254;
	mov.u32 	%r631, %r579;
	@%p185 bra 	$L__BB8_47;
	setp.lt.s32 	%p186, %r579, %r535;
	mov.u64 	%rd306, %rd43;
	mov.u32 	%r631, %r535;
	@%p186 bra 	$L__BB8_47;
	setp.lt.s32 	%p187, %r535, %r579;
	mov.u64 	%rd306, %rd254;
	mov.u32 	%r631, %r579;
	@%p187 bra 	$L__BB8_47;
	setp.lt.s64 	%p188, %rd254, %rd43;
	min.s64 	%rd306, %rd254, %rd43;
	selp.b32 	%r631, %r579, %r535, %p188;
$L__BB8_47:
	setp.ne.s32 	%p189, %r454, 0;
	@%p189 bra 	$L__BB8_49;
	shr.u32 	%r555, %r2, 1;
	and.b32  	%r556, %r555, 496;
	mov.u32 	%r557, _ZN6thrust24THRUST_300001_SM_1000_NS8cuda_cub4core6detail5shmemE;
	add.s32 	%r558, %r557, %r556;
	st.shared.u32 	[%r558+8], %r631;
	st.shared.u64 	[%r558+16], %rd306;
$L__BB8_49:
	bar.sync 	0;
	setp.ne.s32 	%p190, %r2, 0;
	@%p190 bra 	$L__BB8_204;
	ld.shared.u32 	%r53, [_ZN6thrust24THRUST_300001_SM_1000_NS8cuda_cub4core6detail5shmemE+24];
	ld.shared.u64 	%rd46, [_ZN6thrust24THRUST_300001_SM_1000_NS8cuda_cub4core6detail5shmemE+32];
	setp.lt.s32 	%p191, %r631, %r53;
	mov.u64 	%rd256, %rd46;
	mov.u32 	%r581, %r53;
	@%p191 bra 	$L__BB8_53;
	setp.lt.s32 	%p192, %r53, %r631;
	mov.u64 	%rd256, %rd306;
	mov.u32 	%r581, %r631;
	@%p192 bra 	$L__BB8_53;
	setp.lt.s64 	%p193, %rd306, %rd46;
	min.s64 	%rd256, %rd306, %rd46;
	selp.b32 	%r581, %r631, %r53, %p193;
$L__BB8_53:
	ld.shared.u32 	%r56, [_ZN6thrust24THRUST_300001_SM_1000_NS8cuda_cub4core6detail5shmemE+40];
	ld.shared.u64 	%rd49, [_ZN6thrust24THRUST_300001_SM_1000_NS8cuda_cub4core6detail5shmemE+48];
	setp.lt.s32 	%p194, %r581, %r56;
	mov.u64 	%rd257, %rd49;
	mov.u32 	%r582, %r56;
	@%p194 bra 	$L__BB8_56;
	setp.lt.s32 	%p195, %r56, %r581;
	mov.u64 	%rd257, %rd256;
	mov.u32 	%r582, %r581;
	@%p195 bra 	$L__BB8_56;
	setp.lt.s64 	%p196, %rd256, %rd49;
	min.s64 	%rd257, %rd256, %rd49;
	selp.b32 	%r582, %r581, %r56, %p196;
$L__BB8_56:
	ld.shared.u32 	%r59, [_ZN6thrust24THRUST_300001_SM_1000_NS8cuda_cub4core6detail5shmemE+56];
	ld.shared.u64 	%rd52, [_ZN6thrust24THRUST_300001_SM_1000_NS8cuda_cub4core6detail5shmemE+64];
	setp.lt.s32 	%p197, %r582, %r59;
	mov.u64 	%rd258, %rd52;
	mov.u32 	%r583, %r59;
	@%p197 bra 	$L__BB8_59;
	setp.lt.s32 	%p198, %r59, %r582;
	mov.u64 	%rd258, %rd257;
	mov.u32 	%r583, %r582;
	@%p198 bra 	$L__BB8_59;
	setp.lt.s64 	%p199, %rd257, %rd52;
	min.s64 	%rd258, %rd257, %rd52;
	selp.b32 	%r583, %r582, %r59, %p199;
$L__BB8_59:
	ld.shared.u32 	%r62, [_ZN6thrust24THRUST_300001_SM_1000_NS8cuda_cub4core6detail5shmemE+72];
	ld.shared.u64 	%rd55, [_ZN6thrust24THRUST_300001_SM_1000_NS8cuda_cub4core6detail5shmemE+80];
	setp.lt.s32 	%p200, %r583, %r62;
	mov.u64 	%rd259, %rd55;
	mov.u32 	%r584, %r62;
	@%p200 bra 	$L__BB8_62;
	setp.lt.s32 	%p201, %r62, %r583;
	mov.u64 	%rd259, %rd258;
	mov.u32 	%r584, %r583;
	@%p201 bra 	$L__BB8_62;
	setp.lt.s64 	%p202, %rd258, %rd55;
	min.s64 	%rd259, %rd258, %rd55;
	selp.b32 	%r584, %r583, %r62, %p202;
$L__BB8_62:
	ld.shared.u32 	%r65, [_ZN6thrust24THRUST_300001_SM_1000_NS8cuda_cub4core6detail5shmemE+88];
	ld.shared.u64 	%rd58, [_ZN6thrust24THRUST_300001_SM_1000_NS8cuda_cub4core6detail5shmemE+96];
	setp.lt.s32 	%p203, %r584, %r65;
	mov.u64 	%rd260, %rd58;
	mov.u32 	%r585, %r65;
	@%p203 bra 	$L__BB8_65;
	setp.lt.s32 	%p204, %r65, %r584;
	mov.u64 	%rd260, %rd259;
	mov.u32 	%r585, %r584;
	@%p204 bra 	$L__BB8_65;
	setp.lt.s64 	%p205, %rd259, %rd58;
	min.s64 	%rd260, %rd259, %rd58;
	selp.b32 	%r585, %r584, %r65, %p205;
$L__BB8_65:
	ld.shared.u32 	%r68, [_ZN6thrust24THRUST_300001_SM_1000_NS8cuda_cub4core6detail5shmemE+104];
	ld.shared.u64 	%rd61, [_ZN6thrust24THRUST_300001_SM_1000_NS8cuda_cub4core6detail5shmemE+112];
	setp.lt.s32 	%p206, %r585, %r68;
	mov.u64 	%rd261, %rd61;
	mov.u32 	%r586, %r68;
	@%p206 bra 	$L__BB8_68;
	setp.lt.s32 	%p207, %r68, %r585;
	mov.u64 	%rd261, %rd260;
	mov.u32 	%r586, %r585;
	@%p207 bra 	$L__BB8_68;
	setp.lt.s64 	%p208, %rd260, %rd61;
	min.s64 	%rd261, %rd260, %rd61;
	selp.b32 	%r586, %r585, %r68, %p208;
$L__BB8_68:
	ld.shared.u32 	%r71, [_ZN6thrust24THRUST_300001_SM_1000_NS8cuda_cub4core6detail5shmemE+120];
	ld.shared.u64 	%rd64, [_ZN6thrust24THRUST_300001_SM_1000_NS8cuda_cub4core6detail5shmemE+128];
	setp.lt.s32 	%p209, %r586, %r71;
	mov.u32 	%r631, %r71;
	mov.u64 	%rd306, %rd64;
	@%p209 bra 	$L__BB8_204;
	setp.lt.s32 	%p210, %r71, %r586;
	mov.u32 	%r631, %r586;
	mov.u64 	%rd306, %rd261;
	@%p210 bra 	$L__BB8_204;
	setp.lt.s64 	%p211, %rd261, %rd64;
	min.s64 	%rd306, %rd261, %rd64;
	selp.b32 	%r631, %r586, %r71, %p211;
	bra.uni 	$L__BB8_204;
$L__BB8_71:
	// begin inline asm
	mov.u32 %r341, %laneid;
	// end inline asm
	and.b32  	%r362, %r2, 992;
	add.s32 	%r363, %r362, 32;
	setp.gt.s32 	%p118, %r363, %r1;
	not.b32 	%r364, %r362;
	add.s32 	%r365, %r1, %r364;
	selp.b32 	%r360, %r365, 31, %p118;
	mov.b32 	%r359, 1;
	mov.b32 	%r361, -1;
	// begin inline asm
	shfl.sync.down.b32 %r342, %r574, %r359, %r360, %r361;
	// end inline asm
	// begin inline asm
	shfl.sync.down.b32 %r347, %r348, %r359, %r360, %r361;
	// end inline asm
	mov.b64 	{%r353, %r358}, %rd249;
	// begin inline asm
	shfl.sync.down.b32 %r352, %r353, %r359, %r360, %r361;
	// end inline asm
	// begin inline asm
	shfl.sync.down.b32 %r357, %r358, %r359, %r360, %r361;
	// end inline asm
	mov.b64 	%rd66, {%r352, %r357};
	setp.ge.s32 	%p119, %r341, %r360;
	mov.u32 	%r587, %r574;
	mov.u64 	%rd262, %rd249;
	@%p119 bra 	$L__BB8_75;
	setp.lt.s32 	%p120, %r574, %r342;
	mov.u32 	%r587, %r342;
	mov.u64 	%rd262, %rd66;
	@%p120 bra 	$L__BB8_75;
	setp.lt.s32 	%p121, %r342, %r574;
	mov.u32 	%r587, %r574;
	mov.u64 	%rd262, %rd249;
	@%p121 bra 	$L__BB8_75;
	setp.lt.s64 	%p122, %rd249, %rd66;
	selp.b32 	%r587, %r574, %r342, %p122;
	min.s64 	%rd262, %rd249, %rd66;
$L__BB8_75:
	mov.b32 	%r383, 2;
	mov.b32 	%r385, -1;
	// begin inline asm
	shfl.sync.down.b32 %r366, %r587, %r383, %r360, %r385;
	// end inline asm
	// begin inline asm
	shfl.sync.down.b32 %r371, %r372, %r383, %r360, %r385;
	// end inline asm
	mov.b64 	{%r377, %r382}, %rd262;
	// begin inline asm
	shfl.sync.down.b32 %r376, %r377, %r383, %r360, %r385;
	// end inline asm
	// begin inline asm
	shfl.sync.down.b32 %r381, %r382, %r383, %r360, %r385;
	// end inline asm
	mov.b64 	%rd69, {%r376, %r381};
	add.s32 	%r386, %r341, 2;
	setp.gt.s32 	%p123, %r386, %r360;
	mov.u32 	%r588, %r587;
	mov.u64 	%rd263, %rd262;
	@%p123 bra 	$L__BB8_79;
	setp.lt.s32 	%p124, %r587, %r366;
	mov.u32 	%r588, %r366;
	mov.u64 	%rd263, %rd69;
	@%p124 bra 	$L__BB8_79;
	setp.lt.s32 	%p125, %r366, %r587;
	mov.u32 	%r588, %r587;
	mov.u64 	%rd263, %rd262;
	@%p125 bra 	$L__BB8_79;
	setp.lt.s64 	%p126, %rd262, %rd69;
	selp.b32 	%r588, %r587, %r366, %p126;
	min.s64 	%rd263, %rd262, %rd69;
$L__BB8_79:
	mov.b32 	%r404, 4;
	mov.b32 	%r406, -1;
	// begin inline asm
	shfl.sync.down.b32 %r387, %r588, %r404, %r360, %r406;
	// end inline asm
	// begin inline asm
	shfl.sync.down.b32 %r392, %r393, %r404, %r360, %r406;
	// end inline asm
	mov.b64 	{%r398, %r403}, %rd263;
	// begin inline asm
	shfl.sync.down.b32 %r397, %r398, %r404, %r360, %r406;
	// end inline asm
	// begin inline asm
	shfl.sync.down.b32 %r402, %r403, %r404, %r360, %r406;
	// end inline asm
	mov.b64 	%rd72, {%r397, %r402};
	add.s32 	%r407, %r341, 4;
	setp.gt.s32 	%p127, %r407, %r360;
	mov.u32 	%r589, %r588;
	mov.u64 	%rd264, %rd263;
	@%p127 bra 	$L__BB8_83;
	setp.lt.s32 	%p128, %r588, %r387;
	mov.u32 	%r589, %r387;
	mov.u64 	%rd264, %rd72;
	@%p128 bra 	$L__BB8_83;
	setp.lt.s32 	%p129, %r387, %r588;
	mov.u32 	%r589, %r588;
	mov.u64 	%rd264, %rd263;
	@%p129 bra 	$L__BB8_83;
	setp.lt.s64 	%p130, %rd263, %rd72;
	selp.b32 	%r589, %r588, %r387, %p130;
	min.s64 	%rd264, %rd263, %rd72;
$L__BB8_83:
	mov.b32 	%r425, 8;
	mov.b32 	%r427, -1;
	// begin inline asm
	shfl.sync.down.b32 %r408, %r589, %r425, %r360, %r427;
	// end inline asm
	// begin inline asm
	shfl.sync.down.b32 %r413, %r414, %r425, %r360, %r427;
	// end inline asm
	mov.b64 	{%r419, %r424}, %rd264;
	// begin inline asm
	shfl.sync.down.b32 %r418, %r419, %r425, %r360, %r427;
	// end inline asm
	// begin inline asm
	shfl.sync.down.b32 %r423, %r424, %r425, %r360, %r427;
	// end inline asm
	mov.b64 	%rd75, {%r418, %r423};
	add.s32 	%r428, %r341, 8;
	setp.gt.s32 	%p131, %r428, %r360;
	mov.u32 	%r590, %r589;
	mov.u64 	%rd265, %rd264;
	@%p131 bra 	$L__BB8_87;
	setp.lt.s32 	%p132, %r589, %r408;
	mov.u32 	%r590, %r408;
	mov.u64 	%rd265, %rd75;
	@%p132 bra 	$L__BB8_87;
	setp.lt.s32 	%p133, %r408, %r589;
	mov.u32 	%r590, %r589;
	mov.u64 	%rd265, %rd264;
	@%p133 bra 	$L__BB8_87;
	setp.lt.s64 	%p134, %rd264, %rd75;
	selp.b32 	%r590, %r589, %r408, %p134;
	min.s64 	%rd265, %rd264, %rd75;
$L__BB8_87:
	mov.b32 	%r446, 16;
	mov.b32 	%r448, -1;
	// begin inline asm
	shfl.sync.down.b32 %r429, %r590, %r446, %r360, %r448;
	// end inline asm
	// begin inline asm
	shfl.sync.down.b32 %r434, %r435, %r446, %r360, %r448;
	// end inline asm
	mov.b64 	{%r440, %r445}, %rd265;
	// begin inline asm
	shfl.sync.down.b32 %r439, %r440, %r446, %r360, %r448;
	// end inline asm
	// begin inline asm
	shfl.sync.down.b32 %r444, %r445, %r446, %r360, %r448;
	// end inline asm
	mov.b64 	%rd78, {%r439, %r444};
	add.s32 	%r449, %r341, 16;
	setp.gt.s32 	%p135, %r449, %r360;
	mov.u32 	%r631, %r590;
	mov.u64 	%rd306, %rd265;
	@%p135 bra 	$L__BB8_91;
	setp.lt.s32 	%p136, %r590, %r429;
	mov.u32 	%r631, %r429;
	mov.u64 	%rd306, %rd78;
	@%p136 bra 	$L__BB8_91;
	setp.lt.s32 	%p137, %r429, %r590;
	mov.u32 	%r631, %r590;
	mov.u64 	%rd306, %rd265;
	@%p137 bra 	$L__BB8_91;
	setp.lt.s64 	%p138, %rd265, %rd78;
	selp.b32 	%r631, %r590, %r429, %p138;
	min.s64 	%rd306, %rd265, %rd78;
$L__BB8_91:
	setp.ne.s32 	%p139, %r341, 0;
	@%p139 bra 	$L__BB8_93;
	shr.u32 	%r450, %r2, 1;
	and.b32  	%r451, %r450, 496;
	mov.u32 	%r452, _ZN6thrust24THRUST_300001_SM_1000_NS8cuda_cub4core6detail5shmemE;
	add.s32 	%r453, %r452, %r451;
	st.shared.u32 	[%r453+8], %r631;
	st.shared.u64 	[%r453+16], %rd306;
$L__BB8_93:
	bar.sync 	0;
	setp.ne.s32 	%p140, %r2, 0;
	@%p140 bra 	$L__BB8_204;
	setp.lt.s32 	%p141, %r1, 33;
	mov.u32 	%r592, %r631;
	mov.u64 	%rd267, %rd306;
	@%p141 bra 	$L__BB8_98;
	ld.shared.u32 	%r90, [_ZN6thrust24THRUST_300001_SM_1000_NS8cuda_cub4core6detail5shmemE+24];
	ld.shared.u64 	%rd81, [_ZN6thrust24THRUST_300001_SM_1000_NS8cuda_cub4core6detail5shmemE+32];
	setp.lt.s32 	%p142, %r631, %r90;
	mov.u32 	%r592, %r90;
	mov.u64 	%rd267, %rd81;
	@%p142 bra 	$L__BB8_98;
	setp.lt.s32 	%p143, %r90, %r631;
	mov.u32 	%r592, %r631;
	mov.u64 	%rd267, %rd306;
	@%p143 bra 	$L__BB8_98;
	setp.lt.s64 	%p144, %rd306, %rd81;
	selp.b32 	%r592, %r631, %r90, %p144;
	min.s64 	%rd267, %rd306, %rd81;
$L__BB8_98:
	setp.lt.s32 	%p145, %r1, 65;
	mov.u32 	%r593, %r592;
	mov.u64 	%rd268, %rd267;
	@%p145 bra 	$L__BB8_102;
	ld.shared.u32 	%r93, [_ZN6thrust24THRUST_300001_SM_1000_NS8cuda_cub4core6detail5shmemE+40];
	ld.shared.u64 	%rd84, [_ZN6thrust24THRUST_300001_SM_1000_NS8cuda_cub4core6detail5shmemE+48];
	setp.lt.s32 	%p146, %r592, %r93;
	mov.u32 	%r593, %r93;
	mov.u64 	%rd268, %rd84;
	@%p146 bra 	$L__BB8_102;
	setp.lt.s32 	%p147, %r93, %r592;
	mov.u32 	%r593, %r592;
	mov.u64 	%rd268, %rd267;
	@%p147 bra 	$L__BB8_102;
	setp.lt.s64 	%p148, %rd267, %rd84;
	selp.b32 	%r593, %r592, %r93, %p148;
	min.s64 	%rd268, %rd267, %rd84;
$L__BB8_102:
	setp.lt.s32 	%p149, %r1, 97;
	mov.u32 	%r594, %r593;
	mov.u64 	%rd269, %rd268;
	@%p149 bra 	$L__BB8_106;
	ld.shared.u32 	%r96, [_ZN6thrust24THRUST_300001_SM_1000_NS8cuda_cub4core6detail5shmemE+56];
	ld.shared.u64 	%rd87, [_ZN6thrust24THRUST_300001_SM_1000_NS8cuda_cub4core6detail5shmemE+64];
	setp.lt.s32 	%p150, %r593, %r96;
	mov.u32 	%r594, %r96;
	mov.u64 	%rd269, %rd87;
	@%p150 bra 	$L__BB8_106;
	setp.lt.s32 	%p151, %r96, %r593;
	mov.u32 	%r594, %r593;
	mov.u64 	%rd269, %rd268;
	@%p151 bra 	$L__BB8_106;
	setp.lt.s64 	%p152, %rd268, %rd87;
	selp.b32 	%r594, %r593, %r96, %p152;
	min.s64 	%rd269, %rd268, %rd87;
$L__BB8_106:
	setp.lt.s32 	%p153, %r1, 129;
	mov.u32 	%r595, %r594;
	mov.u64 	%rd270, %rd269;
	@%p153 bra 	$L__BB8_110;
	ld.shared.u32 	%r99, [_ZN6thrust24THRUST_300001_SM_1000_NS8cuda_cub4core6detail5shmemE+72];
	ld.shared.u64 	%rd90, [_ZN6thrust24THRUST_300001_SM_1000_NS8cuda_cub4core6detail5shmemE+80];
	setp.lt.s32 	%p154, %r594, %r99;
	mov.u32 	%r595, %r99;
	mov.u64 	%rd270, %rd90;
	@%p154 bra 	$L__BB8_110;
	setp.lt.s32 	%p155, %r99, %r594;
	mov.u32 	%r595, %r594;
	mov.u64 	%rd270, %rd269;
	@%p155 bra 	$L__BB8_110;
	setp.lt.s64 	%p156, %rd269, %rd90;
	selp.b32 	%r595, %r594, %r99, %p156;
	min.s64 	%rd270, %rd269, %rd90;
$L__BB8_110:
	setp.lt.s32 	%p157, %r1, 161;
	mov.u32 	%r596, %r595;
	mov.u64 	%rd271, %rd270;
	@%p157 bra 	$L__BB8_114;
	ld.shared.u32 	%r102, [_ZN6thrust24THRUST_300001_SM_1000_NS8cuda_cub4core6detail5shmemE+88];
	ld.shared.u64 	%rd93, [_ZN6thrust24THRUST_300001_SM_1000_NS8cuda_cub4core6detail5shmemE+96];
	setp.lt.s32 	%p158, %r595, %r102;
	mov.u32 	%r596, %r102;
	mov.u64 	%rd271, %rd93;
	@%p158 bra 	$L__BB8_114;
	setp.lt.s32 	%p159, %r102, %r595;
	mov.u32 	%r596, %r595;
	mov.u64 	%rd271, %rd270;
	@%p159 bra 	$L__BB8_114;
	setp.lt.s64 	%p160, %rd270, %rd93;
	selp.b32 	%r596, %r595, %r102, %p160;
	min.s64 	%rd271, %rd270, %rd93;
$L__BB8_114:
	setp.lt.s32 	%p161, %r1, 193;
	mov.u32 	%r597, %r596;
	mov.u64 	%rd272, %rd271;
	@%p161 bra 	$L__BB8_118;
	ld.shared.u32 	%r105, [_ZN6thrust24THRUST_300001_SM_1000_NS8cuda_cub4core6detail5shmemE+104];
	ld.shared.u64 	%rd96, [_ZN6thrust24THRUST_300001_SM_1000_NS8cuda_cub4core6detail5shmemE+112];
	setp.lt.s32 	%p162, %r596, %r105;
	mov.u32 	%r597, %r105;
	mov.u64 	%rd272, %rd96;
	@%p162 bra 	$L__BB8_118;
	setp.lt.s32 	%p163, %r105, %r596;
	mov.u32 	%r597, %r596;
	mov.u64 	%rd272, %rd271;
	@%p163 bra 	$L__BB8_118;
	setp.lt.s64 	%p164, %rd271, %rd96;
	selp.b32 	%r597, %r596, %r105, %p164;
	min.s64 	%rd272, %rd271, %rd96;
$L__BB8_118:
	setp.lt.s32 	%p165, %r1, 225;
	mov.u32 	%r631, %r597;
	mov.u64 	%rd306, %rd272;
	@%p165 bra 	$L__BB8_204;
	ld.shared.u32 	%r108, [_ZN6thrust24THRUST_300001_SM_1000_NS8cuda_cub4core6detail5shmemE+120];
	ld.shared.u64 	%rd99, [_ZN6thrust24THRUST_300001_SM_1000_NS8cuda_cub4core6detail5shmemE+128];
	setp.lt.s32 	%p166, %r597, %r108;
	mov.u32 	%r631, %r108;
	mov.u64 	%rd306, %rd99;
	@%p166 bra 	$L__BB8_204;
	setp.lt.s32 	%p167, %r108, %r597;
	mov.u32 	%r631, %r597;
	mov.u64 	%rd306, %rd272;
	@%p167 bra 	$L__BB8_204;
	setp.lt.s64 	%p168, %rd272, %rd99;
	selp.b32 	%r631, %r597, %r108, %p168;
	min.s64 	%rd306, %rd272, %rd99;
	bra.uni 	$L__BB8_204;
$L__BB8_122:
	mov.u32 	%r110, %tid.x;
	cvt.u64.u32 	%rd101, %r110;
	mul.wide.u32 	%rd195, %r110, 4;
	add.s64 	%rd102, %rd1, %rd195;
	ld.global.u32 	%r200, [%rd102];
	add.s32 	%r201, %r110, 256;
	cvt.u64.u32 	%rd196, %r201;
	ld.global.u32 	%r202, [%rd102+1024];
	add.s32 	%r203, %r110, 512;
	cvt.u64.u32 	%rd197, %r203;
	ld.global.u32 	%r204, [%rd102+2048];
	add.s32 	%r205, %r110, 768;
	cvt.u64.u32 	%rd198, %r205;
	ld.global.u32 	%r206, [%rd102+3072];
	or.b32  	%r207, %r110, 1024;
	cvt.u64.u32 	%rd103, %r207;
	add.s64 	%rd293, %rd192, %rd103;
	ld.global.u32 	%r618, [%rd102+4096];
	setp.lt.s32 	%p3, %r200, %r202;
	max.s32 	%r208, %r200, %r202;
	selp.b64 	%rd199, %rd196, %rd101, %p3;
	setp.lt.s32 	%p4, %r208, %r204;
	max.s32 	%r209, %r208, %r204;
	selp.b64 	%rd200, %rd197, %rd199, %p4;
	setp.lt.s32 	%p5, %r209, %r206;
	max.s32 	%r112, %r209, %r206;
	selp.b64 	%rd105, %rd198, %rd200, %p5;
	setp.lt.s32 	%p6, %r112, %r618;
	@%p6 bra 	$L__BB8_124;
	setp.lt.s32 	%p7, %r618, %r112;
	setp.lt.u64 	%p8, %rd105, %rd103;
	or.pred  	%p9, %p7, %p8;
	selp.b32 	%r618, %r112, %r618, %p9;
	add.s64 	%rd201, %rd192, %rd105;
	selp.b64 	%rd293, %rd201, %rd293, %p9;
$L__BB8_124:
	setp.lt.u64 	%p10, %rd194, 2560;
	mov.b64 	%rd282, 1280;
	@%p10 bra 	$L__BB8_137;
	mov.b64 	%rd274, 1280;
	mov.u32 	%r599, %r618;
$L__BB8_126:
	add.s64 	%rd204, %rd274, %rd101;
	shl.b64 	%rd205, %rd274, 2;
	add.s64 	%rd206, %rd102, %rd205;
	add.s64 	%rd110, %rd204, %rd192;
	ld.global.u32 	%r600, [%rd206];
	ld.global.u32 	%r601, [%rd206+1024];
	add.s64 	%rd278, %rd110, 512;
	ld.global.u32 	%r602, [%rd206+2048];
	add.s64 	%rd279, %rd110, 768;
	ld.global.u32 	%r603, [%rd206+3072];
	ld.global.u32 	%r618, [%rd206+4096];
	setp.lt.s32 	%p11, %r599, %r600;
	mov.u64 	%rd276, %rd110;
	@%p11 bra 	$L__BB8_128;
	setp.lt.s32 	%p12, %r600, %r599;
	setp.lt.s64 	%p13, %rd293, %rd110;
	or.pred  	%p14, %p12, %p13;
	selp.b32 	%r600, %r599, %r600, %p14;
	selp.b64 	%rd276, %rd293, %rd110, %p14;
$L__BB8_128:
	add.s64 	%rd277, %rd110, 256;
	setp.lt.s32 	%p15, %r600, %r601;
	@%p15 bra 	$L__BB8_130;
	setp.lt.s32 	%p16, %r601, %r600;
	setp.lt.s64 	%p17, %rd276, %rd277;
	or.pred  	%p18, %p16, %p17;
	selp.b32 	%r601, %r600, %r601, %p18;
	selp.b64 	%rd277, %rd276, %rd277, %p18;
$L__BB8_130:
	setp.lt.s32 	%p19, %r601, %r602;
	@%p19 bra 	$L__BB8_132;
	setp.lt.s32 	%p20, %r602, %r601;
	setp.lt.s64 	%p21, %rd277, %rd278;
	or.pred  	%p22, %p20, %p21;
	selp.b32 	%r602, %r601, %r602, %p22;
	selp.b64 	%rd278, %rd277, %rd278, %p22;
$L__BB8_132:
	setp.lt.s32 	%p23, %r602, %r603;
	@%p23 bra 	$L__BB8_134;
	setp.lt.s32 	%p24, %r603, %r602;
	setp.lt.s64 	%p25, %rd278, %rd279;
	or.pred  	%p26, %p24, %p25;
	selp.b32 	%r603, %r602, %r603, %p26;
	selp.b64 	%rd279, %rd278, %rd279, %p26;
$L__BB8_134:
	add.s64 	%rd210, %rd204, %rd192;
	add.s64 	%rd293, %rd210, 1024;
	setp.lt.s32 	%p27, %r603, %r618;
	@%p27 bra 	$L__BB8_136;
	setp.lt.s32 	%p28, %r618, %r603;
	setp.lt.s64 	%p29, %rd279, %rd293;
	or.pred  	%p30, %p28, %p29;
	selp.b32 	%r618, %r603, %r618, %p30;
	selp.b64 	%rd293, %rd279, %rd293, %p30;
$L__BB8_136:
	add.s64 	%rd282, %rd274, 1280;
	add.s64 	%rd211, %rd274, 2560;
	setp.le.s64 	%p31, %rd211, %rd194;
	mov.u64 	%rd274, %rd282;
	mov.u32 	%r599, %r618;
	@%p31 bra 	$L__BB8_126;
$L__BB8_137:
	setp.le.s64 	%p32, %rd194, %rd282;
	@%p32 bra 	$L__BB8_160;
	cvt.u32.u64 	%r210, %rd282;
	cvt.u32.u64 	%r211, %rd194;
	sub.s32 	%r132, %r211, %r210;
	setp.ge.s32 	%p33, %r110, %r132;
	@%p33 bra 	$L__BB8_160;
	cvta.to.global.u64 	%rd128, %rd191;
	not.b32 	%r214, %r110;
	add.s32 	%r215, %r214, %r211;
	sub.s32 	%r133, %r215, %r210;
	and.b32  	%r217, %r133, 768;
	setp.eq.s32 	%p34, %r217, 768;
	mov.u32 	%r610, %r110;
	@%p34 bra 	$L__BB8_145;
	add.s64 	%rd213, %rd282, %rd101;
	add.s64 	%rd284, %rd213, %rd192;
	shl.b64 	%rd214, %rd213, 2;
	add.s64 	%rd283, %rd128, %rd214;
	shr.u32 	%r218, %r133, 8;
	add.s32 	%r219, %r218, 1;
	and.b32  	%r220, %r219, 3;
	neg.s32 	%r606, %r220;
	mov.u32 	%r610, %r110;
$L__BB8_141:
	.pragma "nounroll";
	mov.u64 	%rd133, %rd293;
	mov.u32 	%r137, %r618;
	ld.global.u32 	%r138, [%rd283];
	setp.lt.s32 	%p35, %r137, %r138;
	mov.u32 	%r618, %r138;
	mov.u64 	%rd293, %rd284;
	@%p35 bra 	$L__BB8_144;
	setp.lt.s32 	%p36, %r138, %r137;
	mov.u32 	%r618, %r137;
	mov.u64 	%rd293, %rd133;
	@%p36 bra 	$L__BB8_144;
	setp.lt.s64 	%p37, %rd133, %rd284;
	selp.b32 	%r618, %r137, %r138, %p37;
	min.s64 	%rd293, %rd133, %rd284;
$L__BB8_144:
	add.s32 	%r610, %r610, 256;
	add.s64 	%rd284, %rd284, 256;
	add.s64 	%rd283, %rd283, 1024;
	add.s32 	%r606, %r606, 1;
	setp.ne.s32 	%p38, %r606, 0;
	@%p38 bra 	$L__BB8_141;
$L__BB8_145:
	setp.lt.u32 	%p39, %r133, 768;
	@%p39 bra 	$L__BB8_160;
	add.s32 	%r613, %r610, 512;
$L__BB8_147:
	mov.u32 	%r147, %r613;
	add.s32 	%r221, %r147, -512;
	cvt.u64.u32 	%rd215, %r221;
	add.s64 	%rd216, %rd282, %rd215;
	shl.b64 	%rd217, %rd216, 2;
	add.s64 	%rd141, %rd128, %rd217;
	add.s64 	%rd142, %rd216, %rd192;
	ld.global.u32 	%r149, [%rd141];
	setp.lt.s32 	%p40, %r618, %r149;
	mov.u32 	%r615, %r149;
	mov.u64 	%rd290, %rd142;
	@%p40 bra 	$L__BB8_150;
	setp.lt.s32 	%p41, %r149, %r618;
	mov.u32 	%r615, %r618;
	mov.u64 	%rd290, %rd293;
	@%p41 bra 	$L__BB8_150;
	setp.lt.s64 	%p42, %rd293, %rd142;
	selp.b32 	%r615, %r618, %r149, %p42;
	min.s64 	%rd290, %rd293, %rd142;
$L__BB8_150:
	add.s32 	%r222, %r147, -256;
	cvt.u64.u32 	%rd218, %r222;
	add.s64 	%rd219, %rd282, %rd218;
	add.s64 	%rd145, %rd219, %rd192;
	ld.global.u32 	%r152, [%rd141+1024];
	setp.lt.s32 	%p43, %r615, %r152;
	mov.u32 	%r616, %r152;
	mov.u64 	%rd291, %rd145;
	@%p43 bra 	$L__BB8_153;
	setp.lt.s32 	%p44, %r152, %r615;
	mov.u32 	%r616, %r615;
	mov.u64 	%rd291, %rd290;
	@%p44 bra 	$L__BB8_153;
	setp.lt.s64 	%p45, %rd290, %rd145;
	selp.b32 	%r616, %r615, %r152, %p45;
	min.s64 	%rd291, %rd290, %rd145;
$L__BB8_153:
	cvt.u64.u32 	%rd220, %r147;
	add.s64 	%rd221, %rd282, %rd220;
	add.s64 	%rd148, %rd221, %rd192;
	ld.global.u32 	%r155, [%rd141+2048];
	setp.lt.s32 	%p46, %r616, %r155;
	mov.u32 	%r617, %r155;
	mov.u64 	%rd292, %rd148;
	@%p46 bra 	$L__BB8_156;
	setp.lt.s32 	%p47, %r155, %r616;
	mov.u32 	%r617, %r616;
	mov.u64 	%rd292, %rd291;
	@%p47 bra 	$L__BB8_156;
	setp.lt.s64 	%p48, %rd291, %rd148;
	selp.b32 	%r617, %r616, %r155, %p48;
	min.s64 	%rd292, %rd291, %rd148;
$L__BB8_156:
	add.s32 	%r223, %r147, 256;
	cvt.u64.u32 	%rd222, %r223;
	add.s64 	%rd223, %rd282, %rd222;
	add.s64 	%rd151, %rd223, %rd192;
	ld.global.u32 	%r158, [%rd141+3072];
	setp.lt.s32 	%p49, %r617, %r158;
	mov.u32 	%r618, %r158;
	mov.u64 	%rd293, %rd151;
	@%p49 bra 	$L__BB8_159;
	setp.lt.s32 	%p50, %r158, %r617;
	mov.u32 	%r618, %r617;
	mov.u64 	%rd293, %rd292;
	@%p50 bra 	$L__BB8_159;
	setp.lt.s64 	%p51, %rd292, %rd151;
	selp.b32 	%r618, %r617, %r158, %p51;
	min.s64 	%rd293, %rd292, %rd151;
$L__BB8_159:
	add.s32 	%r613, %r147, 1024;
	add.s32 	%r224, %r147, 512;
	setp.lt.s32 	%p52, %r224, %r132;
	@%p52 bra 	$L__BB8_147;
$L__BB8_160:
	// begin inline asm
	mov.u32 %r225, %laneid;
	// end inline asm
	mov.b32 	%r243, 1;
	mov.b32 	%r244, 31;
	mov.b32 	%r245, -1;
	// begin inline asm
	shfl.sync.down.b32 %r226, %r618, %r243, %r244, %r245;
	// end inline asm
	// begin inline asm
	shfl.sync.down.b32 %r231, %r232, %r243, %r244, %r245;
	// end inline asm
	mov.b64 	{%r237, %r242}, %rd293;
	// begin inline asm
	shfl.sync.down.b32 %r236, %r237, %r243, %r244, %r245;
	// end inline asm
	// begin inline asm
	shfl.sync.down.b32 %r241, %r242, %r243, %r244, %r245;
	// end inline asm
	mov.b64 	%rd155, {%r236, %r241};
	setp.gt.s32 	%p53, %r225, 30;
	mov.u32 	%r620, %r618;
	mov.u64 	%rd295, %rd293;
	@%p53 bra 	$L__BB8_164;
	setp.lt.s32 	%p54, %r618, %r226;
	mov.u32 	%r620, %r226;
	mov.u64 	%rd295, %rd155;
	@%p54 bra 	$L__BB8_164;
	setp.lt.s32 	%p55, %r226, %r618;
	mov.u32 	%r620, %r618;
	mov.u64 	%rd295, %rd293;
	@%p55 bra 	$L__BB8_164;
	setp.lt.s64 	%p56, %rd293, %rd155;
	selp.b32 	%r620, %r618, %r226, %p56;
	min.s64 	%rd295, %rd293, %rd155;
$L__BB8_164:
	mov.b32 	%r263, 2;
	mov.b32 	%r264, 31;
	mov.b32 	%r265, -1;
	// begin inline asm
	shfl.sync.down.b32 %r246, %r620, %r263, %r264, %r265;
	// end inline asm
	// begin inline asm
	shfl.sync.down.b32 %r251, %r252, %r263, %r264, %r265;
	// end inline asm
	mov.b64 	{%r257, %r262}, %rd295;
	// begin inline asm
	shfl.sync.down.b32 %r256, %r257, %r263, %r264, %r265;
	// end inline asm
	// begin inline asm
	shfl.sync.down.b32 %r261, %r262, %r263, %r264, %r265;
	// end inline asm
	mov.b64 	%rd158, {%r256, %r261};
	setp.gt.s32 	%p57, %r225, 29;
	mov.u32 	%r621, %r620;
	mov.u64 	%rd296, %rd295;
	@%p57 bra 	$L__BB8_168;
	setp.lt.s32 	%p58, %r620, %r246;
	mov.u32 	%r621, %r246;
	mov.u64 	%rd296, %rd158;
	@%p58 bra 	$L__BB8_168;
	setp.lt.s32 	%p59, %r246, %r620;
	mov.u32 	%r621, %r620;
	mov.u64 	%rd296, %rd295;
	@%p59 bra 	$L__BB8_168;
	setp.lt.s64 	%p60, %rd295, %rd158;
	selp.b32 	%r621, %r620, %r246, %p60;
	min.s64 	%rd296, %rd295, %rd158;
$L__BB8_168:
	mov.b32 	%r283, 4;
	mov.b32 	%r284, 31;
	mov.b32 	%r285, -1;
	// begin inline asm
	shfl.sync.down.b32 %r266, %r621, %r283, %r284, %r285;
	// end inline asm
	// begin inline asm
	shfl.sync.down.b32 %r271, %r272, %r283, %r284, %r285;
	// end inline asm
	mov.b64 	{%r277, %r282}, %rd296;
	// begin inline asm
	shfl.sync.down.b32 %r276, %r277, %r283, %r284, %r285;
	// end inline asm
	// begin inline asm
	shfl.sync.down.b32 %r281, %r282, %r283, %r284, %r285;
	// end inline asm
	mov.b64 	%rd161, {%r276, %r281};
	setp.gt.s32 	%p61, %r225, 27;
	mov.u32 	%r622, %r621;
	mov.u64 	%rd297, %rd296;
	@%p61 bra 	$L__BB8_172;
	setp.lt.s32 	%p62, %r621, %r266;
	mov.u32 	%r622, %r266;
	mov.u64 	%rd297, %rd161;
	@%p62 bra 	$L__BB8_172;
	setp.lt.s32 	%p63, %r266, %r621;
	mov.u32 	%r622, %r621;
	mov.u64 	%rd297, %rd296;
	@%p63 bra 	$L__BB8_172;
	setp.lt.s64 	%p64, %rd296, %rd161;
	selp.b32 	%r622, %r621, %r266, %p64;
	min.s64 	%rd297, %rd296, %rd161;
$L__BB8_172:
	mov.b32 	%r303, 8;
	mov.b32 	%r304, 31;
	mov.b32 	%r305, -1;
	// begin inline asm
	shfl.sync.down.b32 %r286, %r622, %r303, %r304, %r305;
	// end inline asm
	// begin inline asm
	shfl.sync.down.b32 %r291, %r292, %r303, %r304, %r305;
	// end inline asm
	mov.b64 	{%r297, %r302}, %rd297;
	// begin inline asm
	shfl.sync.down.b32 %r296, %r297, %r303, %r304, %r305;
	// end inline asm
	// begin inline asm
	shfl.sync.down.b32 %r301, %r302, %r303, %r304, %r305;
	// end inline asm
	mov.b64 	%rd164, {%r296, %r301};
	setp.gt.s32 	%p65, %r225, 23;
	mov.u32 	%r623, %r622;
	mov.u64 	%rd298, %rd297;
	@%p65 bra 	$L__BB8_176;
	setp.lt.s32 	%p66, %r622, %r286;
	mov.u32 	%r623, %r286;
	mov.u64 	%rd298, %rd164;
	@%p66 bra 	$L__BB8_176;
	setp.lt.s32 	%p67, %r286, %r622;
	mov.u32 	%r623, %r622;
	mov.u64 	%rd298, %rd297;
	@%p67 bra 	$L__BB8_176;
	setp.lt.s64 	%p68, %rd297, %rd164;
	selp.b32 	%r623, %r622, %r286, %p68;
	min.s64 	%rd298, %rd297, %rd164;
$L__BB8_176:
	mov.b32 	%r323, 16;
	mov.b32 	%r324, 31;
	mov.b32 	%r325, -1;
	// begin inline asm
	shfl.sync.down.b32 %r306, %r623, %r323, %r324, %r325;
	// end inline asm
	// begin inline asm
	shfl.sync.down.b32 %r311, %r312, %r323, %r324, %r325;
	// end inline asm
	mov.b64 	{%r317, %r322}, %rd298;
	// begin inline asm
	shfl.sync.down.b32 %r316, %r317, %r323, %r324, %r325;
	// end inline asm
	// begin inline asm
	shfl.sync.down.b32 %r321, %r322, %r323, %r324, %r325;
	// end inline asm
	mov.b64 	%rd167, {%r316, %r321};
	setp.gt.s32 	%p69, %r225, 15;
	mov.u32 	%r631, %r623;
	mov.u64 	%rd306, %rd298;
	@%p69 bra 	$L__BB8_180;
	setp.lt.s32 	%p70, %r623, %r306;
	mov.u32 	%r631, %r306;
	mov.u64 	%rd306, %rd167;
	@%p70 bra 	$L__BB8_180;
	setp.lt.s32 	%p71, %r306, %r623;
	mov.u32 	%r631, %r623;
	mov.u64 	%rd306, %rd298;
	@%p71 bra 	$L__BB8_180;
	setp.lt.s64 	%p72, %rd298, %rd167;
	selp.b32 	%r631, %r623, %r306, %p72;
	min.s64 	%rd306, %rd298, %rd167;
$L__BB8_180:
	setp.ne.s32 	%p73, %r225, 0;
	@%p73 bra 	$L__BB8_182;
	shr.u32 	%r326, %r110, 1;
	and.b32  	%r327, %r326, 496;
	mov.u32 	%r328, _ZN6thrust24THRUST_300001_SM_1000_NS8cuda_cub4core6detail5shmemE;
	add.s32 	%r329, %r328, %r327;
	st.shared.u32 	[%r329+8], %r631;
	st.shared.u64 	[%r329+16], %rd306;
$L__BB8_182:
	bar.sync 	0;
	setp.ne.s32 	%p74, %r110, 0;
	@%p74 bra 	$L__BB8_204;
	ld.shared.u32 	%r179, [_ZN6thrust24THRUST_300001_SM_1000_NS8cuda_cub4core6detail5shmemE+24];
	ld.shared.u64 	%rd170, [_ZN6thrust24THRUST_300001_SM_1000_NS8cuda_cub4core6detail5shmemE+32];
	setp.lt.s32 	%p75, %r631, %r179;
	mov.u32 	%r625, %r179;
	mov.u64 	%rd300, %rd170;
	@%p75 bra 	$L__BB8_186;
	setp.lt.s32 	%p76, %r179, %r631;
	mov.u32 	%r625, %r631;
	mov.u64 	%rd300, %rd306;
	@%p76 bra 	$L__BB8_186;
	setp.lt.s64 	%p77, %rd306, %rd170;
	selp.b32 	%r625, %r631, %r179, %p77;
	min.s64 	%rd300, %rd306, %rd170;
$L__BB8_186:
	ld.shared.u32 	%r182, [_ZN6thrust24THRUST_300001_SM_1000_NS8cuda_cub4core6detail5shmemE+40];
	ld.shared.u64 	%rd173, [_ZN6thrust24THRUST_300001_SM_1000_NS8cuda_cub4core6detail5shmemE+48];
	setp.lt.s32 	%p78, %r625, %r182;
	mov.u32 	%r626, %r182;
	mov.u64 	%rd301, %rd173;
	@%p78 bra 	$L__BB8_189;
	setp.lt.s32 	%p79, %r182, %r625;
	mov.u32 	%r626, %r625;
	mov.u64 	%rd301, %rd300;
	@%p79 bra 	$L__BB8_189;
	setp.lt.s64 	%p80, %rd300, %rd173;
	selp.b32 	%r626, %r625, %r182, %p80;
	min.s64 	%rd301, %rd300, %rd173;
$L__BB8_189:
	ld.shared.u32 	%r185, [_ZN6thrust24THRUST_300001_SM_1000_NS8cuda_cub4core6detail5shmemE+56];
	ld.shared.u64 	%rd176, [_ZN6thrust24THRUST_300001_SM_1000_NS8cuda_cub4core6detail5shmemE+64];
	setp.lt.s32 	%p81, %r626, %r185;
	mov.u32 	%r627, %r185;
	mov.u64 	%rd302, %rd176;
	@%p81 bra 	$L__BB8_192;
	setp.lt.s32 	%p82, %r185, %r626;
	mov.u32 	%r627, %r626;
	mov.u64 	%rd302, %rd301;
	@%p82 bra 	$L__BB8_192;
	setp.lt.s64 	%p83, %rd301, %rd176;
	selp.b32 	%r627, %r626, %r185, %p83;
	min.s64 	%rd302, %rd301, %rd176;
$L__BB8_192:
	ld.shared.u32 	%r188, [_ZN6thrust24THRUST_300001_SM_1000_NS8cuda_cub4core6detail5shmemE+72];
	ld.shared.u64 	%rd179, [_ZN6thrust24THRUST_300001_SM_1000_NS8cuda_cub4core6detail5shmemE+80];
	setp.lt.s32 	%p84, %r627, %r188;
	mov.u32 	%r628, %r188;
	mov.u64 	%rd303, %rd179;
	@%p84 bra 	$L__BB8_195;
	setp.lt.s32 	%p85, %r188, %r627;
	mov.u32 	%r628, %r627;
	mov.u64 	%rd303, %rd302;
	@%p85 bra 	$L__BB8_195;
	setp.lt.s64 	%p86, %rd302, %rd179;
	selp.b32 	%r628, %r627, %r188, %p86;
	min.s64 	%rd303, %rd302, %rd179;
$L__BB8_195:
	ld.shared.u32 	%r191, [_ZN6thrust24THRUST_300001_SM_1000_NS8cuda_cub4core6detail5shmemE+88];
	ld.shared.u64 	%rd182, [_ZN6thrust24THRUST_300001_SM_1000_NS8cuda_cub4core6detail5shmemE+96];
	setp.lt.s32 	%p87, %r628, %r191;
	mov.u32 	%r629, %r191;
	mov.u64 	%rd304, %rd182;
	@%p87 bra 	$L__BB8_198;
	setp.lt.s32 	%p88, %r191, %r628;
	mov.u32 	%r629, %r628;
	mov.u64 	%rd304, %rd303;
	@%p88 bra 	$L__BB8_198;
	setp.lt.s64 	%p89, %rd303, %rd182;
	selp.b32 	%r629, %r628, %r191, %p89;
	min.s64 	%rd304, %rd303, %rd182;
$L__BB8_198:
	ld.shared.u32 	%r194, [_ZN6thrust24THRUST_300001_SM_1000_NS8cuda_cub4core6detail5shmemE+104];
	ld.shared.u64 	%rd185, [_ZN6thrust24THRUST_300001_SM_1000_NS8cuda_cub4core6detail5shmemE+112];
	setp.lt.s32 	%p90, %r629, %r194;
	mov.u32 	%r630, %r194;
	mov.u64 	%rd305, %rd185;
	@%p90 bra 	$L__BB8_201;
	setp.lt.s32 	%p91, %r194, %r629;
	mov.u32 	%r630, %r629;
	mov.u64 	%rd305, %rd304;
	@%p91 bra 	$L__BB8_201;
	setp.lt.s64 	%p92, %rd304, %rd185;
	selp.b32 	%r630, %r629, %r194, %p92;
	min.s64 	%rd305, %rd304, %rd185;
$L__BB8_201:
	ld.shared.u32 	%r197, [_ZN6thrust24THRUST_300001_SM_1000_NS8cuda_cub4core6detail5shmemE+120];
	ld.shared.u64 	%rd188, [_ZN6thrust24THRUST_300001_SM_1000_NS8cuda_cub4core6detail5shmemE+128];
	setp.lt.s32 	%p93, %r630, %r197;
	mov.u32 	%r631, %r197;
	mov.u64 	%rd306, %rd188;
	@%p93 bra 	$L__BB8_204;
	setp.lt.s32 	%p94, %r197, %r630;
	mov.u32 	%r631, %r630;
	mov.u64 	%rd306, %rd305;
	@%p94 bra 	$L__BB8_204;
	setp.lt.s64 	%p95, %rd305, %rd188;
	selp.b32 	%r631, %r630, %r197, %p95;
	min.s64 	%rd306, %rd305, %rd188;
$L__BB8_204:
	mov.u32 	%r559, %tid.x;
	setp.ne.s32 	%p212, %r559, 0;
	@%p212 bra 	$L__BB8_206;
	ld.param.u64 	%rd237, [_ZN6thrust24THRUST_300001_SM_1000_NS8cuda_cub4core6detail13_kernel_agentINS1_8__reduce11ReduceAgentINS0_12zip_iteratorIN4cuda3std3__45tupleIJNS0_10device_ptrIiEENS0_17counting_iteratorIlNS0_11use_defaultESF_SF_EEEEEEEPNSB_IJilEEESJ_lNS1_9__extrema9arg_max_fIilNSA_4lessIiEEEEEEJSI_SK_lSP_EEEvDpT0__param_1];
	cvta.to.global.u64 	%rd236, %rd237;
	st.global.u32 	[%rd236], %r631;
	st.global.u64 	[%rd236+8], %rd306;
$L__BB8_206:
	ret;

}
	// .globl	_ZN6thrust24THRUST_300001_SM_1000_NS8cuda_cub4core6detail13_kernel_agentINS1_8__reduce11ReduceAgentINS0_12zip_iteratorIN4cuda3std3__45tupleIJNS0_10device_ptrIiEENS0_17counting_iteratorIlNS0_11use_defaultESF_SF_EEEEEEEPNSB_IJilEEESJ_lNS1_9__extrema9arg_max_fIilNSA_4lessIiEEEEEEJSI_SK_lN3cub18CUB_300001_SM_100013GridEvenShareIlEENSS_9GridQueueIyEESP_EEEvDpT0_
.visible .entry _ZN6thrust24THRUST_300001_SM_1000_NS8cuda_cub4core6detail13_kernel_agentINS1_8__reduce11ReduceAgentINS0_12zip_iteratorIN4cuda3std3__45tupleIJNS0_10device_ptrIiEENS0_17counting_iteratorIlNS0_11use_defaultESF_SF_EEEEEEEPNSB_IJilEEESJ_lNS1_9__extrema9arg_max_fIilNSA_4lessIiEEEEEEJSI_SK_lN3cub18CUB_300001_SM_100013GridEvenShareIlEENSS_9GridQueueIyEESP_EEEvDpT0_(
	.param .align 8 .b8 _ZN6thrust24THRUST_300001_SM_1000_NS8cuda_cub4core6detail13_kernel_agentINS1_8__reduce11ReduceAgentINS0_12zip_iteratorIN4cuda3std3__45tupleIJNS0_10device_ptrIiEENS0_17counting_iteratorIlNS0_11use_defaultESF_SF_EEEEEEEPNSB_IJilEEESJ_lNS1_9__extrema9arg_max_fIilNSA_4lessIiEEEEEEJSI_SK_lN3cub18CUB_300001_SM_100013GridEvenShareIlEENSS_9GridQueueIyEESP_EEEvDpT0__param_0[16],
	.param .u64 .ptr .align 1 _ZN6thrust24THRUST_300001_SM_1000_NS8cuda_cub4core6detail13_kernel_agentINS1_8__reduce11ReduceAgentINS0_12zip_iteratorIN4cuda3std3__45tupleIJNS0_10device_ptrIiEENS0_17counting_iteratorIlNS0_11use_defaultESF_SF_EEEEEEEPNSB_IJilEEESJ_lNS1_9__extrema9arg_max_fIilNSA_4lessIiEEEEEEJSI_SK_lN3cub18CUB_300001_SM_100013GridEvenShareIlEENSS_9GridQueueIyEESP_EEEvDpT0__param_1,
	.param .u64 _ZN6thrust24THRUST_300001_SM_1000_NS8cuda_cub4core6detail13_kernel_agentINS1_8__reduce11ReduceAgentINS0_12zip_iteratorIN4cuda3std3__45tupleIJNS0_10device_ptrIiEENS0_17counting_iteratorIlNS0_11use_defaultESF_SF_EEEEEEEPNSB_IJilEEESJ_lNS1_9__extrema9arg_max_fIilNSA_4lessIiEEEEEEJSI_SK_lN3cub18CUB_300001_SM_100013GridEvenShareIlEENSS_9GridQueueIyEESP_EEEvDpT0__param_2,
	.param .align 8 .b8 _ZN6thrust24THRUST_300001_SM_1000_NS8cuda_cub4core6detail13_kernel_agentINS1_8__reduce11ReduceAgentINS0_12zip_iteratorIN4cuda3std3__45tupleIJNS0_10device_ptrIiEENS0_17counting_iteratorIlNS0_11use_defaultESF_SF_EEEEEEEPNSB_IJilEEESJ_lNS1_9__extrema9arg_max_fIilNSA_4lessIiEEEEEEJSI_SK_lN3cub18CUB_300001_SM_100013GridEvenShareIlEENSS_9GridQueueIyEESP_EEEvDpT0__param_3[72],
	.param .align 8 .b8 _ZN6thrust24THRUST_300001_SM_1000_NS8cuda_cub4core6detail13_kernel_agentINS1_8__reduce11ReduceAgentINS0_12zip_iteratorIN4cuda3std3__45tupleIJNS0_10device_ptrIiEENS0_17counting_iteratorIlNS0_11use_defaultESF_SF_EEEEEEEPNSB_IJilEEESJ_lNS1_9__extrema9arg_max_fIilNSA_4lessIiEEEEEEJSI_SK_lN3cub18CUB_300001_SM_100013GridEvenShareIlEENSS_9GridQueueIyEESP_EEEvDpT0__param_4[8],
	.param .align 1 .b8 _ZN6thrust24THRUST_300001_SM_1000_NS8cuda_cub4core6detail13_kernel_agentINS1_8__reduce11ReduceAgentINS0_12zip_iteratorIN4cuda3std3__45tupleIJNS0_10device_ptrIiEENS0_17counting_iteratorIlNS0_11use_defaultESF_SF_EEEEEEEPNSB_IJilEEESJ_lNS1_9__extrema9arg_max_fIilNSA_4lessIiEEEEEEJSI_SK_lN3cub18CUB_300001_SM_100013GridEvenShareIlEENSS_9GridQueueIyEESP_EEEvDpT0__param_5[1]
)
.maxntid 256
{
	.reg .pred 	%p<215>;
	.reg .b32 	%r<640>;
	.reg .b64 	%rd<324>;

	ld.param.u64 	%rd196, [_ZN6thrust24THRUST_300001_SM_1000_NS8cuda_cub4core6detail13_kernel_agentINS1_8__reduce11ReduceAgentINS0_12zip_iteratorIN4cuda3std3__45tupleIJNS0_10device_ptrIiEENS0_17counting_iteratorIlNS0_11use_defaultESF_SF_EEEEEEEPNSB_IJilEEESJ_lNS1_9__extrema9arg_max_fIilNSA_4lessIiEEEEEEJSI_SK_lN3cub18CUB_300001_SM_100013GridEvenShareIlEENSS_9GridQueueIyEESP_EEEvDpT0__param_0+8];
	ld.param.u64 	%rd195, [_ZN6thrust24THRUST_300001_SM_1000_NS8cuda_cub4core6detail13_kernel_agentINS1_8__reduce11ReduceAgentINS0_12zip_iteratorIN4cuda3std3__45tupleIJNS0_10device_ptrIiEENS0_17counting_iteratorIlNS0_11use_defaultESF_SF_EEEEEEEPNSB_IJilEEESJ_lNS1_9__extrema9arg_max_fIilNSA_4lessIiEEEEEEJSI_SK_lN3cub18CUB_300001_SM_100013GridEvenShareIlEENSS_9GridQueueIyEESP_EEEvDpT0__param_0];
	ld.param.u64 	%rd199, [_ZN6thrust24THRUST_300001_SM_1000_NS8cuda_cub4core6detail13_kernel_agentINS1_8__reduce11ReduceAgentINS0_12zip_iteratorIN4cuda3std3__45tupleIJNS0_10device_ptrIiEENS0_17counting_iteratorIlNS0_11use_defaultESF_SF_EEEEEEEPNSB_IJilEEESJ_lNS1_9__extrema9arg_max_fIilNSA_4lessIiEEEEEEJSI_SK_lN3cub18CUB_300001_SM_100013GridEvenShareIlEENSS_9GridQueueIyEESP_EEEvDpT0__param_4];
	ld.param.u64 	%rd198, [_ZN6thrust24THRUST_300001_SM_1000_NS8cuda_cub4core6detail13_kernel_agentINS1_8__reduce11ReduceAgentINS0_12zip_iteratorIN4cuda3std3__45tupleIJNS0_10device_ptrIiEENS0_17counting_iteratorIlNS0_11use_defaultESF_SF_EEEEEEEPNSB_IJilEEESJ_lNS1_9__extrema9arg_max_fIilNSA_4lessIiEEEEEEJSI_SK_lN3cub18CUB_300001_SM_100013GridEvenShareIlEENSS_9GridQueueIyEESP_EEEvDpT0__param_2];
	cvta.to.global.u64 	%rd1, %rd199;
	cvta.to.global.u64 	%rd2, %rd195;
	mov.u32 	%r1, %ctaid.x;
	mul.lo.s32 	%r202, %r1, 1280;
	cvt.u64.u32 	%rd4, %r202;
	mov.u32 	%r203, %nctaid.x;
	mul.lo.s32 	%r204, %r203, 1280;
	cvt.u64.u32 	%rd5, %r204;
	add.s64 	%rd200, %rd4, 1280;
	setp.le.s64 	%p1, %rd200, %rd198;
	@%p1 bra 	$L__BB9_121;
	cvt.u32.u64 	%r336, %rd4;
	cvt.u32.u64 	%r2, %rd198;
	sub.s32 	%r3, %r2, %r336;
	mov.u32 	%r4, %tid.x;
	setp.ge.s32 	%p98, %r4, %r3;
	mov.b32 	%r582, 0;
	mov.b64 	%rd266, 0;
	mov.u32 	%r574, %r4;
	@%p98 bra 	$L__BB9_3;
	cvt.u64.u32 	%rd234, %r4;
	add.s64 	%rd235, %rd4, %rd234;
	shl.b64 	%rd236, %rd235, 2;
	add.s64 	%rd237, %rd2, %rd236;
	add.s64 	%rd266, %rd196, %rd235;
	ld.global.u32 	%r582, [%rd237];
	add.s32 	%r574, %r4, 256;
$L__BB9_3:
	setp.ge.s32 	%p99, %r574, %r3;
	@%p99 bra 	$L__BB9_25;
	not.b32 	%r339, %r574;
	add.s32 	%r340, %r339, %r2;
	sub.s32 	%r9, %r340, %r336;
	and.b32  	%r341, %r9, 768;
	setp.eq.s32 	%p100, %r341, 768;
	@%p100 bra 	$L__BB9_10;
	cvt.u64.u32 	%rd239, %r574;
	add.s64 	%rd240, %rd239, %rd4;
	add.s64 	%rd257, %rd240, %rd196;
	shl.b64 	%rd241, %rd240, 2;
	add.s64 	%rd256, %rd2, %rd241;
	shr.u32 	%r342, %r9, 8;
	add.s32 	%r343, %r342, 1;
	and.b32  	%r344, %r343, 3;
	neg.s32 	%r570, %r344;
$L__BB9_6:
	.pragma "nounroll";
	mov.u64 	%rd12, %rd266;
	mov.u32 	%r13, %r582;
	ld.global.u32 	%r14, [%rd256];
	setp.lt.s32 	%p101, %r13, %r14;
	mov.u64 	%rd266, %rd257;
	mov.u32 	%r582, %r14;
	@%p101 bra 	$L__BB9_9;
	setp.lt.s32 	%p102, %r14, %r13;
	mov.u64 	%rd266, %rd12;
	mov.u32 	%r582, %r13;
	@%p102 bra 	$L__BB9_9;
	setp.lt.s64 	%p103, %rd12, %rd257;
	min.s64 	%rd266, %rd12, %rd257;
	selp.b32 	%r582, %r13, %r14, %p103;
$L__BB9_9:
	add.s32 	%r574, %r574, 256;
	add.s64 	%rd257, %rd257, 256;
	add.s64 	%rd256, %rd256, 1024;
	add.s32 	%r570, %r570, 1;
	setp.ne.s32 	%p104, %r570, 0;
	@%p104 bra 	$L__BB9_6;
$L__BB9_10:
	setp.lt.u32 	%p105, %r9, 768;
	@%p105 bra 	$L__BB9_25;
	add.s32 	%r577, %r574, 512;
$L__BB9_12:
	mov.u32 	%r23, %r577;
	add.s32 	%r345, %r23, -512;
	cvt.s64.s32 	%rd242, %r345;
	add.s64 	%rd243, %rd242, %rd4;
	shl.b64 	%rd244, %rd243, 2;
	add.s64 	%rd20, %rd2, %rd244;
	add.s64 	%rd21, %rd243, %rd196;
	ld.global.u32 	%r25, [%rd20];
	setp.lt.s32 	%p106, %r582, %r25;
	mov.u64 	%rd263, %rd21;
	mov.u32 	%r579, %r25;
	@%p106 bra 	$L__BB9_15;
	setp.lt.s32 	%p107, %r25, %r582;
	mov.u64 	%rd263, %rd266;
	mov.u32 	%r579, %r582;
	@%p107 bra 	$L__BB9_15;
	setp.lt.s64 	%p108, %rd266, %rd21;
	min.s64 	%rd263, %rd266, %rd21;
	selp.b32 	%r579, %r582, %r25, %p108;
$L__BB9_15:
	add.s32 	%r346, %r23, -256;
	cvt.s64.s32 	%rd245, %r346;
	add.s64 	%rd246, %rd245, %rd4;
	add.s64 	%rd24, %rd246, %rd196;
	ld.global.u32 	%r28, [%rd20+1024];
	setp.lt.s32 	%p109, %r579, %r28;
	mov.u64 	%rd264, %rd24;
	mov.u32 	%r580, %r28;
	@%p109 bra 	$L__BB9_18;
	setp.lt.s32 	%p110, %r28, %r579;
	mov.u64 	%rd264, %rd263;
	mov.u32 	%r580, %r579;
	@%p110 bra 	$L__BB9_18;
	setp.lt.s64 	%p111, %rd263, %rd24;
	min.s64 	%rd264, %rd263, %rd24;
	selp.b32 	%r580, %r579, %r28, %p111;
$L__BB9_18:
	cvt.s64.s32 	%rd247, %r23;
	add.s64 	%rd248, %rd247, %rd4;
	add.s64 	%rd27, %rd248, %rd196;
	ld.global.u32 	%r31, [%rd20+2048];
	setp.lt.s32 	%p112, %r580, %r31;
	mov.u64 	%rd265, %rd27;
	mov.u32 	%r581, %r31;
	@%p112 bra 	$L__BB9_21;
	setp.lt.s32 	%p113, %r31, %r580;
	mov.u64 	%rd265, %rd264;
	mov.u32 	%r581, %r580;
	@%p113 bra 	$L__BB9_21;
	setp.lt.s64 	%p114, %rd264, %rd27;
	min.s64 	%rd265, %rd264, %rd27;
	selp.b32 	%r581, %r580, %r31, %p114;
$L__BB9_21:
	add.s32 	%r347, %r23, 256;
	cvt.s64.s32 	%rd249, %r347;
	add.s64 	%rd250, %rd249, %rd4;
	add.s64 	%rd30, %rd250, %rd196;
	ld.global.u32 	%r34, [%rd20+3072];
	setp.lt.s32 	%p115, %r581, %r34;
	mov.u64 	%rd266, %rd30;
	mov.u32 	%r582, %r34;
	@%p115 bra 	$L__BB9_24;
	setp.lt.s32 	%p116, %r34, %r581;
	mov.u64 	%rd266, %rd265;
	mov.u32 	%r582, %r581;
	@%p116 bra 	$L__BB9_24;
	setp.lt.s64 	%p117, %rd265, %rd30;
	min.s64 	%rd266, %rd265, %rd30;
	selp.b32 	%r582, %r581, %r34, %p117;
$L__BB9_24:
	add.s32 	%r577, %r23, 1024;
	add.s32 	%r348, %r23, 512;
	setp.lt.s32 	%p118, %r348, %r3;
	@%p118 bra 	$L__BB9_12;
$L__BB9_25:
	setp.lt.s32 	%p119, %r3, 256;
	@%p119 bra 	$L__BB9_70;
	// begin inline asm
	mov.u32 %r462, %laneid;
	// end inline asm
	mov.b32 	%r480, 1;
	mov.b32 	%r481, 31;
	mov.b32 	%r482, -1;
	// begin inline asm
	shfl.sync.down.b32 %r463, %r582, %r480, %r481, %r482;
	// end inline asm
	// begin inline asm
	shfl.sync.down.b32 %r468, %r469, %r480, %r481, %r482;
	// end inline asm
	mov.b64 	{%r474, %r479}, %rd266;
	// begin inline asm
	shfl.sync.down.b32 %r473, %r474, %r480, %r481, %r482;
	// end inline asm
	// begin inline asm
	shfl.sync.down.b32 %r478, %r479, %r480, %r481, %r482;
	// end inline asm
	mov.b64 	%rd34, {%r473, %r478};
	setp.gt.s32 	%p171, %r462, 30;
	mov.u64 	%rd268, %rd266;
	mov.u32 	%r584, %r582;
	@%p171 bra 	$L__BB9_30;
	setp.lt.s32 	%p172, %r582, %r463;
	mov.u64 	%rd268, %rd34;
	mov.u32 	%r584, %r463;
	@%p172 bra 	$L__BB9_30;
	setp.lt.s32 	%p173, %r463, %r582;
	mov.u64 	%rd268, %rd266;
	mov.u32 	%r584, %r582;
	@%p173 bra 	$L__BB9_30;
	setp.lt.s64 	%p174, %rd266, %rd34;
	min.s64 	%rd268, %rd266, %rd34;
	selp.b32 	%r584, %r582, %r463, %p174;
$L__BB9_30:
	mov.b32 	%r500, 2;
	mov.b32 	%r501, 31;
	mov.b32 	%r502, -1;
	// begin inline asm
	shfl.sync.down.b32 %r483, %r584, %r500, %r501, %r502;
	// end inline asm
	// begin inline asm
	shfl.sync.down.b32 %r488, %r489, %r500, %r501, %r502;
	// end inline asm
	mov.b64 	{%r494, %r499}, %rd268;
	// begin inline asm
	shfl.sync.down.b32 %r493, %r494, %r500, %r501, %r502;
	// end inline asm
	// begin inline asm
	shfl.sync.down.b32 %r498, %r499, %r500, %r501, %r502;
	// end inline asm
	mov.b64 	%rd37, {%r493, %r498};
	setp.gt.s32 	%p175, %r462, 29;
	mov.u64 	%rd269, %rd268;
	mov.u32 	%r585, %r584;
	@%p175 bra 	$L__BB9_34;
	setp.lt.s32 	%p176, %r584, %r483;
	mov.u64 	%rd269, %rd37;
	mov.u32 	%r585, %r483;
	@%p176 bra 	$L__BB9_34;
	setp.lt.s32 	%p177, %r483, %r584;
	mov.u64 	%rd269, %rd268;
	mov.u32 	%r585, %r584;
	@%p177 bra 	$L__BB9_34;
	setp.lt.s64 	%p178, %rd268, %rd37;
	min.s64 	%rd269, %rd268, %rd37;
	selp.b32 	%r585, %r584, %r483, %p178;
$L__BB9_34:
	mov.b32 	%r520, 4;
	mov.b32 	%r521, 31;
	mov.b32 	%r522, -1;
	// begin inline asm
	shfl.sync.down.b32 %r503, %r585, %r520, %r521, %r522;
	// end inline asm
	// begin inline asm
	shfl.sync.down.b32 %r508, %r509, %r520, %r521, %r522;
	// end inline asm
	mov.b64 	{%r514, %r519}, %rd269;
	// begin inline asm
	shfl.sync.down.b32 %r513, %r514, %r520, %r521, %r522;
	// end inline asm
	// begin inline asm
	shfl.sync.down.b32 %r518, %r519, %r520, %r521, %r522;
	// end inline asm
	mov.b64 	%rd40, {%r513, %r518};
	setp.gt.s32 	%p179, %r462, 27;
	mov.u64 	%rd270, %rd269;
	mov.u32 	%r586, %r585;
	@%p179 bra 	$L__BB9_38;
	setp.lt.s32 	%p180, %r585, %r503;
	mov.u64 	%rd270, %rd40;
	mov.u32 	%r586, %r503;
	@%p180 bra 	$L__BB9_38;
	setp.lt.s32 	%p181, %r503, %r585;
	mov.u64 	%rd270, %rd269;
	mov.u32 	%r586, %r585;
	@%p181 bra 	$L__BB9_38;
	setp.lt.s64 	%p182, %rd269, %rd40;
	min.s64 	%rd270, %rd269, %rd40;
	selp.b32 	%r586, %r585, %r503, %p182;
$L__BB9_38:
	mov.b32 	%r540, 8;
	mov.b32 	%r541, 31;
	mov.b32 	%r542, -1;
	// begin inline asm
	shfl.sync.down.b32 %r523, %r586, %r540, %r541, %r542;
	// end inline asm
	// begin inline asm
	shfl.sync.down.b32 %r528, %r529, %r540, %r541, %r542;
	// end inline asm
	mov.b64 	{%r534, %r539}, %rd270;
	// begin inline asm
	shfl.sync.down.b32 %r533, %r534, %r540, %r541, %r542;
	// end inline asm
	// begin inline asm
	shfl.sync.down.b32 %r538, %r539, %r540, %r541, %r542;
	// end inline asm
	mov.b64 	%rd43, {%r533, %r538};
	setp.gt.s32 	%p183, %r462, 23;
	mov.u64 	%rd271, %rd270;
	mov.u32 	%r587, %r586;
	@%p183 bra 	$L__BB9_42;
	setp.lt.s32 	%p184, %r586, %r523;
	mov.u64 	%rd271, %rd43;
	mov.u32 	%r587, %r523;
	@%p184 bra 	$L__BB9_42;
	setp.lt.s32 	%p185, %r523, %r586;
	mov.u64 	%rd271, %rd270;
	mov.u32 	%r587, %r586;
	@%p185 bra 	$L__BB9_42;
	setp.lt.s64 	%p186, %rd270, %rd43;
	min.s64 	%rd271, %rd270, %rd43;
	selp.b32 	%r587, %r586, %r523, %p186;
$L__BB9_42:
	mov.b32 	%r560, 16;
	mov.b32 	%r561, 31;
	mov.b32 	%r562, -1;
	// begin inline asm
	shfl.sync.down.b32 %r543, %r587, %r560, %r561, %r562;
	// end inline asm
	// begin inline asm
	shfl.sync.down.b32 %r548, %r549, %r560, %r561, %r562;
	// end inline asm
	mov.b64 	{%r554, %r559}, %rd271;
	// begin inline asm
	shfl.sync.down.b32 %r553, %r554, %r560, %r561, %r562;
	// end inline asm
	// begin inline asm
	shfl.sync.down.b32 %r558, %r559, %r560, %r561, %r562;
	// end inline asm
	mov.b64 	%rd46, {%r553, %r558};
	setp.gt.s32 	%p187, %r462, 15;
	mov.u64 	%rd323, %rd271;
	mov.u32 	%r639, %r587;
	@%p187 bra 	$L__BB9_46;
	setp.lt.s32 	%p188, %r587, %r543;
	mov.u64 	%rd323, %rd46;
	mov.u32 	%r639, %r543;
	@%p188 bra 	$L__BB9_46;
	setp.lt.s32 	%p189, %r543, %r587;
	mov.u64 	%rd323, %rd271;
	mov.u32 	%r639, %r587;
	@%p189 bra 	$L__BB9_46;
	setp.lt.s64 	%p190, %rd271, %rd46;
	min.s64 	%rd323, %rd271, %rd46;
	selp.b32 	%r639, %r587, %r543, %p190;
$L__BB9_46:
	setp.ne.s32 	%p191, %r462, 0;
	@%p191 bra 	$L__BB9_48;
	shr.u32 	%r563, %r4, 1;
	and.b32  	%r564, %r563, 496;
	mov.u32 	%r565, _ZN6thrust24THRUST_300001_SM_1000_NS8cuda_cub4core6detail5shmemE;
	add.s32 	%r566, %r565, %r564;
	st.shared.u32 	[%r566+8], %r639;
	st.shared.u64 	[%r566+16], %rd323;
$L__BB9_48:
	bar.sync 	0;
	setp.ne.s32 	%p192, %r4, 0;
	@%p192 bra 	$L__BB9_208;
	ld.shared.u32 	%r55, [_ZN6thrust24THRUST_300001_SM_1000_NS8cuda_cub4core6detail5shmemE+24];
	ld.shared.u64 	%rd49, [_ZN6thrust24THRUST_300001_SM_1000_NS8cuda_cub4core6detail5shmemE+32];
	setp.lt.s32 	%p193, %r639, %r55;
	mov.u64 	%rd273, %rd49;
	mov.u32 	%r589, %r55;
	@%p193 bra 	$L__BB9_52;
	setp.lt.s32 	%p194, %r55, %r639;
	mov.u64 	%rd273, %rd323;
	mov.u32 	%r589, %r639;
	@%p194 bra 	$L__BB9_52;
	setp.lt.s64 	%p195, %rd323, %rd49;
	min.s64 	%rd273, %rd323, %rd49;
	selp.b32 	%r589, %r639, %r55, %p195;
$L__BB9_52:
	ld.shared.u32 	%r58, [_ZN6thrust24THRUST_300001_SM_1000_NS8cuda_cub4core6detail5shmemE+40];
	ld.shared.u64 	%rd52, [_ZN6thrust24THRUST_300001_SM_1000_NS8cuda_cub4core6detail5shmemE+48];
	setp.lt.s32 	%p196, %r589, %r58;
	mov.u64 	%rd274, %rd52;
	mov.u32 	%r590, %r58;
	@%p196 bra 	$L__BB9_55;
	setp.lt.s32 	%p197, %r58, %r589;
	mov.u64 	%rd274, %rd273;
	mov.u32 	%r590, %r589;
	@%p197 bra 	$L__BB9_55;
	setp.lt.s64 	%p198, %rd273, %rd52;
	min.s64 	%rd274, %rd273, %rd52;
	selp.b32 	%r590, %r589, %r58, %p198;
$L__BB9_55:
	ld.shared.u32 	%r61, [_ZN6thrust24THRUST_300001_SM_1000_NS8cuda_cub4core6detail5shmemE+56];
	ld.shared.u64 	%rd55, [_ZN6thrust24THRUST_300001_SM_1000_NS8cuda_cub4core6detail5shmemE+64];
	setp.lt.s32 	%p199, %r590, %r61;
	mov.u64 	%rd275, %rd55;
	mov.u32 	%r591, %r61;
	@%p199 bra 	$L__BB9_58;
	setp.lt.s32 	%p200, %r61, %r590;
	mov.u64 	%rd275, %rd274;
	mov.u32 	%r591, %r590;
	@%p200 bra 	$L__BB9_58;
	setp.lt.s64 	%p201, %rd274, %rd55;
	min.s64 	%rd275, %rd274, %rd55;
	selp.b32 	%r591, %r590, %r61, %p201;
$L__BB9_58:
	ld.shared.u32 	%r64, [_ZN6thrust24THRUST_300001_SM_1000_NS8cuda_cub4core6detail5shmemE+72];
	ld.shared.u64 	%rd58, [_ZN6thrust24THRUST_300001_SM_1000_NS8cuda_cub4core6detail5shmemE+80];
	setp.lt.s32 	%p202, %r591, %r64;
	mov.u64 	%rd276, %rd58;
	mov.u32 	%r592, %r64;
	@%p202 bra 	$L__BB9_61;
	setp.lt.s32 	%p203, %r64, %r591;
	mov.u64 	%rd276, %rd275;
	mov.u32 	%r592, %r591;
	@%p203 bra 	$L__BB9_61;
	setp.lt.s64 	%p204, %rd275, %rd58;
	min.s64 	%rd276, %rd275, %rd58;
	selp.b32 	%r592, %r591, %r64, %p204;
$L__BB9_61:
	ld.shared.u32 	%r67, [_ZN6thrust24THRUST_300001_SM_1000_NS8cuda_cub4core6detail5shmemE+88];
	ld.shared.u64 	%rd61, [_ZN6thrust24THRUST_300001_SM_1000_NS8cuda_cub4core6detail5shmemE+96];
	setp.lt.s32 	%p205, %r592, %r67;
	mov.u32 	%r593, %r67;
	mov.u64 	%rd277, %rd61;
	@%p205 bra 	$L__BB9_64;
	setp.lt.s32 	%p206, %r67, %r592;
	mov.u32 	%r593, %r592;
	mov.u64 	%rd277, %rd276;
	@%p206 bra 	$L__BB9_64;
	setp.lt.s64 	%p207, %rd276, %rd61;
	selp.b32 	%r593, %r592, %r67, %p207;
	min.s64 	%rd277, %rd276, %rd61;
$L__BB9_64:
	ld.shared.u32 	%r70, [_ZN6thrust24THRUST_300001_SM_1000_NS8cuda_cub4core6detail5shmemE+104];
	ld.shared.u64 	%rd64, [_ZN6thrust24THRUST_300001_SM_1000_NS8cuda_cub4core6detail5shmemE+112];
	setp.lt.s32 	%p208, %r593, %r70;
	mov.u32 	%r594, %r70;
	mov.u64 	%rd278, %rd64;
	@%p208 bra 	$L__BB9_67;
	setp.lt.s32 	%p209, %r70, %r593;
	mov.u32 	%r594, %r593;
	mov.u64 	%rd278, %rd277;
	@%p209 bra 	$L__BB9_67;
	setp.lt.s64 	%p210, %rd277, %rd64;
	selp.b32 	%r594, %r593, %r70, %p210;
	min.s64 	%rd278, %rd277, %rd64;
$L__BB9_67:
	ld.shared.u32 	%r73, [_ZN6thrust24THRUST_300001_SM_1000_NS8cuda_cub4core6detail5shmemE+120];
	ld.shared.u64 	%rd67, [_ZN6thrust24THRUST_300001_SM_1000_NS8cuda_cub4core6detail5shmemE+128];
	setp.lt.s32 	%p211, %r594, %r73;
	mov.u32 	%r639, %r73;
	mov.u64 	%rd323, %rd67;
	@%p211 bra 	$L__BB9_208;
	setp.lt.s32 	%p212, %r73, %r594;
	mov.u32 	%r639, %r594;
	mov.u64 	%rd323, %rd278;
	@%p212 bra 	$L__BB9_208;
	setp.lt.s64 	%p213, %rd278, %rd67;
	selp.b32 	%r639, %r594, %r73, %p213;
	min.s64 	%rd323, %rd278, %rd67;
	bra.uni 	$L__BB9_208;
$L__BB9_70:
	// begin inline asm
	mov.u32 %r349, %laneid;
	// end inline asm
	and.b32  	%r370, %r4, 992;
	add.s32 	%r371, %r370, 32;
	setp.gt.s32 	%p120, %r371, %r3;
	not.b32 	%r372, %r370;
	add.s32 	%r373, %r3, %r372;
	selp.b32 	%r368, %r373, 31, %p120;
	mov.b32 	%r367, 1;
	mov.b32 	%r369, -1;
	// begin inline asm
	shfl.sync.down.b32 %r350, %r582, %r367, %r368, %r369;
	// end inline asm
	// begin inline asm
	shfl.sync.down.b32 %r355, %r356, %r367, %r368, %r369;
	// end inline asm
	mov.b64 	{%r361, %r366}, %rd266;
	// begin inline asm
	shfl.sync.down.b32 %r360, %r361, %r367, %r368, %r369;
	// end inline asm
	// begin inline asm
	shfl.sync.down.b32 %r365, %r366, %r367, %r368, %r369;
	// end inline asm
	mov.b64 	%rd69, {%r360, %r365};
	setp.ge.s32 	%p121, %r349, %r368;
	mov.u32 	%r595, %r582;
	mov.u64 	%rd279, %rd266;
	@%p121 bra 	$L__BB9_74;
	setp.lt.s32 	%p122, %r582, %r350;
	mov.u32 	%r595, %r350;
	mov.u64 	%rd279, %rd69;
	@%p122 bra 	$L__BB9_74;
	setp.lt.s32 	%p123, %r350, %r582;
	mov.u32 	%r595, %r582;
	mov.u64 	%rd279, %rd266;
	@%p123 bra 	$L__BB9_74;
	setp.lt.s64 	%p124, %rd266, %rd69;
	selp.b32 	%r595, %r582, %r350, %p124;
	min.s64 	%rd279, %rd266, %rd69;
$L__BB9_74:
	mov.b32 	%r391, 2;
	mov.b32 	%r393, -1;
	// begin inline asm
	shfl.sync.down.b32 %r374, %r595, %r391, %r368, %r393;
	// end inline asm
	// begin inline asm
	shfl.sync.down.b32 %r379, %r380, %r391, %r368, %r393;
	// end inline asm
	mov.b64 	{%r385, %r390}, %rd279;
	// begin inline asm
	shfl.sync.down.b32 %r384, %r385, %r391, %r368, %r393;
	// end inline asm
	// begin inline asm
	shfl.sync.down.b32 %r389, %r390, %r391, %r368, %r393;
	// end inline asm
	mov.b64 	%rd72, {%r384, %r389};
	add.s32 	%r394, %r349, 2;
	setp.gt.s32 	%p125, %r394, %r368;
	mov.u32 	%r596, %r595;
	mov.u64 	%rd280, %rd279;
	@%p125 bra 	$L__BB9_78;
	setp.lt.s32 	%p126, %r595, %r374;
	mov.u32 	%r596, %r374;
	mov.u64 	%rd280, %rd72;
	@%p126 bra 	$L__BB9_78;
	setp.lt.s32 	%p127, %r374, %r595;
	mov.u32 	%r596, %r595;
	mov.u64 	%rd280, %rd279;
	@%p127 bra 	$L__BB9_78;
	setp.lt.s64 	%p128, %rd279, %rd72;
	selp.b32 	%r596, %r595, %r374, %p128;
	min.s64 	%rd280, %rd279, %rd72;
$L__BB9_78:
	mov.b32 	%r412, 4;
	mov.b32 	%r414, -1;
	// begin inline asm
	shfl.sync.down.b32 %r395, %r596, %r412, %r368, %r414;
	// end inline asm
	// begin inline asm
	shfl.sync.down.b32 %r400, %r401, %r412, %r368, %r414;
	// end inline asm
	mov.b64 	{%r406, %r411}, %rd280;
	// begin inline asm
	shfl.sync.down.b32 %r405, %r406, %r412, %r368, %r414;
	// end inline asm
	// begin inline asm
	shfl.sync.down.b32 %r410, %r411, %r412, %r368, %r414;
	// end inline asm
	mov.b64 	%rd75, {%r405, %r410};
	add.s32 	%r415, %r349, 4;
	setp.gt.s32 	%p129, %r415, %r368;
	mov.u32 	%r597, %r596;
	mov.u64 	%rd281, %rd280;
	@%p129 bra 	$L__BB9_82;
	setp.lt.s32 	%p130, %r596, %r395;
	mov.u32 	%r597, %r395;
	mov.u64 	%rd281, %rd75;
	@%p130 bra 	$L__BB9_82;
	setp.lt.s32 	%p131, %r395, %r596;
	mov.u32 	%r597, %r596;
	mov.u64 	%rd281, %rd280;
	@%p131 bra 	$L__BB9_82;
	setp.lt.s64 	%p132, %rd280, %rd75;
	selp.b32 	%r597, %r596, %r395, %p132;
	min.s64 	%rd281, %rd280, %rd75;
$L__BB9_82:
	mov.b32 	%r433, 8;
	mov.b32 	%r435, -1;
	// begin inline asm
	shfl.sync.down.b32 %r416, %r597, %r433, %r368, %r435;
	// end inline asm
	// begin inline asm
	shfl.sync.down.b32 %r421, %r422, %r433, %r368, %r435;
	// end inline asm
	mov.b64 	{%r427, %r432}, %rd281;
	// begin inline asm
	shfl.sync.down.b32 %r426, %r427, %r433, %r368, %r435;
	// end inline asm
	// begin inline asm
	shfl.sync.down.b32 %r431, %r432, %r433, %r368, %r435;
	// end inline asm
	mov.b64 	%rd78, {%r426, %r431};
	add.s32 	%r436, %r349, 8;
	setp.gt.s32 	%p133, %r436, %r368;
	mov.u32 	%r598, %r597;
	mov.u64 	%rd282, %rd281;
	@%p133 bra 	$L__BB9_86;
	setp.lt.s32 	%p134, %r597, %r416;
	mov.u32 	%r598, %r416;
	mov.u64 	%rd282, %rd78;
	@%p134 bra 	$L__BB9_86;
	setp.lt.s32 	%p135, %r416, %r597;
	mov.u32 	%r598, %r597;
	mov.u64 	%rd282, %rd281;
	@%p135 bra 	$L__BB9_86;
	setp.lt.s64 	%p136, %rd281, %rd78;
	selp.b32 	%r598, %r597, %r416, %p136;
	min.s64 	%rd282, %rd281, %rd78;
$L__BB9_86:
	mov.b32 	%r454, 16;
	mov.b32 	%r456, -1;
	// begin inline asm
	shfl.sync.down.b32 %r437, %r598, %r454, %r368, %r456;
	// end inline asm
	// begin inline asm
	shfl.sync.down.b32 %r442, %r443, %r454, %r368, %r456;
	// end inline asm
	mov.b64 	{%r448, %r453}, %rd282;
	// begin inline asm
	shfl.sync.down.b32 %r447, %r448, %r454, %r368, %r456;
	// end inline asm
	// begin inline asm
	shfl.sync.down.b32 %r452, %r453, %r454, %r368, %r456;
	// end inline asm
	mov.b64 	%rd81, {%r447, %r452};
	add.s32 	%r457, %r349, 16;
	setp.gt.s32 	%p137, %r457, %r368;
	mov.u32 	%r639, %r598;
	mov.u64 	%rd323, %rd282;
	@%p137 bra 	$L__BB9_90;
	setp.lt.s32 	%p138, %r598, %r437;
	mov.u32 	%r639, %r437;
	mov.u64 	%rd323, %rd81;
	@%p138 bra 	$L__BB9_90;
	setp.lt.s32 	%p139, %r437, %r598;
	mov.u32 	%r639, %r598;
	mov.u64 	%rd323, %rd282;
	@%p139 bra 	$L__BB9_90;
	setp.lt.s64 	%p140, %rd282, %rd81;
	selp.b32 	%r639, %r598, %r437, %p140;
	min.s64 	%rd323, %rd282, %rd81;
$L__BB9_90:
	setp.ne.s32 	%p141, %r349, 0;
	@%p141 bra 	$L__BB9_92;
	shr.u32 	%r458, %r4, 1;
	and.b32  	%r459, %r458, 496;
	mov.u32 	%r460, _ZN6thrust24THRUST_300001_SM_1000_NS8cuda_cub4core6detail5shmemE;
	add.s32 	%r461, %r460, %r459;
	st.shared.u32 	[%r461+8], %r639;
	st.shared.u64 	[%r461+16], %rd323;
$L__BB9_92:
	bar.sync 	0;
	setp.ne.s32 	%p142, %r4, 0;
	@%p142 bra 	$L__BB9_208;
	setp.lt.s32 	%p143, %r3, 33;
	mov.u32 	%r600, %r639;
	mov.u64 	%rd284, %rd323;
	@%p143 bra 	$L__BB9_97;
	ld.shared.u32 	%r92, [_ZN6thrust24THRUST_300001_SM_1000_NS8cuda_cub4core6detail5shmemE+24];
	ld.shared.u64 	%rd84, [_ZN6thrust24THRUST_300001_SM_1000_NS8cuda_cub4core6detail5shmemE+32];
	setp.lt.s32 	%p144, %r639, %r92;
	mov.u32 	%r600, %r92;
	mov.u64 	%rd284, %rd84;
	@%p144 bra 	$L__BB9_97;
	setp.lt.s32 	%p145, %r92, %r639;
	mov.u32 	%r600, %r639;
	mov.u64 	%rd284, %rd323;
	@%p145 bra 	$L__BB9_97;
	setp.lt.s64 	%p146, %rd323, %rd84;
	selp.b32 	%r600, %r639, %r92, %p146;
	min.s64 	%rd284, %rd323, %rd84;
$L__BB9_97:
	setp.lt.s32 	%p147, %r3, 65;
	mov.u32 	%r601, %r600;
	mov.u64 	%rd285, %rd284;
	@%p147 bra 	$L__BB9_101;
	ld.shared.u32 	%r95, [_ZN6thrust24THRUST_300001_SM_1000_NS8cuda_cub4core6detail5shmemE+40];
	ld.shared.u64 	%rd87, [_ZN6thrust24THRUST_300001_SM_1000_NS8cuda_cub4core6detail5shmemE+48];
	setp.lt.s32 	%p148, %r600, %r95;
	mov.u32 	%r601, %r95;
	mov.u64 	%rd285, %rd87;
	@%p148 bra 	$L__BB9_101;
	setp.lt.s32 	%p149, %r95, %r600;
	mov.u32 	%r601, %r600;
	mov.u64 	%rd285, %rd284;
	@%p149 bra 	$L__BB9_101;
	setp.lt.s64 	%p150, %rd284, %rd87;
	selp.b32 	%r601, %r600, %r95, %p150;
	min.s64 	%rd285, %rd284, %rd87;
$L__BB9_101:
	setp.lt.s32 	%p151, %r3, 97;
	mov.u32 	%r602, %r601;
	mov.u64 	%rd286, %rd285;
	@%p151 bra 	$L__BB9_105;
	ld.shared.u32 	%r98, [_ZN6thrust24THRUST_300001_SM_1000_NS8cuda_cub4core6detail5shmemE+56];
	ld.shared.u64 	%rd90, [_ZN6thrust24THRUST_300001_SM_1000_NS8cuda_cub4core6detail5shmemE+64];
	setp.lt.s32 	%p152, %r601, %r98;
	mov.u32 	%r602, %r98;
	mov.u64 	%rd286, %rd90;
	@%p152 bra 	$L__BB9_105;
	setp.lt.s32 	%p153, %r98, %r601;
	mov.u32 	%r602, %r601;
	mov.u64 	%rd286, %rd285;
	@%p153 bra 	$L__BB9_105;
	setp.lt.s64 	%p154, %rd285, %rd90;
	selp.b32 	%r602, %r601, %r98, %p154;
	min.s64 	%rd286, %rd285, %rd90;
$L__BB9_105:
	setp.lt.s32 	%p155, %r3, 129;
	mov.u32 	%r603, %r602;
	mov.u64 	%rd287, %rd286;
	@%p155 bra 	$L__BB9_109;
	ld.shared.u32 	%r101, [_ZN6thrust24THRUST_300001_SM_1000_NS8cuda_cub4core6detail5shmemE+72];
	ld.shared.u64 	%rd93, [_ZN6thrust24THRUST_300001_SM_1000_NS8cuda_cub4core6detail5shmemE+80];
	setp.lt.s32 	%p156, %r602, %r101;
	mov.u32 	%r603, %r101;
	mov.u64 	%rd287, %rd93;
	@%p156 bra 	$L__BB9_109;
	setp.lt.s32 	%p157, %r101, %r602;
	mov.u32 	%r603, %r602;
	mov.u64 	%rd287, %rd286;
	@%p157 bra 	$L__BB9_109;
	setp.lt.s64 	%p158, %rd286, %rd93;
	selp.b32 	%r603, %r602, %r101, %p158;
	min.s64 	%rd287, %rd286, %rd93;
$L__BB9_109:
	setp.lt.s32 	%p159, %r3, 161;
	mov.u32 	%r604, %r603;
	mov.u64 	%rd288, %rd287;
	@%p159 bra 	$L__BB9_113;
	ld.shared.u32 	%r104, [_ZN6thrust24THRUST_300001_SM_1000_NS8cuda_cub4core6detail5shmemE+88];
	ld.shared.u64 	%rd96, [_ZN6thrust24THRUST_300001_SM_1000_NS8cuda_cub4core6detail5shmemE+96];
	setp.lt.s32 	%p160, %r603, %r104;
	mov.u32 	%r604, %r104;
	mov.u64 	%rd288, %rd96;
	@%p160 bra 	$L__BB9_113;
	setp.lt.s32 	%p161, %r104, %r603;
	mov.u32 	%r604, %r603;
	mov.u64 	%rd288, %rd287;
	@%p161 bra 	$L__BB9_113;
	setp.lt.s64 	%p162, %rd287, %rd96;
	selp.b32 	%r604, %r603, %r104, %p162;
	min.s64 	%rd288, %rd287, %rd96;
$L__BB9_113:
	setp.lt.s32 	%p163, %r3, 193;
	mov.u32 	%r605, %r604;
	mov.u64 	%rd289, %rd288;
	@%p163 bra 	$L__BB9_117;
	ld.shared.u32 	%r107, [_ZN6thrust24THRUST_300001_SM_1000_NS8cuda_cub4core6detail5shmemE+104];
	ld.shared.u64 	%rd99, [_ZN6thrust24THRUST_300001_SM_1000_NS8cuda_cub4core6detail5shmemE+112];
	setp.lt.s32 	%p164, %r604, %r107;
	mov.u32 	%r605, %r107;
	mov.u64 	%rd289, %rd99;
	@%p164 bra 	$L__BB9_117;
	setp.lt.s32 	%p165, %r107, %r604;
	mov.u32 	%r605, %r604;
	mov.u64 	%rd289, %rd288;
	@%p165 bra 	$L__BB9_117;
	setp.lt.s64 	%p166, %rd288, %rd99;
	selp.b32 	%r605, %r604, %r107, %p166;
	min.s64 	%rd289, %rd288, %rd99;
$L__BB9_117:
	setp.lt.s32 	%p167, %r3, 225;
	mov.u32 	%r639, %r605;
	mov.u64 	%rd323, %rd289;
	@%p167 bra 	$L__BB9_208;
	ld.shared.u32 	%r110, [_ZN6thrust24THRUST_300001_SM_1000_NS8cuda_cub4core6detail5shmemE+120];
	ld.shared.u64 	%rd102, [_ZN6thrust24THRUST_300001_SM_1000_NS8cuda_cub4core6detail5shmemE+128];
	setp.lt.s32 	%p168, %r605, %r110;
	mov.u32 	%r639, %r110;
	mov.u64 	%rd323, %rd102;
	@%p168 bra 	$L__BB9_208;
	setp.lt.s32 	%p169, %r110, %r605;
	mov.u32 	%r639, %r605;
	mov.u64 	%rd323, %rd289;
	@%p169 bra 	$L__BB9_208;
	setp.lt.s64 	%p170, %rd289, %rd102;
	selp.b32 	%r639, %r605, %r110, %p170;
	min.s64 	%rd323, %rd289, %rd102;
	bra.uni 	$L__BB9_208;
$L__BB9_121:
	mov.u32 	%r112, %tid.x;
	add.s64 	%rd104, %rd196, %rd4;
	cvt.u64.u32 	%rd105, %r112;
	add.s64 	%rd201, %rd105, %rd4;
	cvta.to.global.u64 	%rd202, %rd195;
	shl.b64 	%rd203, %rd201, 2;
	add.s64 	%rd204, %rd202, %rd203;
	ld.global.u32 	%r205, [%rd204];
	add.s32 	%r206, %r112, 256;
	cvt.u64.u32 	%rd205, %r206;
	ld.global.u32 	%r207, [%rd204+1024];
	add.s32 	%r208, %r112, 512;
	cvt.u64.u32 	%rd206, %r208;
	ld.global.u32 	%r209, [%rd204+2048];
	add.s32 	%r210, %r112, 768;
	cvt.u64.u32 	%rd207, %r210;
	ld.global.u32 	%r211, [%rd204+3072];
	or.b32  	%r212, %r112, 1024;
	cvt.u64.u32 	%rd106, %r212;
	add.s64 	%rd311, %rd104, %rd106;
	ld.global.u32 	%r627, [%rd204+4096];
	setp.lt.s32 	%p2, %r205, %r207;
	max.s32 	%r213, %r205, %r207;
	selp.b64 	%rd208, %rd205, %rd105, %p2;
	setp.lt.s32 	%p3, %r213, %r209;
	max.s32 	%r214, %r213, %r209;
	selp.b64 	%rd209, %rd206, %rd208, %p3;
	setp.lt.s32 	%p4, %r214, %r211;
	max.s32 	%r114, %r214, %r211;
	selp.b64 	%rd108, %rd207, %rd209, %p4;
	setp.lt.s32 	%p5, %r114, %r627;
	@%p5 bra 	$L__BB9_123;
	setp.lt.s32 	%p6, %r627, %r114;
	setp.lt.u64 	%p7, %rd108, %rd106;
	or.pred  	%p8, %p6, %p7;
	selp.b32 	%r627, %r114, %r627, %p8;
	add.s64 	%rd210, %rd104, %rd108;
	selp.b64 	%rd311, %rd210, %rd311, %p8;
$L__BB9_123:
	setp.le.u64 	%p9, %rd198, %rd5;
	@%p9 bra 	$L__BB9_164;
	setp.ne.s32 	%p10, %r112, 0;
	@%p10 bra 	$L__BB9_126;
	atom.global.add.u64 	%rd211, [%rd1+8], 1280;
	add.s64 	%rd212, %rd211, %rd5;
	st.shared.u64 	[_ZN6thrust24THRUST_300001_SM_1000_NS8cuda_cub4core6detail5shmemE+152], %rd212;
$L__BB9_126:
	bar.sync 	0;
	ld.shared.u64 	%rd299, [_ZN6thrust24THRUST_300001_SM_1000_NS8cuda_cub4core6detail5shmemE+152];
	add.s64 	%rd213, %rd299, 1280;
	setp.gt.s64 	%p11, %rd213, %rd198;
	@%p11 bra 	$L__BB9_141;
	mov.u32 	%r607, %r627;
	mov.u64 	%rd292, %rd311;
$L__BB9_128:
	add.s64 	%rd214, %rd299, %rd105;
	cvta.to.global.u64 	%rd215, %rd195;
	shl.b64 	%rd216, %rd214, 2;
	add.s64 	%rd217, %rd215, %rd216;
	add.s64 	%rd293, %rd214, %rd196;
	ld.global.u32 	%r608, [%rd217];
	add.s64 	%rd294, %rd293, 256;
	ld.global.u32 	%r609, [%rd217+1024];
	add.s64 	%rd295, %rd293, 512;
	ld.global.u32 	%r610, [%rd217+2048];
	add.s64 	%rd296, %rd293, 768;
	ld.global.u32 	%r611, [%rd217+3072];
	add.s64 	%rd311, %rd293, 1024;
	ld.global.u32 	%r627, [%rd217+4096];
	setp.lt.s32 	%p12, %r607, %r608;
	@%p12 bra 	$L__BB9_130;
	setp.lt.s32 	%p13, %r608, %r607;
	setp.lt.s64 	%p14, %rd292, %rd293;
	or.pred  	%p15, %p13, %p14;
	selp.b32 	%r608, %r607, %r608, %p15;
	selp.b64 	%rd293, %rd292, %rd293, %p15;
$L__BB9_130:
	setp.lt.s32 	%p16, %r608, %r609;
	@%p16 bra 	$L__BB9_132;
	setp.lt.s32 	%p17, %r609, %r608;
	setp.lt.s64 	%p18, %rd293, %rd294;
	or.pred  	%p19, %p17, %p18;
	selp.b32 	%r609, %r608, %r609, %p19;
	selp.b64 	%rd294, %rd293, %rd294, %p19;
$L__BB9_132:
	setp.lt.s32 	%p20, %r609, %r610;
	@%p20 bra 	$L__BB9_134;
	setp.lt.s32 	%p21, %r610, %r609;
	setp.lt.s64 	%p22, %rd294, %rd295;
	or.pred  	%p23, %p21, %p22;
	selp.b32 	%r610, %r609, %r610, %p23;
	selp.b64 	%rd295, %rd294, %rd295, %p23;
$L__BB9_134:
	setp.lt.s32 	%p24, %r610, %r611;
	@%p24 bra 	$L__BB9_136;
	setp.lt.s32 	%p25, %r611, %r610;
	setp.lt.s64 	%p26, %rd295, %rd296;
	or.pred  	%p27, %p25, %p26;
	selp.b32 	%r611, %r610, %r611, %p27;
	selp.b64 	%rd296, %rd295, %rd296, %p27;
$L__BB9_136:
	setp.lt.s32 	%p28, %r611, %r627;
	@%p28 bra 	$L__BB9_138;
	setp.lt.s32 	%p29, %r627, %r611;
	setp.lt.s64 	%p30, %rd296, %rd311;
	or.pred  	%p31, %p29, %p30;
	selp.b32 	%r627, %r611, %r627, %p31;
	selp.b64 	%rd311, %rd296, %rd311, %p31;
$L__BB9_138:
	setp.ne.s32 	%p32, %r112, 0;
	bar.sync 	0;
	@%p32 bra 	$L__BB9_140;
	atom.global.add.u64 	%rd218, [%rd1+8], 1280;
	add.s64 	%rd219, %rd218, %rd5;
	st.shared.u64 	[_ZN6thrust24THRUST_300001_SM_1000_NS8cuda_cub4core6detail5shmemE+152], %rd219;
$L__BB9_140:
	bar.sync 	0;
	ld.shared.u64 	%rd299, [_ZN6thrust24THRUST_300001_SM_1000_NS8cuda_cub4core6detail5shmemE+152];
	add.s64 	%rd220, %rd299, 1280;
	setp.le.s64 	%p33, %rd220, %rd198;
	mov.u32 	%r607, %r627;
	mov.u64 	%rd292, %rd311;
	@%p33 bra 	$L__BB9_128;
$L__BB9_141:
	setp.le.s64 	%p34, %rd198, %rd299;
	@%p34 bra 	$L__BB9_164;
	cvt.u32.u64 	%r215, %rd299;
	cvt.u32.u64 	%r216, %rd198;
	sub.s32 	%r134, %r216, %r215;
	setp.ge.s32 	%p35, %r112, %r134;
	@%p35 bra 	$L__BB9_164;
	cvta.to.global.u64 	%rd132, %rd195;
	not.b32 	%r219, %r112;
	add.s32 	%r220, %r219, %r216;
	sub.s32 	%r135, %r220, %r215;
	and.b32  	%r222, %r135, 768;
	setp.eq.s32 	%p36, %r222, 768;
	mov.u32 	%r618, %r112;
	@%p36 bra 	$L__BB9_149;
	add.s64 	%rd222, %rd299, %rd105;
	add.s64 	%rd301, %rd222, %rd196;
	shl.b64 	%rd223, %rd222, 2;
	add.s64 	%rd300, %rd132, %rd223;
	shr.u32 	%r223, %r135, 8;
	add.s32 	%r224, %r223, 1;
	and.b32  	%r225, %r224, 3;
	neg.s32 	%r614, %r225;
	mov.u32 	%r618, %r112;
$L__BB9_145:
	.pragma "nounroll";
	mov.u64 	%rd137, %rd311;
	mov.u32 	%r139, %r627;
	ld.global.u32 	%r140, [%rd300];
	setp.lt.s32 	%p37, %r139, %r140;
	mov.u32 	%r627, %r140;
	mov.u64 	%rd311, %rd301;
	@%p37 bra 	$L__BB9_148;
	setp.lt.s32 	%p38, %r140, %r139;
	mov.u32 	%r627, %r139;
	mov.u64 	%rd311, %rd137;
	@%p38 bra 	$L__BB9_148;
	setp.lt.s64 	%p39, %rd137, %rd301;
	selp.b32 	%r627, %r139, %r140, %p39;
	min.s64 	%rd311, %rd137, %rd301;
$L__BB9_148:
	add.s32 	%r618, %r618, 256;
	add.s64 	%rd301, %rd301, 256;
	add.s64 	%rd300, %rd300, 1024;
	add.s32 	%r614, %r614, 1;
	setp.ne.s32 	%p40, %r614, 0;
	@%p40 bra 	$L__BB9_145;
$L__BB9_149:
	setp.lt.u32 	%p41, %r135, 768;
	@%p41 bra 	$L__BB9_164;
	add.s32 	%r621, %r618, 512;
$L__BB9_151:
	mov.u32 	%r149, %r621;
	add.s32 	%r226, %r149, -512;
	cvt.u64.u32 	%rd224, %r226;
	add.s64 	%rd225, %rd299, %rd224;
	shl.b64 	%rd226, %rd225, 2;
	add.s64 	%rd145, %rd132, %rd226;
	add.s64 	%rd146, %rd225, %rd196;
	ld.global.u32 	%r151, [%rd145];
	setp.lt.s32 	%p42, %r627, %r151;
	mov.u32 	%r623, %r151;
	mov.u64 	%rd307, %rd146;
	@%p42 bra 	$L__BB9_154;
	setp.lt.s32 	%p43, %r151, %r627;
	mov.u32 	%r623, %r627;
	mov.u64 	%rd307, %rd311;
	@%p43 bra 	$L__BB9_154;
	setp.lt.s64 	%p44, %rd311, %rd146;
	selp.b32 	%r623, %r627, %r151, %p44;
	min.s64 	%rd307, %rd311, %rd146;
$L__BB9_154:
	add.s32 	%r227, %r149, -256;
	cvt.u64.u32 	%rd227, %r227;
	add.s64 	%rd228, %rd299, %rd227;
	add.s64 	%rd149, %rd228, %rd196;
	ld.global.u32 	%r154, [%rd145+1024];
	setp.lt.s32 	%p45, %r623, %r154;
	mov.u32 	%r624, %r154;
	mov.u64 	%rd308, %rd149;
	@%p45 bra 	$L__BB9_157;
	setp.lt.s32 	%p46, %r154, %r623;
	mov.u32 	%r624, %r623;
	mov.u64 	%rd308, %rd307;
	@%p46 bra 	$L__BB9_157;
	setp.lt.s64 	%p47, %rd307, %rd149;
	selp.b32 	%r624, %r623, %r154, %p47;
	min.s64 	%rd308, %rd307, %rd149;
$L__BB9_157:
	cvt.u64.u32 	%rd229, %r149;
	add.s64 	%rd230, %rd299, %rd229;
	add.s64 	%rd152, %rd230, %rd196;
	ld.global.u32 	%r157, [%rd145+2048];
	setp.lt.s32 	%p48, %r624, %r157;
	mov.u32 	%r625, %r157;
	mov.u64 	%rd309, %rd152;
	@%p48 bra 	$L__BB9_160;
	setp.lt.s32 	%p49, %r157, %r624;
	mov.u32 	%r625, %r624;
	mov.u64 	%rd309, %rd308;
	@%p49 bra 	$L__BB9_160;
	setp.lt.s64 	%p50, %rd308, %rd152;
	selp.b32 	%r625, %r624, %r157, %p50;
	min.s64 	%rd309, %rd308, %rd152;
$L__BB9_160:
	add.s32 	%r228, %r149, 256;
	cvt.u64.u32 	%rd231, %r228;
	add.s64 	%rd232, %rd299, %rd231;
	add.s64 	%rd155, %rd232, %rd196;
	ld.global.u32 	%r160, [%rd145+3072];
	setp.lt.s32 	%p51, %r625, %r160;
	mov.u32 	%r627, %r160;
	mov.u64 	%rd311, %rd155;
	@%p51 bra 	$L__BB9_163;
	setp.lt.s32 	%p52, %r160, %r625;
	mov.u32 	%r627, %r625;
	mov.u64 	%rd311, %rd309;
	@%p52 bra 	$L__BB9_163;
	setp.lt.s64 	%p53, %rd309, %rd155;
	selp.b32 	%r627, %r625, %r160, %p53;
	min.s64 	%rd311, %rd309, %rd155;
$L__BB9_163:
	add.s32 	%r621, %r149, 1024;
	add.s32 	%r229, %r149, 512;
	setp.lt.s32 	%p54, %r229, %r134;
	@%p54 bra 	$L__BB9_151;
$L__BB9_164:
	// begin inline asm
	mov.u32 %r230, %laneid;
	// end inline asm
	mov.b32 	%r248, 1;
	mov.b32 	%r249, 31;
	mov.b32 	%r250, -1;
	// begin inline asm
	shfl.sync.down.b32 %r231, %r627, %r248, %r249, %r250;
	// end inline asm
	// begin inline asm
	shfl.sync.down.b32 %r236, %r237, %r248, %r249, %r250;
	// end inline asm
	mov.b64 	{%r242, %r247}, %rd311;
	// begin inline asm
	shfl.sync.down.b32 %r241, %r242, %r248, %r249, %r250;
	// end inline asm
	// begin inline asm
	shfl.sync.down.b32 %r246, %r247, %r248, %r249, %r250;
	// end inline asm
	mov.b64 	%rd159, {%r241, %r246};
	setp.gt.s32 	%p55, %r230, 30;
	mov.u32 	%r628, %r627;
	mov.u64 	%rd312, %rd311;
	@%p55 bra 	$L__BB9_168;
	setp.lt.s32 	%p56, %r627, %r231;
	mov.u32 	%r628, %r231;
	mov.u64 	%rd312, %rd159;
	@%p56 bra 	$L__BB9_168;
	setp.lt.s32 	%p57, %r231, %r627;
	mov.u32 	%r628, %r627;
	mov.u64 	%rd312, %rd311;
	@%p57 bra 	$L__BB9_168;
	setp.lt.s64 	%p58, %rd311, %rd159;
	selp.b32 	%r628, %r627, %r231, %p58;
	min.s64 	%rd312, %rd311, %rd159;
$L__BB9_168:
	mov.b32 	%r268, 2;
	mov.b32 	%r269, 31;
	mov.b32 	%r270, -1;
	// begin inline asm
	shfl.sync.down.b32 %r251, %r628, %r268, %r269, %r270;
	// end inline asm
	// begin inline asm
	shfl.sync.down.b32 %r256, %r257, %r268, %r269, %r270;
	// end inline asm
	mov.b64 	{%r262, %r267}, %rd312;
	// begin inline asm
	shfl.sync.down.b32 %r261, %r262, %r268, %r269, %r270;
	// end inline asm
	// begin inline asm
	shfl.sync.down.b32 %r266, %r267, %r268, %r269, %r270;
	// end inline asm
	mov.b64 	%rd162, {%r261, %r266};
	setp.gt.s32 	%p59, %r230, 29;
	mov.u32 	%r629, %r628;
	mov.u64 	%rd313, %rd312;
	@%p59 bra 	$L__BB9_172;
	setp.lt.s32 	%p60, %r628, %r251;
	mov.u32 	%r629, %r251;
	mov.u64 	%rd313, %rd162;
	@%p60 bra 	$L__BB9_172;
	setp.lt.s32 	%p61, %r251, %r628;
	mov.u32 	%r629, %r628;
	mov.u64 	%rd313, %rd312;
	@%p61 bra 	$L__BB9_172;
	setp.lt.s64 	%p62, %rd312, %rd162;
	selp.b32 	%r629, %r628, %r251, %p62;
	min.s64 	%rd313, %rd312, %rd162;
$L__BB9_172:
	mov.b32 	%r288, 4;
	mov.b32 	%r289, 31;
	mov.b32 	%r290, -1;
	// begin inline asm
	shfl.sync.down.b32 %r271, %r629, %r288, %r289, %r290;
	// end inline asm
	// begin inline asm
	shfl.sync.down.b32 %r276, %r277, %r288, %r289, %r290;
	// end inline asm
	mov.b64 	{%r282, %r287}, %rd313;
	// begin inline asm
	shfl.sync.down.b32 %r281, %r282, %r288, %r289, %r290;
	// end inline asm
	// begin inline asm
	shfl.sync.down.b32 %r286, %r287, %r288, %r289, %r290;
	// end inline asm
	mov.b64 	%rd165, {%r281, %r286};
	setp.gt.s32 	%p63, %r230, 27;
	mov.u32 	%r630, %r629;
	mov.u64 	%rd314, %rd313;
	@%p63 bra 	$L__BB9_176;
	setp.lt.s32 	%p64, %r629, %r271;
	mov.u32 	%r630, %r271;
	mov.u64 	%rd314, %rd165;
	@%p64 bra 	$L__BB9_176;
	setp.lt.s32 	%p65, %r271, %r629;
	mov.u32 	%r630, %r629;
	mov.u64 	%rd314, %rd313;
	@%p65 bra 	$L__BB9_176;
	setp.lt.s64 	%p66, %rd313, %rd165;
	selp.b32 	%r630, %r629, %r271, %p66;
	min.s64 	%rd314, %rd313, %rd165;
$L__BB9_176:
	mov.b32 	%r308, 8;
	mov.b32 	%r309, 31;
	mov.b32 	%r310, -1;
	// begin inline asm
	shfl.sync.down.b32 %r291, %r630, %r308, %r309, %r310;
	// end inline asm
	// begin inline asm
	shfl.sync.down.b32 %r296, %r297, %r308, %r309, %r310;
	// end inline asm
	mov.b64 	{%r302, %r307}, %rd314;
	// begin inline asm
	shfl.sync.down.b32 %r301, %r302, %r308, %r309, %r310;
	// end inline asm
	// begin inline asm
	shfl.sync.down.b32 %r306, %r307, %r308, %r309, %r310;
	// end inline asm
	mov.b64 	%rd168, {%r301, %r306};
	setp.gt.s32 	%p67, %r230, 23;
	mov.u32 	%r631, %r630;
	mov.u64 	%rd315, %rd314;
	@%p67 bra 	$L__BB9_180;
	setp.lt.s32 	%p68, %r630, %r291;
	mov.u32 	%r631, %r291;
	mov.u64 	%rd315, %rd168;
	@%p68 bra 	$L__BB9_180;
	setp.lt.s32 	%p69, %r291, %r630;
	mov.u32 	%r631, %r630;
	mov.u64 	%rd315, %rd314;
	@%p69 bra 	$L__BB9_180;
	setp.lt.s64 	%p70, %rd314, %rd168;
	selp.b32 	%r631, %r630, %r291, %p70;
	min.s64 	%rd315, %rd314, %rd168;
$L__BB9_180:
	mov.b32 	%r328, 16;
	mov.b32 	%r329, 31;
	mov.b32 	%r330, -1;
	// begin inline asm
	shfl.sync.down.b32 %r311, %r631, %r328, %r329, %r330;
	// end inline asm
	// begin inline asm
	shfl.sync.down.b32 %r316, %r317, %r328, %r329, %r330;
	// end inline asm
	mov.b64 	{%r322, %r327}, %rd315;
	// begin inline asm
	shfl.sync.down.b32 %r321, %r322, %r328, %r329, %r330;
	// end inline asm
	// begin inline asm
	shfl.sync.down.b32 %r326, %r327, %r328, %r329, %r330;
	// end inline asm
	mov.b64 	%rd171, {%r321, %r326};
	setp.gt.s32 	%p71, %r230, 15;
	mov.u32 	%r639, %r631;
	mov.u64 	%rd323, %rd315;
	@%p71 bra 	$L__BB9_184;
	setp.lt.s32 	%p72, %r631, %r311;
	mov.u32 	%r639, %r311;
	mov.u64 	%rd323, %rd171;
	@%p72 bra 	$L__BB9_184;
	setp.lt.s32 	%p73, %r311, %r631;
	mov.u32 	%r639, %r631;
	mov.u64 	%rd323, %rd315;
	@%p73 bra 	$L__BB9_184;
	setp.lt.s64 	%p74, %rd315, %rd171;
	selp.b32 	%r639, %r631, %r311, %p74;
	min.s64 	%rd323, %rd315, %rd171;
$L__BB9_184:
	setp.ne.s32 	%p75, %r230, 0;
	@%p75 bra 	$L__BB9_186;
	shr.u32 	%r331, %r112, 1;
	and.b32  	%r332, %r331, 496;
	mov.u32 	%r333, _ZN6thrust24THRUST_300001_SM_1000_NS8cuda_cub4core6detail5shmemE;
	add.s32 	%r334, %r333, %r332;
	st.shared.u32 	[%r334+8], %r639;
	st.shared.u64 	[%r334+16], %rd323;
$L__BB9_186:
	bar.sync 	0;
	setp.ne.s32 	%p76, %r112, 0;
	@%p76 bra 	$L__BB9_208;
	ld.shared.u32 	%r181, [_ZN6thrust24THRUST_300001_SM_1000_NS8cuda_cub4core6detail5shmemE+24];
	ld.shared.u64 	%rd174, [_ZN6thrust24THRUST_300001_SM_1000_NS8cuda_cub4core6detail5shmemE+32];
	setp.lt.s32 	%p77, %r639, %r181;
	mov.u32 	%r633, %r181;
	mov.u64 	%rd317, %rd174;
	@%p77 bra 	$L__BB9_190;
	setp.lt.s32 	%p78, %r181, %r639;
	mov.u32 	%r633, %r639;
	mov.u64 	%rd317, %rd323;
	@%p78 bra 	$L__BB9_190;
	setp.lt.s64 	%p79, %rd323, %rd174;
	selp.b32 	%r633, %r639, %r181, %p79;
	min.s64 	%rd317, %rd323, %rd174;
$L__BB9_190:
	ld.shared.u32 	%r184, [_ZN6thrust24THRUST_300001_SM_1000_NS8cuda_cub4core6detail5shmemE+40];
	ld.shared.u64 	%rd177, [_ZN6thrust24THRUST_300001_SM_1000_NS8cuda_cub4core6detail5shmemE+48];
	setp.lt.s32 	%p80, %r633, %r184;
	mov.u32 	%r634, %r184;
	mov.u64 	%rd318, %rd177;
	@%p80 bra 	$L__BB9_193;
	setp.lt.s32 	%p81, %r184, %r633;
	mov.u32 	%r634, %r633;
	mov.u64 	%rd318, %rd317;
	@%p81 bra 	$L__BB9_193;
	setp.lt.s64 	%p82, %rd317, %rd177;
	selp.b32 	%r634, %r633, %r184, %p82;
	min.s64 	%rd318, %rd317, %rd177;
$L__BB9_193:
	ld.shared.u32 	%r187, [_ZN6thrust24THRUST_300001_SM_1000_NS8cuda_cub4core6detail5shmemE+56];
	ld.shared.u64 	%rd180, [_ZN6thrust24THRUST_300001_SM_1000_NS8cuda_cub4core6detail5shmemE+64];
	setp.lt.s32 	%p83, %r634, %r187;
	mov.u32 	%r635, %r187;
	mov.u64 	%rd319, %rd180;
	@%p83 bra 	$L__BB9_196;
	setp.lt.s32 	%p84, %r187, %r634;
	mov.u32 	%r635, %r634;
	mov.u64 	%rd319, %rd318;
	@%p84 bra 	$L__BB9_196;
	setp.lt.s64 	%p85, %rd318, %rd180;
	selp.b32 	%r635, %r634, %r187, %p85;
	min.s64 	%rd319, %rd318, %rd180;
$L__BB9_196:
	ld.shared.u32 	%r190, [_ZN6thrust24THRUST_300001_SM_1000_NS8cuda_cub4core6detail5shmemE+72];
	ld.shared.u64 	%rd183, [_ZN6thrust24THRUST_300001_SM_1000_NS8cuda_cub4core6detail5shmemE+80];
	setp.lt.s32 	%p86, %r635, %r190;
	mov.u32 	%r636, %r190;
	mov.u64 	%rd320, %rd183;
	@%p86 bra 	$L__BB9_199;
	setp.lt.s32 	%p87, %r190, %r635;
	mov.u32 	%r636, %r635;
	mov.u64 	%rd320, %rd319;
	@%p87 bra 	$L__BB9_199;
	setp.lt.s64 	%p88, %rd319, %rd183;
	selp.b32 	%r636, %r635, %r190, %p88;
	min.s64 	%rd320, %rd319, %rd183;
$L__BB9_199:
	ld.shared.u32 	%r193, [_ZN6thrust24THRUST_300001_SM_1000_NS8cuda_cub4core6detail5shmemE+88];
	ld.shared.u64 	%rd186, [_ZN6thrust24THRUST_300001_SM_1000_NS8cuda_cub4core6detail5shmemE+96];
	setp.lt.s32 	%p89, %r636, %r193;
	mov.u32 	%r637, %r193;
	mov.u64 	%rd321, %rd186;
	@%p89 bra 	$L__BB9_202;
	setp.lt.s32 	%p90, %r193, %r636;
	mov.u32 	%r637, %r636;
	mov.u64 	%rd321, %rd320;
	@%p90 bra 	$L__BB9_202;
	setp.lt.s64 	%p91, %rd320, %rd186;
	selp.b32 	%r637, %r636, %r193, %p91;
	min.s64 	%rd321, %rd320, %rd186;
$L__BB9_202:
	ld.shared.u32 	%r196, [_ZN6thrust24THRUST_300001_SM_1000_NS8cuda_cub4core6detail5shmemE+104];
	ld.shared.u64 	%rd189, [_ZN6thrust24THRUST_300001_SM_1000_NS8cuda_cub4core6detail5shmemE+112];
	setp.lt.s32 	%p92, %r637, %r196;
	mov.u32 	%r638, %r196;
	mov.u64 	%rd322, %rd189;
	@%p92 bra 	$L__BB9_205;
	setp.lt.s32 	%p93, %r196, %r637;
	mov.u32 	%r638, %r637;
	mov.u64 	%rd322, %rd321;
	@%p93 bra 	$L__BB9_205;
	setp.lt.s64 	%p94, %rd321, %rd189;
	selp.b32 	%r638, %r637, %r196, %p94;
	min.s64 	%rd322, %rd321, %rd189;
$L__BB9_205:
	ld.shared.u32 	%r199, [_ZN6thrust24THRUST_300001_SM_1000_NS8cuda_cub4core6detail5shmemE+120];
	ld.shared.u64 	%rd192, [_ZN6thrust24THRUST_300001_SM_1000_NS8cuda_cub4core6detail5shmemE+128];
	setp.lt.s32 	%p95, %r638, %r199;
	mov.u32 	%r639, %r199;
	mov.u64 	%rd323, %rd192;
	@%p95 bra 	$L__BB9_208;
	setp.lt.s32 	%p96, %r199, %r638;
	mov.u32 	%r639, %r638;
	mov.u64 	%rd323, %rd322;
	@%p96 bra 	$L__BB9_208;
	setp.lt.s64 	%p97, %rd322, %rd192;
	selp.b32 	%r639, %r638, %r199, %p97;
	min.s64 	%rd323, %rd322, %rd192;
$L__BB9_208:
	mov.u32 	%r567, %tid.x;
	setp.ne.s32 	%p214, %r567, 0;
	@%p214 bra 	$L__BB9_210;
	ld.param.u64 	%rd254, [_ZN6thrust24THRUST_300001_SM_1000_NS8cuda_cub4core6detail13_kernel_agentINS1_8__reduce11ReduceAgentINS0_12zip_iteratorIN4cuda3std3__45tupleIJNS0_10device_ptrIiEENS0_17counting_iteratorIlNS0_11use_defaultESF_SF_EEEEEEEPNSB_IJilEEESJ_lNS1_9__extrema9arg_max_fIilNSA_4lessIiEEEEEEJSI_SK_lN3cub18CUB_300001_SM_100013GridEvenShareIlEENSS_9GridQueueIyEESP_EEEvDpT0__param_1];
	cvta.to.global.u64 	%rd251, %rd254;
	mul.wide.u32 	%rd252, %r1, 16;
	add.s64 	%rd253, %rd251, %rd252;
	st.global.u32 	[%rd253], %r639;
	st.global.u64 	[%rd253+8], %rd323;
$L__BB9_210:
	ret;

}
	// .globl	_ZN6thrust24THRUST_300001_SM_1000_NS8cuda_cub4core6detail13_kernel_agentINS1_8__reduce10DrainAgentIlEEJN3cub18CUB_300001_SM_10009GridQueueIyEElEEEvDpT0_
.visible .entry _ZN6thrust24THRUST_300001_SM_1000_NS8cuda_cub4core6detail13_kernel_agentINS1_8__reduce10DrainAgentIlEEJN3cub18CUB_300001_SM_10009GridQueueIyEElEEEvDpT0_(
	.param .align 8 .b8 _ZN6thrust24THRUST_300001_SM_1000_NS8cuda_cub4core6detail13_kernel_agentINS1_8__reduce10DrainAgentIlEEJN3cub18CUB_300001_SM_10009GridQueueIyEElEEEvDpT0__param_0[8],
	.param .u64 _ZN6thrust24THRUST_300001_SM_1000_NS8cuda_cub4core6detail13_kernel_agentINS1_8__reduce10DrainAgentIlEEJN3cub18CUB_300001_SM_10009GridQueueIyEElEEEvDpT0__param_1
)
.maxntid 1
{
	.reg .b64 	%rd<5>;

	ld.param.u64 	%rd1, [_ZN6thrust24THRUST_300001_SM_1000_NS8cuda_cub4core6detail13_kernel_agentINS1_8__reduce10DrainAgentIlEEJN3cub18CUB_300001_SM_10009GridQueueIyEElEEEvDpT0__param_0];
	ld.param.u64 	%rd2, [_ZN6thrust24THRUST_300001_SM_1000_NS8cuda_cub4core6detail13_kernel_agentINS1_8__reduce10DrainAgentIlEEJN3cub18CUB_300001_SM_10009GridQueueIyEElEEEvDpT0__param_1];
	cvta.to.global.u64 	%rd3, %rd1;
	st.global.u64 	[%rd3], %rd2;
	mov.b64 	%rd4, 0;
	st.global.u64 	[%rd3+8], %rd4;
	ret;

}
	// .globl	_ZN6thrust24THRUST_300001_SM_1000_NS8cuda_cub4core6detail13_kernel_agentINS1_8__reduce11ReduceAgentIPN4cuda3std3__45tupleIJilEEESC_SB_lNS1_9__extrema9arg_max_fIilNS9_4lessIiEEEEEEJSC_SC_iSH_EEEvDpT0_
.visible .entry _ZN6thrust24THRUST_300001_SM_1000_NS8cuda_cub4core6detail13_kernel_agentINS1_8__reduce11ReduceAgentIPN4cuda3std3__45tupleIJilEEESC_SB_lNS1_9__extrema9arg_max_fIilNS9_4lessIiEEEEEEJSC_SC_iSH_EEEvDpT0_(
	.param .u64 .ptr .align 1 _ZN6thrust24THRUST_300001_SM_1000_NS8cuda_cub4core6detail13_kernel_agentINS1_8__reduce11ReduceAgentIPN4cuda3std3__45tupleIJilEEESC_SB_lNS1_9__extrema9arg_max_fIilNS9_4lessIiEEEEEEJSC_SC_iSH_EEEvDpT0__param_0,
	.param .u64 .ptr .align 1 _ZN6thrust24THRUST_300001_SM_1000_NS8cuda_cub4core6detail13_kernel_agentINS1_8__reduce11ReduceAgentIPN4cuda3std3__45tupleIJilEEESC_SB_lNS1_9__extrema9arg_max_fIilNS9_4lessIiEEEEEEJSC_SC_iSH_EEEvDpT0__param_1,
	.param .u32 _ZN6thrust24THRUST_300001_SM_1000_NS8cuda_cub4core6detail13_kernel_agentINS1_8__reduce11ReduceAgentIPN4cuda3std3__45tupleIJilEEESC_SB_lNS1_9__extrema9arg_max_fIilNS9_4lessIiEEEEEEJSC_SC_iSH_EEEvDpT0__param_2,
	.param .align 1 .b8 _ZN6thrust24THRUST_300001_SM_1000_NS8cuda_cub4core6detail13_kernel_agentINS1_8__reduce11ReduceAgentIPN4cuda3std3__45tupleIJilEEESC_SB_lNS1_9__extrema9arg_max_fIilNS9_4lessIiEEEEEEJSC_SC_iSH_EEEvDpT0__param_3[1]
)
.maxntid 256
{
	.reg .pred 	%p<264>;
	.reg .b32 	%r<666>;
	.reg .b64 	%rd<487>;

	ld.param.u32 	%r239, [_ZN6thrust24THRUST_300001_SM_1000_NS8cuda_cub4core6detail13_kernel_agentINS1_8__reduce11ReduceAgentIPN4cuda3std3__45tupleIJilEEESC_SB_lNS1_9__extrema9arg_max_fIilNS9_4lessIiEEEEEEJSC_SC_iSH_EEEvDpT0__param_2];
	cvt.s64.s32 	%rd1, %r239;
	setp.eq.s32 	%p1, %r239, 0;
	@%p1 bra 	$L__BB11_234;
	setp.gt.s32 	%p2, %r239, 1279;
	@%p2 bra 	$L__BB11_121;
	mov.u32 	%r1, %tid.x;
	setp.ge.s32 	%p147, %r1, %r239;
	mov.b32 	%r593, 0;
	mov.b64 	%rd410, 0;
	mov.u32 	%r585, %r1;
	@%p147 bra 	$L__BB11_4;
	ld.param.u64 	%rd396, [_ZN6thrust24THRUST_300001_SM_1000_NS8cuda_cub4core6detail13_kernel_agentINS1_8__reduce11ReduceAgentIPN4cuda3std3__45tupleIJilEEESC_SB_lNS1_9__extrema9arg_max_fIilNS9_4lessIiEEEEEEJSC_SC_iSH_EEEvDpT0__param_0];
	mul.wide.u32 	%rd366, %r1, 16;
	add.s64 	%rd363, %rd396, %rd366;
	// begin inline asm
	ld.global.nc.u64 %rd362, [%rd363];
	// end inline asm
	add.s64 	%rd365, %rd363, 8;
	// begin inline asm
	ld.global.nc.u64 %rd410, [%rd365];
	// end inline asm
	cvt.u32.u64 	%r593, %rd362;
	add.s32 	%r585, %r1, 256;
$L__BB11_4:
	setp.ge.s32 	%p148, %r585, %r239;
	@%p148 bra 	$L__BB11_25;
	not.b32 	%r355, %r585;
	add.s32 	%r6, %r239, %r355;
	and.b32  	%r356, %r6, 768;
	setp.eq.s32 	%p149, %r356, 768;
	@%p149 bra 	$L__BB11_11;
	ld.param.u64 	%rd397, [_ZN6thrust24THRUST_300001_SM_1000_NS8cuda_cub4core6detail13_kernel_agentINS1_8__reduce11ReduceAgentIPN4cuda3std3__45tupleIJilEEESC_SB_lNS1_9__extrema9arg_max_fIilNS9_4lessIiEEEEEEJSC_SC_iSH_EEEvDpT0__param_0];
	mul.wide.u32 	%rd368, %r585, 16;
	add.s64 	%rd401, %rd397, %rd368;
	shr.u32 	%r357, %r6, 8;
	add.s32 	%r358, %r357, 1;
	and.b32  	%r359, %r358, 3;
	neg.s32 	%r581, %r359;
$L__BB11_7:
	.pragma "nounroll";
	mov.u64 	%rd6, %rd410;
	mov.u32 	%r10, %r593;
	// begin inline asm
	ld.global.nc.u64 %rd369, [%rd401];
	// end inline asm
	add.s64 	%rd372, %rd401, 8;
	// begin inline asm
	ld.global.nc.u64 %rd371, [%rd372];
	// end inline asm
	cvt.u32.u64 	%r11, %rd369;
	setp.lt.s32 	%p150, %r10, %r11;
	mov.u64 	%rd410, %rd371;
	mov.u32 	%r593, %r11;
	@%p150 bra 	$L__BB11_10;
	setp.lt.s32 	%p151, %r11, %r10;
	mov.u64 	%rd410, %rd6;
	mov.u32 	%r593, %r10;
	@%p151 bra 	$L__BB11_10;
	setp.lt.s64 	%p152, %rd6, %rd371;
	min.s64 	%rd410, %rd6, %rd371;
	selp.b32 	%r593, %r10, %r11, %p152;
$L__BB11_10:
	add.s32 	%r585, %r585, 256;
	add.s64 	%rd401, %rd401, 4096;
	add.s32 	%r581, %r581, 1;
	setp.ne.s32 	%p153, %r581, 0;
	@%p153 bra 	$L__BB11_7;
$L__BB11_11:
	setp.lt.u32 	%p154, %r6, 768;
	@%p154 bra 	$L__BB11_25;
$L__BB11_12:
	ld.param.u64 	%rd398, [_ZN6thrust24THRUST_300001_SM_1000_NS8cuda_cub4core6detail13_kernel_agentINS1_8__reduce11ReduceAgentIPN4cuda3std3__45tupleIJilEEESC_SB_lNS1_9__extrema9arg_max_fIilNS9_4lessIiEEEEEEJSC_SC_iSH_EEEvDpT0__param_0];
	mul.wide.s32 	%rd377, %r585, 16;
	add.s64 	%rd374, %rd398, %rd377;
	// begin inline asm
	ld.global.nc.u64 %rd373, [%rd374];
	// end inline asm
	add.s64 	%rd376, %rd374, 8;
	// begin inline asm
	ld.global.nc.u64 %rd375, [%rd376];
	// end inline asm
	cvt.u32.u64 	%r21, %rd373;
	setp.lt.s32 	%p155, %r593, %r21;
	mov.u64 	%rd407, %rd375;
	mov.u32 	%r590, %r21;
	@%p155 bra 	$L__BB11_15;
	setp.lt.s32 	%p156, %r21, %r593;
	mov.u64 	%rd407, %rd410;
	mov.u32 	%r590, %r593;
	@%p156 bra 	$L__BB11_15;
	setp.lt.s64 	%p157, %rd410, %rd375;
	min.s64 	%rd407, %rd410, %rd375;
	selp.b32 	%r590, %r593, %r21, %p157;
$L__BB11_15:
	add.s64 	%rd379, %rd374, 4096;
	// begin inline asm
	ld.global.nc.u64 %rd378, [%rd379];
	// end inline asm
	add.s64 	%rd381, %rd374, 4104;
	// begin inline asm
	ld.global.nc.u64 %rd380, [%rd381];
	// end inline asm
	cvt.u32.u64 	%r24, %rd378;
	setp.lt.s32 	%p158, %r590, %r24;
	mov.u64 	%rd408, %rd380;
	mov.u32 	%r591, %r24;
	@%p158 bra 	$L__BB11_18;
	setp.lt.s32 	%p159, %r24, %r590;
	mov.u64 	%rd408, %rd407;
	mov.u32 	%r591, %r590;
	@%p159 bra 	$L__BB11_18;
	setp.lt.s64 	%p160, %rd407, %rd380;
	min.s64 	%rd408, %rd407, %rd380;
	selp.b32 	%r591, %r590, %r24, %p160;
$L__BB11_18:
	add.s64 	%rd383, %rd374, 8192;
	// begin inline asm
	ld.global.nc.u64 %rd382, [%rd383];
	// end inline asm
	add.s64 	%rd385, %rd374, 8200;
	// begin inline asm
	ld.global.nc.u64 %rd384, [%rd385];
	// end inline asm
	cvt.u32.u64 	%r27, %rd382;
	setp.lt.s32 	%p161, %r591, %r27;
	mov.u64 	%rd409, %rd384;
	mov.u32 	%r592, %r27;
	@%p161 bra 	$L__BB11_21;
	setp.lt.s32 	%p162, %r27, %r591;
	mov.u64 	%rd409, %rd408;
	mov.u32 	%r592, %r591;
	@%p162 bra 	$L__BB11_21;
	setp.lt.s64 	%p163, %rd408, %rd384;
	min.s64 	%rd409, %rd408, %rd384;
	selp.b32 	%r592, %r591, %r27, %p163;
$L__BB11_21:
	add.s64 	%rd387, %rd374, 12288;
	// begin inline asm
	ld.global.nc.u64 %rd386, [%rd387];
	// end inline asm
	add.s64 	%rd389, %rd374, 12296;
	// begin inline asm
	ld.global.nc.u64 %rd388, [%rd389];
	// end inline asm
	cvt.u32.u64 	%r30, %rd386;
	setp.lt.s32 	%p164, %r592, %r30;
	mov.u64 	%rd410, %rd388;
	mov.u32 	%r593, %r30;
	@%p164 bra 	$L__BB11_24;
	setp.lt.s32 	%p165, %r30, %r592;
	mov.u64 	%rd410, %rd409;
	mov.u32 	%r593, %r592;
	@%p165 bra 	$L__BB11_24;
	setp.lt.s64 	%p166, %rd409, %rd388;
	min.s64 	%rd410, %rd409, %rd388;
	selp.b32 	%r593, %r592, %r30, %p166;
$L__BB11_24:
	add.s32 	%r585, %r585, 1024;
	setp.lt.s32 	%p167, %r585, %r239;
	@%p167 bra 	$L__BB11_12;
$L__BB11_25:
	setp.lt.s32 	%p168, %r239, 256;
	@%p168 bra 	$L__BB11_70;
	// begin inline asm
	mov.u32 %r473, %laneid;
	// end inline asm
	mov.b32 	%r491, 1;
	mov.b32 	%r492, 31;
	mov.b32 	%r493, -1;
	// begin inline asm
	shfl.sync.down.b32 %r474, %r593, %r491, %r492, %r493;
	// end inline asm
	// begin inline asm
	shfl.sync.down.b32 %r479, %r480, %r491, %r492, %r493;
	// end inline asm
	mov.b64 	{%r485, %r490}, %rd410;
	// begin inline asm
	shfl.sync.down.b32 %r484, %r485, %r491, %r492, %r493;
	// end inline asm
	// begin inline asm
	shfl.sync.down.b32 %r489, %r490, %r491, %r492, %r493;
	// end inline asm
	mov.b64 	%rd28, {%r484, %r489};
	setp.gt.s32 	%p220, %r473, 30;
	mov.u64 	%rd412, %rd410;
	mov.u32 	%r595, %r593;
	@%p220 bra 	$L__BB11_30;
	setp.lt.s32 	%p221, %r593, %r474;
	mov.u64 	%rd412, %rd28;
	mov.u32 	%r595, %r474;
	@%p221 bra 	$L__BB11_30;
	setp.lt.s32 	%p222, %r474, %r593;
	mov.u64 	%rd412, %rd410;
	mov.u32 	%r595, %r593;
	@%p222 bra 	$L__BB11_30;
	setp.lt.s64 	%p223, %rd410, %rd28;
	min.s64 	%rd412, %rd410, %rd28;
	selp.b32 	%r595, %r593, %r474, %p223;
$L__BB11_30:
	mov.b32 	%r511, 2;
	mov.b32 	%r512, 31;
	mov.b32 	%r513, -1;
	// begin inline asm
	shfl.sync.down.b32 %r494, %r595, %r511, %r512, %r513;
	// end inline asm
	// begin inline asm
	shfl.sync.down.b32 %r499, %r500, %r511, %r512, %r513;
	// end inline asm
	mov.b64 	{%r505, %r510}, %rd412;
	// begin inline asm
	shfl.sync.down.b32 %r504, %r505, %r511, %r512, %r513;
	// end inline asm
	// begin inline asm
	shfl.sync.down.b32 %r509, %r510, %r511, %r512, %r513;
	// end inline asm
	mov.b64 	%rd31, {%r504, %r509};
	setp.gt.s32 	%p224, %r473, 29;
	mov.u64 	%rd413, %rd412;
	mov.u32 	%r596, %r595;
	@%p224 bra 	$L__BB11_34;
	setp.lt.s32 	%p225, %r595, %r494;
	mov.u64 	%rd413, %rd31;
	mov.u32 	%r596, %r494;
	@%p225 bra 	$L__BB11_34;
	setp.lt.s32 	%p226, %r494, %r595;
	mov.u64 	%rd413, %rd412;
	mov.u32 	%r596, %r595;
	@%p226 bra 	$L__BB11_34;
	setp.lt.s64 	%p227, %rd412, %rd31;
	min.s64 	%rd413, %rd412, %rd31;
	selp.b32 	%r596, %r595, %r494, %p227;
$L__BB11_34:
	mov.b32 	%r531, 4;
	mov.b32 	%r532, 31;
	mov.b32 	%r533, -1;
	// begin inline asm
	shfl.sync.down.b32 %r514, %r596, %r531, %r532, %r533;
	// end inline asm
	// begin inline asm
	shfl.sync.down.b32 %r519, %r520, %r531, %r532, %r533;
	// end inline asm
	mov.b64 	{%r525, %r530}, %rd413;
	// begin inline asm
	shfl.sync.down.b32 %r524, %r525, %r531, %r532, %r533;
	// end inline asm
	// begin inline asm
	shfl.sync.down.b32 %r529, %r530, %r531, %r532, %r533;
	// end inline asm
	mov.b64 	%rd34, {%r524, %r529};
	setp.gt.s32 	%p228, %r473, 27;
	mov.u64 	%rd414, %rd413;
	mov.u32 	%r597, %r596;
	@%p228 bra 	$L__BB11_38;
	setp.lt.s32 	%p229, %r596, %r514;
	mov.u64 	%rd414, %rd34;
	mov.u32 	%r597, %r514;
	@%p229 bra 	$L__BB11_38;
	setp.lt.s32 	%p230, %r514, %r596;
	mov.u64 	%rd414, %rd413;
	mov.u32 	%r597, %r596;
	@%p230 bra 	$L__BB11_38;
	setp.lt.s64 	%p231, %rd413, %rd34;
	min.s64 	%rd414, %rd413, %rd34;
	selp.b32 	%r597, %r596, %r514, %p231;
$L__BB11_38:
	mov.b32 	%r551, 8;
	mov.b32 	%r552, 31;
	mov.b32 	%r553, -1;
	// begin inline asm
	shfl.sync.down.b32 %r534, %r597, %r551, %r552, %r553;
	// end inline asm
	// begin inline asm
	shfl.sync.down.b32 %r539, %r540, %r551, %r552, %r553;
	// end inline asm
	mov.b64 	{%r545, %r550}, %rd414;
	// begin inline asm
	shfl.sync.down.b32 %r544, %r545, %r551, %r552, %r553;
	// end inline asm
	// begin inline asm
	shfl.sync.down.b32 %r549, %r550, %r551, %r552, %r553;
	// end inline asm
	mov.b64 	%rd37, {%r544, %r549};
	setp.gt.s32 	%p232, %r473, 23;
	mov.u64 	%rd415, %rd414;
	mov.u32 	%r598, %r597;
	@%p232 bra 	$L__BB11_42;
	setp.lt.s32 	%p233, %r597, %r534;
	mov.u64 	%rd415, %rd37;
	mov.u32 	%r598, %r534;
	@%p233 bra 	$L__BB11_42;
	setp.lt.s32 	%p234, %r534, %r597;
	mov.u64 	%rd415, %rd414;
	mov.u32 	%r598, %r597;
	@%p234 bra 	$L__BB11_42;
	setp.lt.s64 	%p235, %rd414, %rd37;
	min.s64 	%rd415, %rd414, %rd37;
	selp.b32 	%r598, %r597, %r534, %p235;
$L__BB11_42:
	mov.b32 	%r571, 16;
	mov.b32 	%r572, 31;
	mov.b32 	%r573, -1;
	// begin inline asm
	shfl.sync.down.b32 %r554, %r598, %r571, %r572, %r573;
	// end inline asm
	// begin inline asm
	shfl.sync.down.b32 %r559, %r560, %r571, %r572, %r573;
	// end inline asm
	mov.b64 	{%r565, %r570}, %rd415;
	// begin inline asm
	shfl.sync.down.b32 %r564, %r565, %r571, %r572, %r573;
	// end inline asm
	// begin inline asm
	shfl.sync.down.b32 %r569, %r570, %r571, %r572, %r573;
	// end inline asm
	mov.b64 	%rd40, {%r564, %r569};
	setp.gt.s32 	%p236, %r473, 15;
	mov.u64 	%rd486, %rd415;
	mov.u32 	%r665, %r598;
	@%p236 bra 	$L__BB11_46;
	setp.lt.s32 	%p237, %r598, %r554;
	mov.u64 	%rd486, %rd40;
	mov.u32 	%r665, %r554;
	@%p237 bra 	$L__BB11_46;
	setp.lt.s32 	%p238, %r554, %r598;
	mov.u64 	%rd486, %rd415;
	mov.u32 	%r665, %r598;
	@%p238 bra 	$L__BB11_46;
	setp.lt.s64 	%p239, %rd415, %rd40;
	min.s64 	%rd486, %rd415, %rd40;
	selp.b32 	%r665, %r598, %r554, %p239;
$L__BB11_46:
	setp.ne.s32 	%p240, %r473, 0;
	@%p240 bra 	$L__BB11_48;
	shr.u32 	%r574, %r1, 1;
	and.b32  	%r575, %r574, 496;
	mov.u32 	%r576, _ZN6thrust24THRUST_300001_SM_1000_NS8cuda_cub4core6detail5shmemE;
	add.s32 	%r577, %r576, %r575;
	st.shared.u32 	[%r577+8], %r665;
	st.shared.u64 	[%r577+16], %rd486;
$L__BB11_48:
	bar.sync 	0;
	setp.ne.s32 	%p241, %r1, 0;
	@%p241 bra 	$L__BB11_232;
	ld.shared.u32 	%r51, [_ZN6thrust24THRUST_300001_SM_1000_NS8cuda_cub4core6detail5shmemE+24];
	ld.shared.u64 	%rd43, [_ZN6thrust24THRUST_300001_SM_1000_NS8cuda_cub4core6detail5shmemE+32];
	setp.lt.s32 	%p242, %r665, %r51;
	mov.u64 	%rd417, %rd43;
	mov.u32 	%r600, %r51;
	@%p242 bra 	$L__BB11_52;
	setp.lt.s32 	%p243, %r51, %r665;
	mov.u64 	%rd417, %rd486;
	mov.u32 	%r600, %r665;
	@%p243 bra 	$L__BB11_52;
	setp.lt.s64 	%p244, %rd486, %rd43;
	min.s64 	%rd417, %rd486, %rd43;
	selp.b32 	%r600, %r665, %r51, %p244;
$L__BB11_52:
	ld.shared.u32 	%r54, [_ZN6thrust24THRUST_300001_SM_1000_NS8cuda_cub4core6detail5shmemE+40];
	ld.shared.u64 	%rd46, [_ZN6thrust24THRUST_300001_SM_1000_NS8cuda_cub4core6detail5shmemE+48];
	setp.lt.s32 	%p245, %r600, %r54;
	mov.u64 	%rd418, %rd46;
	mov.u32 	%r601, %r54;
	@%p245 bra 	$L__BB11_55;
	setp.lt.s32 	%p246, %r54, %r600;
	mov.u64 	%rd418, %rd417;
	mov.u32 	%r601, %r600;
	@%p246 bra 	$L__BB11_55;
	setp.lt.s64 	%p247, %rd417, %rd46;
	min.s64 	%rd418, %rd417, %rd46;
	selp.b32 	%r601, %r600, %r54, %p247;
$L__BB11_55:
	ld.shared.u32 	%r57, [_ZN6thrust24THRUST_300001_SM_1000_NS8cuda_cub4core6detail5shmemE+56];
	ld.shared.u64 	%rd49, [_ZN6thrust24THRUST_300001_SM_1000_NS8cuda_cub4core6detail5shmemE+64];
	setp.lt.s32 	%p248, %r601, %r57;
	mov.u64 	%rd419, %rd49;
	mov.u32 	%r602, %r57;
	@%p248 bra 	$L__BB11_58;
	setp.lt.s32 	%p249, %r57, %r601;
	mov.u64 	%rd419, %rd418;
	mov.u32 	%r602, %r601;
	@%p249 bra 	$L__BB11_58;
	setp.lt.s64 	%p250, %rd418, %rd49;
	min.s64 	%rd419, %rd418, %rd49;
	selp.b32 	%r602, %r601, %r57, %p250;
$L__BB11_58:
	ld.shared.u32 	%r60, [_ZN6thrust24THRUST_300001_SM_1000_NS8cuda_cub4core6detail5shmemE+72];
	ld.shared.u64 	%rd52, [_ZN6thrust24THRUST_300001_SM_1000_NS8cuda_cub4core6detail5shmemE+80];
	setp.lt.s32 	%p251, %r602, %r60;
	mov.u64 	%rd420, %rd52;
	mov.u32 	%r603, %r60;
	@%p251 bra 	$L__BB11_61;
	setp.lt.s32 	%p252, %r60, %r602;
	mov.u64 	%rd420, %rd419;
	mov.u32 	%r603, %r602;
	@%p252 bra 	$L__BB11_61;
	setp.lt.s64 	%p253, %rd419, %rd52;
	min.s64 	%rd420, %rd419, %rd52;
	selp.b32 	%r603, %r602, %r60, %p253;
$L__BB11_61:
	ld.shared.u32 	%r63, [_ZN6thrust24THRUST_300001_SM_1000_NS8cuda_cub4core6detail5shmemE+88];
	ld.shared.u64 	%rd55, [_ZN6thrust24THRUST_300001_SM_1000_NS8cuda_cub4core6detail5shmemE+96];
	setp.lt.s32 	%p254, %r603, %r63;
	mov.u64 	%rd421, %rd55;
	mov.u32 	%r604, %r63;
	@%p254 bra 	$L__BB11_64;
	setp.lt.s32 	%p255, %r63, %r603;
	mov.u64 	%rd421, %rd420;
	mov.u32 	%r604, %r603;
	@%p255 bra 	$L__BB11_64;
	setp.lt.s64 	%p256, %rd420, %rd55;
	min.s64 	%rd421, %rd420, %rd55;
	selp.b32 	%r604, %r603, %r63, %p256;
$L__BB11_64:
	ld.shared.u32 	%r66, [_ZN6thrust24THRUST_300001_SM_1000_NS8cuda_cub4core6detail5shmemE+104];
	ld.shared.u64 	%rd58, [_ZN6thrust24THRUST_300001_SM_1000_NS8cuda_cub4core6detail5shmemE+112];
	setp.lt.s32 	%p257, %r604, %r66;
	mov.u64 	%rd422, %rd58;
	mov.u32 	%r605, %r66;
	@%p257 bra 	$L__BB11_67;
	setp.lt.s32 	%p258, %r66, %r604;
	mov.u64 	%rd422, %rd421;
	mov.u32 	%r605, %r604;
	@%p258 bra 	$L__BB11_67;
	setp.lt.s64 	%p259, %rd421, %rd58;
	min.s64 	%rd422, %rd421, %rd58;
	selp.b32 	%r605, %r604, %r66, %p259;
$L__BB11_67:
	ld.shared.u32 	%r69, [_ZN6thrust24THRUST_300001_SM_1000_NS8cuda_cub4core6detail5shmemE+120];
	ld.shared.u64 	%rd61, [_ZN6thrust24THRUST_300001_SM_1000_NS8cuda_cub4core6detail5shmemE+128];
	setp.lt.s32 	%p260, %r605, %r69;
	mov.u32 	%r665, %r69;
	mov.u64 	%rd486, %rd61;
	@%p260 bra 	$L__BB11_232;
	setp.lt.s32 	%p261, %r69, %r605;
	mov.u32 	%r665, %r605;
	mov.u64 	%rd486, %rd422;
	@%p261 bra 	$L__BB11_232;
	setp.lt.s64 	%p262, %rd422, %rd61;
	min.s64 	%rd486, %rd422, %rd61;
	selp.b32 	%r665, %r605, %r69, %p262;
	bra.uni 	$L__BB11_232;
$L__BB11_70:
	// begin inline asm
	mov.u32 %r360, %laneid;
	// end inline asm
	and.b32  	%r381, %r1, 992;
	add.s32 	%r382, %r381, 32;
	setp.gt.s32 	%p169, %r382, %r239;
	not.b32 	%r383, %r381;
	add.s32 	%r384, %r239, %r383;
	selp.b32 	%r379, %r384, 31, %p169;
	mov.b32 	%r378, 1;
	mov.b32 	%r380, -1;
	// begin inline asm
	shfl.sync.down.b32 %r361, %r593, %r378, %r379, %r380;
	// end inline asm
	// begin inline asm
	shfl.sync.down.b32 %r366, %r367, %r378, %r379, %r380;
	// end inline asm
	mov.b64 	{%r372, %r377}, %rd410;
	// begin inline asm
	shfl.sync.down.b32 %r371, %r372, %r378, %r379, %r380;
	// end inline asm
	// begin inline asm
	shfl.sync.down.b32 %r376, %r377, %r378, %r379, %r380;
	// end inline asm
	mov.b64 	%rd63, {%r371, %r376};
	setp.ge.s32 	%p170, %r360, %r379;
	mov.u64 	%rd423, %rd410;
	mov.u32 	%r606, %r593;
	@%p170 bra 	$L__BB11_74;
	setp.lt.s32 	%p171, %r593, %r361;
	mov.u64 	%rd423, %rd63;
	mov.u32 	%r606, %r361;
	@%p171 bra 	$L__BB11_74;
	setp.lt.s32 	%p172, %r361, %r593;
	mov.u64 	%rd423, %rd410;
	mov.u32 	%r606, %r593;
	@%p172 bra 	$L__BB11_74;
	setp.lt.s64 	%p173, %rd410, %rd63;
	min.s64 	%rd423, %rd410, %rd63;
	selp.b32 	%r606, %r593, %r361, %p173;
$L__BB11_74:
	mov.b32 	%r402, 2;
	mov.b32 	%r404, -1;
	// begin inline asm
	shfl.sync.down.b32 %r385, %r606, %r402, %r379, %r404;
	// end inline asm
	// begin inline asm
	shfl.sync.down.b32 %r390, %r391, %r402, %r379, %r404;
	// end inline asm
	mov.b64 	{%r396, %r401}, %rd423;
	// begin inline asm
	shfl.sync.down.b32 %r395, %r396, %r402, %r379, %r404;
	// end inline asm
	// begin inline asm
	shfl.sync.down.b32 %r400, %r401, %r402, %r379, %r404;
	// end inline asm
	mov.b64 	%rd66, {%r395, %r400};
	add.s32 	%r405, %r360, 2;
	setp.gt.s32 	%p174, %r405, %r379;
	mov.u64 	%rd424, %rd423;
	mov.u32 	%r607, %r606;
	@%p174 bra 	$L__BB11_78;
	setp.lt.s32 	%p175, %r606, %r385;
	mov.u64 	%rd424, %rd66;
	mov.u32 	%r607, %r385;
	@%p175 bra 	$L__BB11_78;
	setp.lt.s32 	%p176, %r385, %r606;
	mov.u64 	%rd424, %rd423;
	mov.u32 	%r607, %r606;
	@%p176 bra 	$L__BB11_78;
	setp.lt.s64 	%p177, %rd423, %rd66;
	min.s64 	%rd424, %rd423, %rd66;
	selp.b32 	%r607, %r606, %r385, %p177;
$L__BB11_78:
	mov.b32 	%r423, 4;
	mov.b32 	%r425, -1;
	// begin inline asm
	shfl.sync.down.b32 %r406, %r607, %r423, %r379, %r425;
	// end inline asm
	// begin inline asm
	shfl.sync.down.b32 %r411, %r412, %r423, %r379, %r425;
	// end inline asm
	mov.b64 	{%r417, %r422}, %rd424;
	// begin inline asm
	shfl.sync.down.b32 %r416, %r417, %r423, %r379, %r425;
	// end inline asm
	// begin inline asm
	shfl.sync.down.b32 %r421, %r422, %r423, %r379, %r425;
	// end inline asm
	mov.b64 	%rd69, {%r416, %r421};
	add.s32 	%r426, %r360, 4;
	setp.gt.s32 	%p178, %r426, %r379;
	mov.u32 	%r608, %r607;
	mov.u64 	%rd425, %rd424;
	@%p178 bra 	$L__BB11_82;
	setp.lt.s32 	%p179, %r607, %r406;
	mov.u32 	%r608, %r406;
	mov.u64 	%rd425, %rd69;
	@%p179 bra 	$L__BB11_82;
	setp.lt.s32 	%p180, %r406, %r607;
	mov.u32 	%r608, %r607;
	mov.u64 	%rd425, %rd424;
	@%p180 bra 	$L__BB11_82;
	setp.lt.s64 	%p181, %rd424, %rd69;
	selp.b32 	%r608, %r607, %r406, %p181;
	min.s64 	%rd425, %rd424, %rd69;
$L__BB11_82:
	mov.b32 	%r444, 8;
	mov.b32 	%r446, -1;
	// begin inline asm
	shfl.sync.down.b32 %r427, %r608, %r444, %r379, %r446;
	// end inline asm
	// begin inline asm
	shfl.sync.down.b32 %r432, %r433, %r444, %r379, %r446;
	// end inline asm
	mov.b64 	{%r438, %r443}, %rd425;
	// begin inline asm
	shfl.sync.down.b32 %r437, %r438, %r444, %r379, %r446;
	// end inline asm
	// begin inline asm
	shfl.sync.down.b32 %r442, %r443, %r444, %r379, %r446;
	// end inline asm
	mov.b64 	%rd72, {%r437, %r442};
	add.s32 	%r447, %r360, 8;
	setp.gt.s32 	%p182, %r447, %r379;
	mov.u32 	%r609, %r608;
	mov.u64 	%rd426, %rd425;
	@%p182 bra 	$L__BB11_86;
	setp.lt.s32 	%p183, %r608, %r427;
	mov.u32 	%r609, %r427;
	mov.u64 	%rd426, %rd72;
	@%p183 bra 	$L__BB11_86;
	setp.lt.s32 	%p184, %r427, %r608;
	mov.u32 	%r609, %r608;
	mov.u64 	%rd426, %rd425;
	@%p184 bra 	$L__BB11_86;
	setp.lt.s64 	%p185, %rd425, %rd72;
	selp.b32 	%r609, %r608, %r427, %p185;
	min.s64 	%rd426, %rd425, %rd72;
$L__BB11_86:
	mov.b32 	%r465, 16;
	mov.b32 	%r467, -1;
	// begin inline asm
	shfl.sync.down.b32 %r448, %r609, %r465, %r379, %r467;
	// end inline asm
	// begin inline asm
	shfl.sync.down.b32 %r453, %r454, %r465, %r379, %r467;
	// end inline asm
	mov.b64 	{%r459, %r464}, %rd426;
	// begin inline asm
	shfl.sync.down.b32 %r458, %r459, %r465, %r379, %r467;
	// end inline asm
	// begin inline asm
	shfl.sync.down.b32 %r463, %r464, %r465, %r379, %r467;
	// end inline asm
	mov.b64 	%rd75, {%r458, %r463};
	add.s32 	%r468, %r360, 16;
	setp.gt.s32 	%p186, %r468, %r379;
	mov.u32 	%r665, %r609;
	mov.u64 	%rd486, %rd426;
	@%p186 bra 	$L__BB11_90;
	setp.lt.s32 	%p187, %r609, %r448;
	mov.u32 	%r665, %r448;
	mov.u64 	%rd486, %rd75;
	@%p187 bra 	$L__BB11_90;
	setp.lt.s32 	%p188, %r448, %r609;
	mov.u32 	%r665, %r609;
	mov.u64 	%rd486, %rd426;
	@%p188 bra 	$L__BB11_90;
	setp.lt.s64 	%p189, %rd426, %rd75;
	selp.b32 	%r665, %r609, %r448, %p189;
	min.s64 	%rd486, %rd426, %rd75;
$L__BB11_90:
	setp.ne.s32 	%p190, %r360, 0;
	@%p190 bra 	$L__BB11_92;
	shr.u32 	%r469, %r1, 1;
	and.b32  	%r470, %r469, 496;
	mov.u32 	%r471, _ZN6thrust24THRUST_300001_SM_1000_NS8cuda_cub4core6detail5shmemE;
	add.s32 	%r472, %r471, %r470;
	st.shared.u32 	[%r472+8], %r665;
	st.shared.u64 	[%r472+16], %rd486;
$L__BB11_92:
	bar.sync 	0;
	setp.ne.s32 	%p191, %r1, 0;
	@%p191 bra 	$L__BB11_232;
	setp.lt.s32 	%p192, %r239, 33;
	mov.u32 	%r611, %r665;
	mov.u64 	%rd428, %rd486;
	@%p192 bra 	$L__BB11_97;
	ld.shared.u32 	%r88, [_ZN6thrust24THRUST_300001_SM_1000_NS8cuda_cub4core6detail5shmemE+24];
	ld.shared.u64 	%rd78, [_ZN6thrust24THRUST_300001_SM_1000_NS8cuda_cub4core6detail5shmemE+32];
	setp.lt.s32 	%p193, %r665, %r88;
	mov.u32 	%r611, %r88;
	mov.u64 	%rd428, %rd78;
	@%p193 bra 	$L__BB11_97;
	setp.lt.s32 	%p194, %r88, %r665;
	mov.u32 	%r611, %r665;
	mov.u64 	%rd428, %rd486;
	@%p194 bra 	$L__BB11_97;
	setp.lt.s64 	%p195, %rd486, %rd78;
	selp.b32 	%r611, %r665, %r88, %p195;
	min.s64 	%rd428, %rd486, %rd78;
$L__BB11_97:
	setp.lt.s32 	%p196, %r239, 65;
	mov.u32 	%r612, %r611;
	mov.u64 	%rd429, %rd428;
	@%p196 bra 	$L__BB11_101;
	ld.shared.u32 	%r91, [_ZN6thrust24THRUST_300001_SM_1000_NS8cuda_cub4core6detail5shmemE+40];
	ld.shared.u64 	%rd81, [_ZN6thrust24THRUST_300001_SM_1000_NS8cuda_cub4core6detail5shmemE+48];
	setp.lt.s32 	%p197, %r611, %r91;
	mov.u32 	%r612, %r91;
	mov.u64 	%rd429, %rd81;
	@%p197 bra 	$L__BB11_101;
	setp.lt.s32 	%p198, %r91, %r611;
	mov.u32 	%r612, %r611;
	mov.u64 	%rd429, %rd428;
	@%p198 bra 	$L__BB11_101;
	setp.lt.s64 	%p199, %rd428, %rd81;
	selp.b32 	%r612, %r611, %r91, %p199;
	min.s64 	%rd429, %rd428, %rd81;
$L__BB11_101:
	setp.lt.s32 	%p200, %r239, 97;
	mov.u32 	%r613, %r612;
	mov.u64 	%rd430, %rd429;
	@%p200 bra 	$L__BB11_105;
	ld.shared.u32 	%r94, [_ZN6thrust24THRUST_300001_SM_1000_NS8cuda_cub4core6detail5shmemE+56];
	ld.shared.u64 	%rd84, [_ZN6thrust24THRUST_300001_SM_1000_NS8cuda_cub4core6detail5shmemE+64];
	setp.lt.s32 	%p201, %r612, %r94;
	mov.u32 	%r613, %r94;
	mov.u64 	%rd430, %rd84;
	@%p201 bra 	$L__BB11_105;
	setp.lt.s32 	%p202, %r94, %r612;
	mov.u32 	%r613, %r612;
	mov.u64 	%rd430, %rd429;
	@%p202 bra 	$L__BB11_105;
	setp.lt.s64 	%p203, %rd429, %rd84;
	selp.b32 	%r613, %r612, %r94, %p203;
	min.s64 	%rd430, %rd429, %rd84;
$L__BB11_105:
	setp.lt.s32 	%p204, %r239, 129;
	mov.u32 	%r614, %r613;
	mov.u64 	%rd431, %rd430;
	@%p204 bra 	$L__BB11_109;
	ld.shared.u32 	%r97, [_ZN6thrust24THRUST_300001_SM_1000_NS8cuda_cub4core6detail5shmemE+72];
	ld.shared.u64 	%rd87, [_ZN6thrust24THRUST_300001_SM_1000_NS8cuda_cub4core6detail5shmemE+80];
	setp.lt.s32 	%p205, %r613, %r97;
	mov.u32 	%r614, %r97;
	mov.u64 	%rd431, %rd87;
	@%p205 bra 	$L__BB11_109;
	setp.lt.s32 	%p206, %r97, %r613;
	mov.u32 	%r614, %r613;
	mov.u64 	%rd431, %rd430;
	@%p206 bra 	$L__BB11_109;
	setp.lt.s64 	%p207, %rd430, %rd87;
	selp.b32 	%r614, %r613, %r97, %p207;
	min.s64 	%rd431, %rd430, %rd87;
$L__BB11_109:
	setp.lt.s32 	%p208, %r239, 161;
	mov.u32 	%r615, %r614;
	mov.u64 	%rd432, %rd431;
	@%p208 bra 	$L__BB11_113;
	ld.shared.u32 	%r100, [_ZN6thrust24THRUST_300001_SM_1000_NS8cuda_cub4core6detail5shmemE+88];
	ld.shared.u64 	%rd90, [_ZN6thrust24THRUST_300001_SM_1000_NS8cuda_cub4core6detail5shmemE+96];
	setp.lt.s32 	%p209, %r614, %r100;
	mov.u32 	%r615, %r100;
	mov.u64 	%rd432, %rd90;
	@%p209 bra 	$L__BB11_113;
	setp.lt.s32 	%p210, %r100, %r614;
	mov.u32 	%r615, %r614;
	mov.u64 	%rd432, %rd431;
	@%p210 bra 	$L__BB11_113;
	setp.lt.s64 	%p211, %rd431, %rd90;
	selp.b32 	%r615, %r614, %r100, %p211;
	min.s64 	%rd432, %rd431, %rd90;
$L__BB11_113:
	setp.lt.s32 	%p212, %r239, 193;
	mov.u32 	%r616, %r615;
	mov.u64 	%rd433, %rd432;
	@%p212 bra 	$L__BB11_117;
	ld.shared.u32 	%r103, [_ZN6thrust24THRUST_300001_SM_1000_NS8cuda_cub4core6detail5shmemE+104];
	ld.shared.u64 	%rd93, [_ZN6thrust24THRUST_300001_SM_1000_NS8cuda_cub4core6detail5shmemE+112];
	setp.lt.s32 	%p213, %r615, %r103;
	mov.u32 	%r616, %r103;
	mov.u64 	%rd433, %rd93;
	@%p213 bra 	$L__BB11_117;
	setp.lt.s32 	%p214, %r103, %r615;
	mov.u32 	%r616, %r615;
	mov.u64 	%rd433, %rd432;
	@%p214 bra 	$L__BB11_117;
	setp.lt.s64 	%p215, %rd432, %rd93;
	selp.b32 	%r616, %r615, %r103, %p215;
	min.s64 	%rd433, %rd432, %rd93;
$L__BB11_117:
	setp.lt.s32 	%p216, %r239, 225;
	mov.u32 	%r665, %r616;
	mov.u64 	%rd486, %rd433;
	@%p216 bra 	$L__BB11_232;
	ld.shared.u32 	%r106, [_ZN6thrust24THRUST_300001_SM_1000_NS8cuda_cub4core6detail5shmemE+120];
	ld.shared.u64 	%rd96, [_ZN6thrust24THRUST_300001_SM_1000_NS8cuda_cub4core6detail5shmemE+128];
	setp.lt.s32 	%p217, %r616, %r106;
	mov.u32 	%r665, %r106;
	mov.u64 	%rd486, %rd96;
	@%p217 bra 	$L__BB11_232;
	setp.lt.s32 	%p218, %r106, %r616;
	mov.u32 	%r665, %r616;
	mov.u64 	%rd486, %rd433;
	@%p218 bra 	$L__BB11_232;
	setp.lt.s64 	%p219, %rd433, %rd96;
	selp.b32 	%r665, %r616, %r106, %p219;
	min.s64 	%rd486, %rd433, %rd96;
	bra.uni 	$L__BB11_232;
$L__BB11_121:
	ld.param.u64 	%rd391, [_ZN6thrust24THRUST_300001_SM_1000_NS8cuda_cub4core6detail13_kernel_agentINS1_8__reduce11ReduceAgentIPN4cuda3std3__45tupleIJilEEESC_SB_lNS1_9__extrema9arg_max_fIilNS9_4lessIiEEEEEEJSC_SC_iSH_EEEvDpT0__param_0];
	mov.u32 	%r108, %tid.x;
	cvt.u64.u32 	%rd98, %r108;
	mul.wide.u32 	%rd258, %r108, 16;
	add.s64 	%rd239, %rd391, %rd258;
	// begin inline asm
	ld.global.nc.u64 %rd238, [%rd239];
	// end inline asm
	add.s64 	%rd241, %rd239, 8;
	// begin inline asm
	ld.global.nc.u64 %rd240, [%rd241];
	// end inline asm
	cvt.u32.u64 	%r109, %rd238;
	add.s64 	%rd243, %rd239, 4096;
	// begin inline asm
	ld.global.nc.u64 %rd242, [%rd243];
	// end inline asm
	add.s64 	%rd245, %rd239, 4104;
	// begin inline asm
	ld.global.nc.u64 %rd434, [%rd245];
	// end inline asm
	cvt.u32.u64 	%r617, %rd242;
	add.s64 	%rd247, %rd239, 8192;
	// begin inline asm
	ld.global.nc.u64 %rd246, [%rd247];
	// end inline asm
	add.s64 	%rd249, %rd239, 8200;
	// begin inline asm
	ld.global.nc.u64 %rd435, [%rd249];
	// end inline asm
	cvt.u32.u64 	%r618, %rd246;
	add.s64 	%rd251, %rd239, 12288;
	// begin inline asm
	ld.global.nc.u64 %rd250, [%rd251];
	// end inline asm
	add.s64 	%rd253, %rd239, 12296;
	// begin inline asm
	ld.global.nc.u64 %rd436, [%rd253];
	// end inline asm
	cvt.u32.u64 	%r619, %rd250;
	add.s64 	%rd255, %rd239, 16384;
	// begin inline asm
	ld.global.nc.u64 %rd254, [%rd255];
	// end inline asm
	add.s64 	%rd257, %rd239, 16392;
	// begin inline asm
	ld.global.nc.u64 %rd473, [%rd257];
	// end inline asm
	cvt.u32.u64 	%r652, %rd254;
	setp.lt.s32 	%p3, %r109, %r617;
	@%p3 bra 	$L__BB11_123;
	setp.lt.s32 	%p4, %r617, %r109;
	setp.lt.s64 	%p5, %rd240, %rd434;
	or.pred  	%p6, %p4, %p5;
	selp.b32 	%r617, %r109, %r617, %p6;
	selp.b64 	%rd434, %rd240, %rd434, %p6;
$L__BB11_123:
	setp.lt.s32 	%p7, %r617, %r618;
	@%p7 bra 	$L__BB11_125;
	setp.lt.s32 	%p8, %r618, %r617;
	setp.lt.s64 	%p9, %rd434, %rd435;
	or.pred  	%p10, %p8, %p9;
	selp.b32 	%r618, %r617, %r618, %p10;
	selp.b64 	%rd435, %rd434, %rd435, %p10;
$L__BB11_125:
	setp.lt.s32 	%p11, %r618, %r619;
	@%p11 bra 	$L__BB11_127;
	setp.lt.s32 	%p12, %r619, %r618;
	setp.lt.s64 	%p13, %rd435, %rd436;
	or.pred  	%p14, %p12, %p13;
	selp.b32 	%r619, %r618, %r619, %p14;
	selp.b64 	%rd436, %rd435, %rd436, %p14;
$L__BB11_127:
	setp.lt.s32 	%p15, %r619, %r652;
	@%p15 bra 	$L__BB11_129;
	setp.lt.s32 	%p16, %r652, %r619;
	setp.lt.s64 	%p17, %rd436, %rd473;
	or.pred  	%p18, %p16, %p17;
	selp.b32 	%r652, %r619, %r652, %p18;
	selp.b64 	%rd473, %rd436, %rd473, %p18;
$L__BB11_129:
	setp.lt.u32 	%p19, %r239, 2560;
	mov.b64 	%rd452, 1280;
	@%p19 bra 	$L__BB11_165;
	add.s64 	%rd262, %rd1, -2560;
	mul.hi.u64 	%rd263, %rd262, -3689348814741910323;
	shr.u64 	%rd112, %rd263, 10;
	setp.lt.u64 	%p20, %rd262, 1280;
	mov.b64 	%rd452, 1280;
	@%p20 bra 	$L__BB11_153;
	ld.param.u64 	%rd392, [_ZN6thrust24THRUST_300001_SM_1000_NS8cuda_cub4core6detail13_kernel_agentINS1_8__reduce11ReduceAgentIPN4cuda3std3__45tupleIJilEEESC_SB_lNS1_9__extrema9arg_max_fIilNS9_4lessIiEEEEEEJSC_SC_iSH_EEEvDpT0__param_0];
	add.s64 	%rd265, %rd112, 1;
	and.b64  	%rd438, %rd265, 36028797018963966;
	shl.b64 	%rd266, %rd98, 4;
	add.s64 	%rd267, %rd266, %rd392;
	add.s64 	%rd439, %rd267, 57352;
	mov.b64 	%rd452, 1280;
$L__BB11_132:
	add.s64 	%rd269, %rd439, -36872;
	// begin inline asm
	ld.global.nc.u64 %rd268, [%rd269];
	// end inline asm
	add.s64 	%rd271, %rd439, -36864;
	// begin inline asm
	ld.global.nc.u64 %rd442, [%rd271];
	// end inline asm
	cvt.u32.u64 	%r622, %rd268;
	add.s64 	%rd273, %rd439, -32776;
	// begin inline asm
	ld.global.nc.u64 %rd272, [%rd273];
	// end inline asm
	add.s64 	%rd275, %rd439, -32768;
	// begin inline asm
	ld.global.nc.u64 %rd443, [%rd275];
	// end inline asm
	cvt.u32.u64 	%r623, %rd272;
	add.s64 	%rd277, %rd439, -28680;
	// begin inline asm
	ld.global.nc.u64 %rd276, [%rd277];
	// end inline asm
	add.s64 	%rd279, %rd439, -28672;
	// begin inline asm
	ld.global.nc.u64 %rd444, [%rd279];
	// end inline asm
	cvt.u32.u64 	%r624, %rd276;
	add.s64 	%rd281, %rd439, -24584;
	// begin inline asm
	ld.global.nc.u64 %rd280, [%rd281];
	// end inline asm
	add.s64 	%rd283, %rd439, -24576;
	// begin inline asm
	ld.global.nc.u64 %rd445, [%rd283];
	// end inline asm
	cvt.u32.u64 	%r625, %rd280;
	add.s64 	%rd285, %rd439, -20488;
	// begin inline asm
	ld.global.nc.u64 %rd284, [%rd285];
	// end inline asm
	add.s64 	%rd287, %rd439, -20480;
	// begin inline asm
	ld.global.nc.u64 %rd446, [%rd287];
	// end inline asm
	cvt.u32.u64 	%r626, %rd284;
	setp.lt.s32 	%p21, %r652, %r622;
	@%p21 bra 	$L__BB11_134;
	setp.lt.s32 	%p22, %r622, %r652;
	setp.lt.s64 	%p23, %rd473, %rd442;
	or.pred  	%p24, %p22, %p23;
	selp.b32 	%r622, %r652, %r622, %p24;
	selp.b64 	%rd442, %rd473, %rd442, %p24;
$L__BB11_134:
	setp.lt.s32 	%p25, %r622, %r623;
	@%p25 bra 	$L__BB11_136;
	setp.lt.s32 	%p26, %r623, %r622;
	setp.lt.s64 	%p27, %rd442, %rd443;
	or.pred  	%p28, %p26, %p27;
	selp.b32 	%r623, %r622, %r623, %p28;
	selp.b64 	%rd443, %rd442, %rd443, %p28;
$L__BB11_136:
	setp.lt.s32 	%p29, %r623, %r624;
	@%p29 bra 	$L__BB11_138;
	setp.lt.s32 	%p30, %r624, %r623;
	setp.lt.s64 	%p31, %rd443, %rd444;
	or.pred  	%p32, %p30, %p31;
	selp.b32 	%r624, %r623, %r624, %p32;
	selp.b64 	%rd444, %rd443, %rd444, %p32;
$L__BB11_138:
	setp.lt.s32 	%p33, %r624, %r625;
	@%p33 bra 	$L__BB11_140;
	setp.lt.s32 	%p34, %r625, %r624;
	setp.lt.s64 	%p35, %rd444, %rd445;
	or.pred  	%p36, %p34, %p35;
	selp.b32 	%r625, %r624, %r625, %p36;
	selp.b64 	%rd445, %rd444, %rd445, %p36;
$L__BB11_140:
	setp.lt.s32 	%p37, %r625, %r626;
	@%p37 bra 	$L__BB11_142;
	setp.lt.s32 	%p38, %r626, %r625;
	setp.lt.s64 	%p39, %rd445, %rd446;
	or.pred  	%p40, %p38, %p39;
	selp.b32 	%r626, %r625, %r626, %p40;
	selp.b64 	%rd446, %rd445, %rd446, %p40;
$L__BB11_142:
	add.s64 	%rd289, %rd439, -16392;
	// begin inline asm
	ld.global.nc.u64 %rd288, [%rd289];
	// end inline asm
	add.s64 	%rd291, %rd439, -16384;
	// begin inline asm
	ld.global.nc.u64 %rd447, [%rd291];
	// end inline asm
	cvt.u32.u64 	%r627, %rd288;
	add.s64 	%rd293, %rd439, -12296;
	// begin inline asm
	ld.global.nc.u64 %rd292, [%rd293];
	// end inline asm
	add.s64 	%rd295, %rd439, -12288;
	// begin inline asm
	ld.global.nc.u64 %rd448, [%rd295];
	// end inline asm
	cvt.u32.u64 	%r628, %rd292;
	add.s64 	%rd297, %rd439, -8200;
	// begin inline asm
	ld.global.nc.u64 %rd296, [%rd297];
	// end inline asm
	add.s64 	%rd299, %rd439, -8192;
	// begin inline asm
	ld.global.nc.u64 %rd449, [%rd299];
	// end inline asm
	cvt.u32.u64 	%r629, %rd296;
	add.s64 	%rd301, %rd439, -4104;
	// begin inline asm
	ld.global.nc.u64 %rd300, [%rd301];
	// end inline asm
	add.s64 	%rd303, %rd439, -4096;
	// begin inline asm
	ld.global.nc.u64 %rd450, [%rd303];
	// end inline asm
	cvt.u32.u64 	%r630, %rd300;
	add.s64 	%rd305, %rd439, -8;
	// begin inline asm
	ld.global.nc.u64 %rd304, [%rd305];
	// end inline asm
	// begin inline asm
	ld.global.nc.u64 %rd473, [%rd439];
	// end inline asm
	cvt.u32.u64 	%r652, %rd304;
	setp.lt.s32 	%p41, %r626, %r627;
	@%p41 bra 	$L__BB11_144;
	setp.lt.s32 	%p42, %r627, %r626;
	setp.lt.s64 	%p43, %rd446, %rd447;
	or.pred  	%p44, %p42, %p43;
	selp.b32 	%r627, %r626, %r627, %p44;
	selp.b64 	%rd447, %rd446, %rd447, %p44;
$L__BB11_144:
	setp.lt.s32 	%p45, %r627, %r628;
	@%p45 bra 	$L__BB11_146;
	setp.lt.s32 	%p46, %r628, %r627;
	setp.lt.s64 	%p47, %rd447, %rd448;
	or.pred  	%p48, %p46, %p47;
	selp.b32 	%r628, %r627, %r628, %p48;
	selp.b64 	%rd448, %rd447, %rd448, %p48;
$L__BB11_146:
	setp.lt.s32 	%p49, %r628, %r629;
	@%p49 bra 	$L__BB11_148;
	setp.lt.s32 	%p50, %r629, %r628;
	setp.lt.s64 	%p51, %rd448, %rd449;
	or.pred  	%p52, %p50, %p51;
	selp.b32 	%r629, %r628, %r629, %p52;
	selp.b64 	%rd449, %rd448, %rd449, %p52;
$L__BB11_148:
	setp.lt.s32 	%p53, %r629, %r630;
	@%p53 bra 	$L__BB11_150;
	setp.lt.s32 	%p54, %r630, %r629;
	setp.lt.s64 	%p55, %rd449, %rd450;
	or.pred  	%p56, %p54, %p55;
	selp.b32 	%r630, %r629, %r630, %p56;
	selp.b64 	%rd450, %rd449, %rd450, %p56;
$L__BB11_150:
	setp.lt.s32 	%p57, %r630, %r652;
	@%p57 bra 	$L__BB11_152;
	setp.lt.s32 	%p58, %r652, %r630;
	setp.lt.s64 	%p59, %rd450, %rd473;
	or.pred  	%p60, %p58, %p59;
	selp.b32 	%r652, %r630, %r652, %p60;
	selp.b64 	%rd473, %rd450, %rd473, %p60;
$L__BB11_152:
	add.s64 	%rd452, %rd452, 2560;
	add.s64 	%rd439, %rd439, 40960;
	add.s64 	%rd438, %rd438, -2;
	setp.ne.s64 	%p61, %rd438, 0;
	@%p61 bra 	$L__BB11_132;
$L__BB11_153:
	and.b64  	%rd308, %rd112, 1;
	setp.eq.b64 	%p62, %rd308, 1;
	@%p62 bra 	$L__BB11_165;
	ld.param.u64 	%rd393, [_ZN6thrust24THRUST_300001_SM_1000_NS8cuda_cub4core6detail13_kernel_agentINS1_8__reduce11ReduceAgentIPN4cuda3std3__45tupleIJilEEESC_SB_lNS1_9__extrema9arg_max_fIilNS9_4lessIiEEEEEEJSC_SC_iSH_EEEvDpT0__param_0];
	shl.b64 	%rd329, %rd452, 4;
	add.s64 	%rd331, %rd393, %rd258;
	add.s64 	%rd310, %rd331, %rd329;
	// begin inline asm
	ld.global.nc.u64 %rd309, [%rd310];
	// end inline asm
	add.s64 	%rd312, %rd310, 8;
	// begin inline asm
	ld.global.nc.u64 %rd456, [%rd312];
	// end inline asm
	cvt.u32.u64 	%r634, %rd309;
	add.s64 	%rd314, %rd310, 4096;
	// begin inline asm
	ld.global.nc.u64 %rd313, [%rd314];
	// end inline asm
	add.s64 	%rd316, %rd310, 4104;
	// begin inline asm
	ld.global.nc.u64 %rd457, [%rd316];
	// end inline asm
	cvt.u32.u64 	%r635, %rd313;
	add.s64 	%rd318, %rd310, 8192;
	// begin inline asm
	ld.global.nc.u64 %rd317, [%rd318];
	// end inline asm
	add.s64 	%rd320, %rd310, 8200;
	// begin inline asm
	ld.global.nc.u64 %rd458, [%rd320];
	// end inline asm
	cvt.u32.u64 	%r636, %rd317;
	add.s64 	%rd322, %rd310, 12288;
	// begin inline asm
	ld.global.nc.u64 %rd321, [%rd322];
	// end inline asm
	add.s64 	%rd324, %rd310, 12296;
	// begin inline asm
	ld.global.nc.u64 %rd459, [%rd324];
	// end inline asm
	cvt.u32.u64 	%r637, %rd321;
	add.s64 	%rd326, %rd310, 16384;
	// begin inline asm
	ld.global.nc.u64 %rd325, [%rd326];
	// end inline asm
	add.s64 	%rd328, %rd310, 16392;
	// begin inline asm
	ld.global.nc.u64 %rd460, [%rd328];
	// end inline asm
	cvt.u32.u64 	%r638, %rd325;
	setp.lt.s32 	%p63, %r652, %r634;
	@%p63 bra 	$L__BB11_156;
	setp.lt.s32 	%p64, %r634, %r652;
	setp.lt.s64 	%p65, %rd473, %rd456;
	or.pred  	%p66, %p64, %p65;
	selp.b32 	%r634, %r652, %r634, %p66;
	selp.b64 	%rd456, %rd473, %rd456, %p66;
$L__BB11_156:
	setp.lt.s32 	%p67, %r634, %r635;
	@%p67 bra 	$L__BB11_158;
	setp.lt.s32 	%p68, %r635, %r634;
	setp.lt.s64 	%p69, %rd456, %rd457;
	or.pred  	%p70, %p68, %p69;
	selp.b32 	%r635, %r634, %r635, %p70;
	selp.b64 	%rd457, %rd456, %rd457, %p70;
$L__BB11_158:
	setp.lt.s32 	%p71, %r635, %r636;
	@%p71 bra 	$L__BB11_160;
	setp.lt.s32 	%p72, %r636, %r635;
	setp.lt.s64 	%p73, %rd457, %rd458;
	or.pred  	%p74, %p72, %p73;
	selp.b32 	%r636, %r635, %r636, %p74;
	selp.b64 	%rd458, %rd457, %rd458, %p74;
$L__BB11_160:
	setp.lt.s32 	%p75, %r636, %r637;
	@%p75 bra 	$L__BB11_162;
	setp.lt.s32 	%p76, %r637, %r636;
	setp.lt.s64 	%p77, %rd458, %rd459;
	or.pred  	%p78, %p76, %p77;
	selp.b32 	%r637, %r636, %r637, %p78;
	selp.b64 	%rd459, %rd458, %rd459, %p78;
$L__BB11_162:
	setp.lt.s32 	%p79, %r637, %r638;
	@%p79 bra 	$L__BB11_164;
	setp.lt.s32 	%p80, %r638, %r637;
	setp.lt.s64 	%p81, %rd459, %rd460;
	or.pred  	%p82, %p80, %p81;
	selp.b32 	%r638, %r637, %r638, %p82;
	selp.b64 	%rd460, %rd459, %rd460, %p82;
$L__BB11_164:
	add.s64 	%rd452, %rd452, 1280;
	mov.u64 	%rd473, %rd460;
	mov.u32 	%r652, %r638;
$L__BB11_165:
	cvt.s64.s32 	%rd332, %r239;
	setp.ge.s64 	%p83, %rd452, %rd332;
	@%p83 bra 	$L__BB11_188;
	cvt.u32.u64 	%r171, %rd452;
	sub.s32 	%r172, %r239, %r171;
	setp.ge.s32 	%p84, %r108, %r172;
	@%p84 bra 	$L__BB11_188;
	not.b32 	%r242, %r108;
	add.s32 	%r243, %r239, %r242;
	sub.s32 	%r173, %r243, %r171;
	and.b32  	%r244, %r173, 768;
	setp.eq.s32 	%p85, %r244, 768;
	mov.u32 	%r644, %r108;
	@%p85 bra 	$L__BB11_173;
	ld.param.u64 	%rd394, [_ZN6thrust24THRUST_300001_SM_1000_NS8cuda_cub4core6detail13_kernel_agentINS1_8__reduce11ReduceAgentIPN4cuda3std3__45tupleIJilEEESC_SB_lNS1_9__extrema9arg_max_fIilNS9_4lessIiEEEEEEJSC_SC_iSH_EEEvDpT0__param_0];
	cvt.u64.u32 	%rd334, %r108;
	add.s64 	%rd335, %rd452, %rd334;
	shl.b64 	%rd336, %rd335, 4;
	add.s64 	%rd463, %rd394, %rd336;
	shr.u32 	%r245, %r173, 8;
	add.s32 	%r246, %r245, 1;
	and.b32  	%r247, %r246, 3;
	neg.s32 	%r640, %r247;
	mov.u32 	%r644, %r108;
$L__BB11_169:
	.pragma "nounroll";
	mov.u64 	%rd176, %rd473;
	mov.u32 	%r177, %r652;
	// begin inline asm
	ld.global.nc.u64 %rd337, [%rd463];
	// end inline asm
	add.s64 	%rd340, %rd463, 8;
	// begin inline asm
	ld.global.nc.u64 %rd339, [%rd340];
	// end inline asm
	cvt.u32.u64 	%r178, %rd337;
	setp.lt.s32 	%p86, %r177, %r178;
	mov.u32 	%r652, %r178;
	mov.u64 	%rd473, %rd339;
	@%p86 bra 	$L__BB11_172;
	setp.lt.s32 	%p87, %r178, %r177;
	mov.u32 	%r652, %r177;
	mov.u64 	%rd473, %rd176;
	@%p87 bra 	$L__BB11_172;
	setp.lt.s64 	%p88, %rd176, %rd339;
	selp.b32 	%r652, %r177, %r178, %p88;
	min.s64 	%rd473, %rd176, %rd339;
$L__BB11_172:
	add.s32 	%r644, %r644, 256;
	add.s64 	%rd463, %rd463, 4096;
	add.s32 	%r640, %r640, 1;
	setp.ne.s32 	%p89, %r640, 0;
	@%p89 bra 	$L__BB11_169;
$L__BB11_173:
	setp.lt.u32 	%p90, %r173, 768;
	@%p90 bra 	$L__BB11_188;
	ld.param.u64 	%rd395, [_ZN6thrust24THRUST_300001_SM_1000_NS8cuda_cub4core6detail13_kernel_agentINS1_8__reduce11ReduceAgentIPN4cuda3std3__45tupleIJilEEESC_SB_lNS1_9__extrema9arg_max_fIilNS9_4lessIiEEEEEEJSC_SC_iSH_EEEvDpT0__param_0];
	cvt.u64.u32 	%rd341, %r644;
	add.s64 	%rd342, %rd452, %rd341;
	shl.b64 	%rd343, %rd342, 4;
	add.s64 	%rd344, %rd343, %rd395;
	add.s64 	%rd468, %rd344, 12296;
$L__BB11_175:
	add.s64 	%rd346, %rd468, -12296;
	// begin inline asm
	ld.global.nc.u64 %rd345, [%rd346];
	// end inline asm
	add.s64 	%rd348, %rd468, -12288;
	// begin inline asm
	ld.global.nc.u64 %rd347, [%rd348];
	// end inline asm
	cvt.u32.u64 	%r188, %rd345;
	setp.lt.s32 	%p91, %r652, %r188;
	mov.u32 	%r649, %r188;
	mov.u64 	%rd470, %rd347;
	@%p91 bra 	$L__BB11_178;
	setp.lt.s32 	%p92, %r188, %r652;
	mov.u32 	%r649, %r652;
	mov.u64 	%rd470, %rd473;
	@%p92 bra 	$L__BB11_178;
	setp.lt.s64 	%p93, %rd473, %rd347;
	selp.b32 	%r649, %r652, %r188, %p93;
	min.s64 	%rd470, %rd473, %rd347;
$L__BB11_178:
	add.s64 	%rd350, %rd468, -8200;
	// begin inline asm
	ld.global.nc.u64 %rd349, [%rd350];
	// end inline asm
	add.s64 	%rd352, %rd468, -8192;
	// begin inline asm
	ld.global.nc.u64 %rd351, [%rd352];
	// end inline asm
	cvt.u32.u64 	%r191, %rd349;
	setp.lt.s32 	%p94, %r649, %r191;
	mov.u32 	%r650, %r191;
	mov.u64 	%rd471, %rd351;
	@%p94 bra 	$L__BB11_181;
	setp.lt.s32 	%p95, %r191, %r649;
	mov.u32 	%r650, %r649;
	mov.u64 	%rd471, %rd470;
	@%p95 bra 	$L__BB11_181;
	setp.lt.s64 	%p96, %rd470, %rd351;
	selp.b32 	%r650, %r649, %r191, %p96;
	min.s64 	%rd471, %rd470, %rd351;
$L__BB11_181:
	add.s64 	%rd354, %rd468, -4104;
	// begin inline asm
	ld.global.nc.u64 %rd353, [%rd354];
	// end inline asm
	add.s64 	%rd356, %rd468, -4096;
	// begin inline asm
	ld.global.nc.u64 %rd355, [%rd356];
	// end inline asm
	cvt.u32.u64 	%r194, %rd353;
	setp.lt.s32 	%p97, %r650, %r194;
	mov.u32 	%r651, %r194;
	mov.u64 	%rd472, %rd355;
	@%p97 bra 	$L__BB11_184;
	setp.lt.s32 	%p98, %r194, %r650;
	mov.u32 	%r651, %r650;
	mov.u64 	%rd472, %rd471;
	@%p98 bra 	$L__BB11_184;
	setp.lt.s64 	%p99, %rd471, %rd355;
	selp.b32 	%r651, %r650, %r194, %p99;
	min.s64 	%rd472, %rd471, %rd355;
$L__BB11_184:
	add.s64 	%rd358, %rd468, -8;
	// begin inline asm
	ld.global.nc.u64 %rd357, [%rd358];
	// end inline asm
	// begin inline asm
	ld.global.nc.u64 %rd359, [%rd468];
	// end inline asm
	cvt.u32.u64 	%r197, %rd357;
	setp.lt.s32 	%p100, %r651, %r197;
	mov.u32 	%r652, %r197;
	mov.u64 	%rd473, %rd359;
	@%p100 bra 	$L__BB11_187;
	setp.lt.s32 	%p101, %r197, %r651;
	mov.u32 	%r652, %r651;
	mov.u64 	%rd473, %rd472;
	@%p101 bra 	$L__BB11_187;
	setp.lt.s64 	%p102, %rd472, %rd359;
	selp.b32 	%r652, %r651, %r197, %p102;
	min.s64 	%rd473, %rd472, %rd359;
$L__BB11_187:
	add.s32 	%r644, %r644, 1024;
	add.s64 	%rd468, %rd468, 16384;
	setp.lt.s32 	%p103, %r644, %r172;
	@%p103 bra 	$L__BB11_175;
$L__BB11_188:
	// begin inline asm
	mov.u32 %r248, %laneid;
	// end inline asm
	mov.b32 	%r266, 1;
	mov.b32 	%r267, 31;
	mov.b32 	%r268, -1;
	// begin inline asm
	shfl.sync.down.b32 %r249, %r652, %r266, %r267, %r268;
	// end inline asm
	// begin inline asm
	shfl.sync.down.b32 %r254, %r255, %r266, %r267, %r268;
	// end inline asm
	mov.b64 	{%r260, %r265}, %rd473;
	// begin inline asm
	shfl.sync.down.b32 %r259, %r260, %r266, %r267, %r268;
	// end inline asm
	// begin inline asm
	shfl.sync.down.b32 %r264, %r265, %r266, %r267, %r268;
	// end inline asm
	mov.b64 	%rd200, {%r259, %r264};
	setp.gt.s32 	%p104, %r248, 30;
	mov.u32 	%r654, %r652;
	mov.u64 	%rd475, %rd473;
	@%p104 bra 	$L__BB11_192;
	setp.lt.s32 	%p105, %r652, %r249;
	mov.u32 	%r654, %r249;
	mov.u64 	%rd475, %rd200;
	@%p105 bra 	$L__BB11_192;
	setp.lt.s32 	%p106, %r249, %r652;
	mov.u32 	%r654, %r652;
	mov.u64 	%rd475, %rd473;
	@%p106 bra 	$L__BB11_192;
	setp.lt.s64 	%p107, %rd473, %rd200;
	selp.b32 	%r654, %r652, %r249, %p107;
	min.s64 	%rd475, %rd473, %rd200;
$L__BB11_192:
	mov.b32 	%r286, 2;
	mov.b32 	%r287, 31;
	mov.b32 	%r288, -1;
	// begin inline asm
	shfl.sync.down.b32 %r269, %r654, %r286, %r287, %r288;
	// end inline asm
	// begin inline asm
	shfl.sync.down.b32 %r274, %r275, %r286, %r287, %r288;
	// end inline asm
	mov.b64 	{%r280, %r285}, %rd475;
	// begin inline asm
	shfl.sync.down.b32 %r279, %r280, %r286, %r287, %r288;
	// end inline asm
	// begin inline asm
	shfl.sync.down.b32 %r284, %r285, %r286, %r287, %r288;
	// end inline asm
	mov.b64 	%rd203, {%r279, %r284};
	setp.gt.s32 	%p108, %r248, 29;
	mov.u32 	%r655, %r654;
	mov.u64 	%rd476, %rd475;
	@%p108 bra 	$L__BB11_196;
	setp.lt.s32 	%p109, %r654, %r269;
	mov.u32 	%r655, %r269;
	mov.u64 	%rd476, %rd203;
	@%p109 bra 	$L__BB11_196;
	setp.lt.s32 	%p110, %r269, %r654;
	mov.u32 	%r655, %r654;
	mov.u64 	%rd476, %rd475;
	@%p110 bra 	$L__BB11_196;
	setp.lt.s64 	%p111, %rd475, %rd203;
	selp.b32 	%r655, %r654, %r269, %p111;
	min.s64 	%rd476, %rd475, %rd203;
$L__BB11_196:
	mov.b32 	%r306, 4;
	mov.b32 	%r307, 31;
	mov.b32 	%r308, -1;
	// begin inline asm
	shfl.sync.down.b32 %r289, %r655, %r306, %r307, %r308;
	// end inline asm
	// begin inline asm
	shfl.sync.down.b32 %r294, %r295, %r306, %r307, %r308;
	// end inline asm
	mov.b64 	{%r300, %r305}, %rd476;
	// begin inline asm
	shfl.sync.down.b32 %r299, %r300, %r306, %r307, %r308;
	// end inline asm
	// begin inline asm
	shfl.sync.down.b32 %r304, %r305, %r306, %r307, %r308;
	// end inline asm
	mov.b64 	%rd206, {%r299, %r304};
	setp.gt.s32 	%p112, %r248, 27;
	mov.u32 	%r656, %r655;
	mov.u64 	%rd477, %rd476;
	@%p112 bra 	$L__BB11_200;
	setp.lt.s32 	%p113, %r655, %r289;
	mov.u32 	%r656, %r289;
	mov.u64 	%rd477, %rd206;
	@%p113 bra 	$L__BB11_200;
	setp.lt.s32 	%p114, %r289, %r655;
	mov.u32 	%r656, %r655;
	mov.u64 	%rd477, %rd476;
	@%p114 bra 	$L__BB11_200;
	setp.lt.s64 	%p115, %rd476, %rd206;
	selp.b32 	%r656, %r655, %r289, %p115;
	min.s64 	%rd477, %rd476, %rd206;
$L__BB11_200:
	mov.b32 	%r326, 8;
	mov.b32 	%r327, 31;
	mov.b32 	%r328, -1;
	// begin inline asm
	shfl.sync.down.b32 %r309, %r656, %r326, %r327, %r328;
	// end inline asm
	// begin inline asm
	shfl.sync.down.b32 %r314, %r315, %r326, %r327, %r328;
	// end inline asm
	mov.b64 	{%r320, %r325}, %rd477;
	// begin inline asm
	shfl.sync.down.b32 %r319, %r320, %r326, %r327, %r328;
	// end inline asm
	// begin inline asm
	shfl.sync.down.b32 %r324, %r325, %r326, %r327, %r328;
	// end inline asm
	mov.b64 	%rd209, {%r319, %r324};
	setp.gt.s32 	%p116, %r248, 23;
	mov.u32 	%r657, %r656;
	mov.u64 	%rd478, %rd477;
	@%p116 bra 	$L__BB11_204;
	setp.lt.s32 	%p117, %r656, %r309;
	mov.u32 	%r657, %r309;
	mov.u64 	%rd478, %rd209;
	@%p117 bra 	$L__BB11_204;
	setp.lt.s32 	%p118, %r309, %r656;
	mov.u32 	%r657, %r656;
	mov.u64 	%rd478, %rd477;
	@%p118 bra 	$L__BB11_204;
	setp.lt.s64 	%p119, %rd477, %rd209;
	selp.b32 	%r657, %r656, %r309, %p119;
	min.s64 	%rd478, %rd477, %rd209;
$L__BB11_204:
	mov.b32 	%r346, 16;
	mov.b32 	%r347, 31;
	mov.b32 	%r348, -1;
	// begin inline asm
	shfl.sync.down.b32 %r329, %r657, %r346, %r347, %r348;
	// end inline asm
	// begin inline asm
	shfl.sync.down.b32 %r334, %r335, %r346, %r347, %r348;
	// end inline asm
	mov.b64 	{%r340, %r345}, %rd478;
	// begin inline asm
	shfl.sync.down.b32 %r339, %r340, %r346, %r347, %r348;
	// end inline asm
	// begin inline asm
	shfl.sync.down.b32 %r344, %r345, %r346, %r347, %r348;
	// end inline asm
	mov.b64 	%rd212, {%r339, %r344};
	setp.gt.s32 	%p120, %r248, 15;
	mov.u32 	%r665, %r657;
	mov.u64 	%rd486, %rd478;
	@%p120 bra 	$L__BB11_208;
	setp.lt.s32 	%p121, %r657, %r329;
	mov.u32 	%r665, %r329;
	mov.u64 	%rd486, %rd212;
	@%p121 bra 	$L__BB11_208;
	setp.lt.s32 	%p122, %r329, %r657;
	mov.u32 	%r665, %r657;
	mov.u64 	%rd486, %rd478;
	@%p122 bra 	$L__BB11_208;
	setp.lt.s64 	%p123, %rd478, %rd212;
	selp.b32 	%r665, %r657, %r329, %p123;
	min.s64 	%rd486, %rd478, %rd212;
$L__BB11_208:
	setp.ne.s32 	%p124, %r248, 0;
	@%p124 bra 	$L__BB11_210;
	shr.u32 	%r349, %r108, 1;
	and.b32  	%r350, %r349, 496;
	mov.u32 	%r351, _ZN6thrust24THRUST_300001_SM_1000_NS8cuda_cub4core6detail5shmemE;
	add.s32 	%r352, %r351, %r350;
	st.shared.u32 	[%r352+8], %r665;
	st.shared.u64 	[%r352+16], %rd486;
$L__BB11_210:
	bar.sync 	0;
	setp.ne.s32 	%p125, %r108, 0;
	@%p125 bra 	$L__BB11_232;
	ld.shared.u32 	%r218, [_ZN6thrust24THRUST_300001_SM_1000_NS8cuda_cub4core6detail5shmemE+24];
	ld.shared.u64 	%rd215, [_ZN6thrust24THRUST_300001_SM_1000_NS8cuda_cub4core6detail5shmemE+32];
	setp.lt.s32 	%p126, %r665, %r218;
	mov.u32 	%r659, %r218;
	mov.u64 	%rd480, %rd215;
	@%p126 bra 	$L__BB11_214;
	setp.lt.s32 	%p127, %r218, %r665;
	mov.u32 	%r659, %r665;
	mov.u64 	%rd480, %rd486;
	@%p127 bra 	$L__BB11_214;
	setp.lt.s64 	%p128, %rd486, %rd215;
	selp.b32 	%r659, %r665, %r218, %p128;
	min.s64 	%rd480, %rd486, %rd215;
$L__BB11_214:
	ld.shared.u32 	%r221, [_ZN6thrust24THRUST_300001_SM_1000_NS8cuda_cub4core6detail5shmemE+40];
	ld.shared.u64 	%rd218, [_ZN6thrust24THRUST_300001_SM_1000_NS8cuda_cub4core6detail5shmemE+48];
	setp.lt.s32 	%p129, %r659, %r221;
	mov.u32 	%r660, %r221;
	mov.u64 	%rd481, %rd218;
	@%p129 bra 	$L__BB11_217;
	setp.lt.s32 	%p130, %r221, %r659;
	mov.u32 	%r660, %r659;
	mov.u64 	%rd481, %rd480;
	@%p130 bra 	$L__BB11_217;
	setp.lt.s64 	%p131, %rd480, %rd218;
	selp.b32 	%r660, %r659, %r221, %p131;
	min.s64 	%rd481, %rd480, %rd218;
$L__BB11_217:
	ld.shared.u32 	%r224, [_ZN6thrust24THRUST_300001_SM_1000_NS8cuda_cub4core6detail5shmemE+56];
	ld.shared.u64 	%rd221, [_ZN6thrust24THRUST_300001_SM_1000_NS8cuda_cub4core6detail5shmemE+64];
	setp.lt.s32 	%p132, %r660, %r224;
	mov.u32 	%r661, %r224;
	mov.u64 	%rd482, %rd221;
	@%p132 bra 	$L__BB11_220;
	setp.lt.s32 	%p133, %r224, %r660;
	mov.u32 	%r661, %r660;
	mov.u64 	%rd482, %rd481;
	@%p133 bra 	$L__BB11_220;
	setp.lt.s64 	%p134, %rd481, %rd221;
	selp.b32 	%r661, %r660, %r224, %p134;
	min.s64 	%rd482, %rd481, %rd221;
$L__BB11_220:
	ld.shared.u32 	%r227, [_ZN6thrust24THRUST_300001_SM_1000_NS8cuda_cub4core6detail5shmemE+72];
	ld.shared.u64 	%rd224, [_ZN6thrust24THRUST_300001_SM_1000_NS8cuda_cub4core6detail5shmemE+80];
	setp.lt.s32 	%p135, %r661, %r227;
	mov.u32 	%r662, %r227;
	mov.u64 	%rd483, %rd224;
	@%p135 bra 	$L__BB11_223;
	setp.lt.s32 	%p136, %r227, %r661;
	mov.u32 	%r662, %r661;
	mov.u64 	%rd483, %rd482;
	@%p136 bra 	$L__BB11_223;
	setp.lt.s64 	%p137, %rd482, %rd224;
	selp.b32 	%r662, %r661, %r227, %p137;
	min.s64 	%rd483, %rd482, %rd224;
$L__BB11_223:
	ld.shared.u32 	%r230, [_ZN6thrust24THRUST_300001_SM_1000_NS8cuda_cub4core6detail5shmemE+88];
	ld.shared.u64 	%rd227, [_ZN6thrust24THRUST_300001_SM_1000_NS8cuda_cub4core6detail5shmemE+96];
	setp.lt.s32 	%p138, %r662, %r230;
	mov.u32 	%r663, %r230;
	mov.u64 	%rd484, %rd227;
	@%p138 bra 	$L__BB11_226;
	setp.lt.s32 	%p139, %r230, %r662;
	mov.u32 	%r663, %r662;
	mov.u64 	%rd484, %rd483;
	@%p139 bra 	$L__BB11_226;
	setp.lt.s64 	%p140, %rd483, %rd227;
	selp.b32 	%r663, %r662, %r230, %p140;
	min.s64 	%rd484, %rd483, %rd227;
$L__BB11_226:
	ld.shared.u32 	%r233, [_ZN6thrust24THRUST_300001_SM_1000_NS8cuda_cub4core6detail5shmemE+104];
	ld.shared.u64 	%rd230, [_ZN6thrust24THRUST_300001_SM_1000_NS8cuda_cub4core6detail5shmemE+112];
	setp.lt.s32 	%p141, %r663, %r233;
	mov.u32 	%r664, %r233;
	mov.u64 	%rd485, %rd230;
	@%p141 bra 	$L__BB11_229;
	setp.lt.s32 	%p142, %r233, %r663;
	mov.u32 	%r664, %r663;
	mov.u64 	%rd485, %rd484;
	@%p142 bra 	$L__BB11_229;
	setp.lt.s64 	%p143, %rd484, %rd230;
	selp.b32 	%r664, %r663, %r233, %p143;
	min.s64 	%rd485, %rd484, %rd230;
$L__BB11_229:
	ld.shared.u32 	%r236, [_ZN6thrust24THRUST_300001_SM_1000_NS8cuda_cub4core6detail5shmemE+120];
	ld.shared.u64 	%rd233, [_ZN6thrust24THRUST_300001_SM_1000_NS8cuda_cub4core6detail5shmemE+128];
	setp.lt.s32 	%p144, %r664, %r236;
	mov.u32 	%r665, %r236;
	mov.u64 	%rd486, %rd233;
	@%p144 bra 	$L__BB11_232;
	setp.lt.s32 	%p145, %r236, %r664;
	mov.u32 	%r665, %r664;
	mov.u64 	%rd486, %rd485;
	@%p145 bra 	$L__BB11_232;
	setp.lt.s64 	%p146, %rd485, %rd233;
	selp.b32 	%r665, %r664, %r236, %p146;
	min.s64 	%rd486, %rd485, %rd233;
$L__BB11_232:
	mov.u32 	%r578, %tid.x;
	setp.ne.s32 	%p263, %r578, 0;
	@%p263 bra 	$L__BB11_234;
	ld.param.u64 	%rd399, [_ZN6thrust24THRUST_300001_SM_1000_NS8cuda_cub4core6detail13_kernel_agentINS1_8__reduce11ReduceAgentIPN4cuda3std3__45tupleIJilEEESC_SB_lNS1_9__extrema9arg_max_fIilNS9_4lessIiEEEEEEJSC_SC_iSH_EEEvDpT0__param_1];
	cvta.to.global.u64 	%rd390, %rd399;
	st.global.u32 	[%rd390], %r665;
	st.global.u64 	[%rd390+8], %rd486;
$L__BB11_234:
	ret;

}
	// .globl	_ZN3cub18CUB_300001_SM_10006detail11EmptyKernelIvEEvv
.visible .entry _ZN3cub18CUB_300001_SM_10006detail11EmptyKernelIvEEvv()
{


	ret;

}
	// .globl	_ZN3cub18CUB_300001_SM_10006detail4scan20DeviceScanInitKernelINS0_13ScanTileStateIiLb1EEEEEvT_i
.visible .entry _ZN3cub18CUB_300001_SM_10006detail4scan20DeviceScanInitKernelINS0_13ScanTileStateIiLb1EEEEEvT_i(
	.param .align 8 .b8 _ZN3cub18CUB_300001_SM_10006detail4scan20DeviceScanInitKernelINS0_13ScanTileStateIiLb1EEEEEvT_i_param_0[8],
	.param .u32 _ZN3cub18CUB_300001_SM_10006detail4scan20DeviceScanInitKernelINS0_13ScanTileStateIiLb1EEEEEvT_i_param_1
)
{
	.reg .pred 	%p<5>;
	.reg .b32 	%r<10>;
	.reg .b64 	%rd<7>;

	ld.param.u64 	%rd2, [_ZN3cub18CUB_300001_SM_10006detail4scan20DeviceScanInitKernelINS0_13ScanTileStateIiLb1EEEEEvT_i_param_0];
	ld.param.u32 	%r4, [_ZN3cub18CUB_300001_SM_10006detail4scan20DeviceScanInitKernelINS0_13ScanTileStateIiLb1EEEEEvT_i_param_1];
	cvta.to.global.u64 	%rd1, %rd2;
	mov.u32 	%r1, %ctaid.x;
	mov.u32 	%r5, %ntid.x;
	mov.u32 	%r2, %tid.x;
	mad.lo.s32 	%r3, %r1, %r5, %r2;
	setp.ge.s32 	%p1, %r3, %r4;
	@%p1 bra 	$L__BB13_2;
	mul.wide.s32 	%rd3, %r3, 8;
	add.s64 	%rd4, %rd1, %rd3;
	mov.b32 	%r6, 0;
	mov.b32 	%r7, 99;
	st.global.v2.u32 	[%rd4+256], {%r7, %r6};
$L__BB13_2:
	setp.ne.s32 	%p2, %r1, 0;
	setp.gt.u32 	%p3, %r2, 31;
	or.pred  	%p4, %p2, %p3;
	@%p4 bra 	$L__BB13_4;
	mul.wide.u32 	%rd5, %r2, 8;
	add.s64 	%rd6, %rd1, %rd5;
	mov.b32 	%r9, 0;
	st.global.v2.u32 	[%rd6], {%r9, %r9};
$L__BB13_4:
	ret;

}
	// .globl	_ZN3cub18CUB_300001_SM_10006detail4scan16DeviceScanKernelINS2_10policy_hubIiiijN4cuda3std3__44plusIvEEE10Policy1000EN6thrust24THRUST_300001_SM_1000_NS10device_ptrIiEESF_NS0_13ScanTileStateIiLb1EEES9_NS1_10InputValueIiPiEEjiLb0EiEEvT0_T1_T2_iT3_T4_T5_
.visible .entry _ZN3cub18CUB_300001_SM_10006detail4scan16DeviceScanKernelINS2_10policy_hubIiiijN4cuda3std3__44plusIvEEE10Policy1000EN6thrust24THRUST_300001_SM_1000_NS10device_ptrIiEESF_NS0_13ScanTileStateIiLb1EEES9_NS1_10InputValueIiPiEEjiLb0EiEEvT0_T1_T2_iT3_T4_T5_(
	.param .align 8 .b8 _ZN3cub18CUB_300001_SM_10006detail4scan16DeviceScanKernelINS2_10policy_hubIiiijN4cuda3std3__44plusIvEEE10Policy1000EN6thrust24THRUST_300001_SM_1000_NS10device_ptrIiEESF_NS0_13ScanTileStateIiLb1EEES9_NS1_10InputValueIiPiEEjiLb0EiEEvT0_T1_T2_iT3_T4_T5__param_0[8],
	.param .align 8 .b8 _ZN3cub18CUB_300001_SM_10006detail4scan16DeviceScanKernelINS2_10policy_hubIiiijN4cuda3std3__44plusIvEEE10Policy1000EN6thrust24THRUST_300001_SM_1000_NS10device_ptrIiEESF_NS0_13ScanTileStateIiLb1EEES9_NS1_10InputValueIiPiEEjiLb0EiEEvT0_T1_T2_iT3_T4_T5__param_1[8],
	.param .align 8 .b8 _ZN3cub18CUB_300001_SM_10006detail4scan16DeviceScanKernelINS2_10policy_hubIiiijN4cuda3std3__44plusIvEEE10Policy1000EN6thrust24THRUST_300001_SM_1000_NS10device_ptrIiEESF_NS0_13ScanTileStateIiLb1EEES9_NS1_10InputValueIiPiEEjiLb0EiEEvT0_T1_T2_iT3_T4_T5__param_2[8],
	.param .u32 _ZN3cub18CUB_300001_SM_10006detail4scan16DeviceScanKernelINS2_10policy_hubIiiijN4cuda3std3__44plusIvEEE10Policy1000EN6thrust24THRUST_300001_SM_1000_NS10device_ptrIiEESF_NS0_13ScanTileStateIiLb1EEES9_NS1_10InputValueIiPiEEjiLb0EiEEvT0_T1_T2_iT3_T4_T5__param_3,
	.param .align 1 .b8 _ZN3cub18CUB_300001_SM_10006detail4scan16DeviceScanKernelINS2_10policy_hubIiiijN4cuda3std3__44plusIvEEE10Policy1000EN6thrust24THRUST_300001_SM_1000_NS10device_ptrIiEESF_NS0_13ScanTileStateIiLb1EEES9_NS1_10InputValueIiPiEEjiLb0EiEEvT0_T1_T2_iT3_T4_T5__param_4[1],
	.param .align 8 .b8 _ZN3cub18CUB_300001_SM_10006detail4scan16DeviceScanKernelINS2_10policy_hubIiiijN4cuda3std3__44plusIvEEE10Policy1000EN6thrust24THRUST_300001_SM_1000_NS10device_ptrIiEESF_NS0_13ScanTileStateIiLb1EEES9_NS1_10InputValueIiPiEEjiLb0EiEEvT0_T1_T2_iT3_T4_T5__param_5[16],
	.param .u32 _ZN3cub18CUB_300001_SM_10006detail4scan16DeviceScanKernelINS2_10policy_hubIiiijN4cuda3std3__44plusIvEEE10Policy1000EN6thrust24THRUST_300001_SM_1000_NS10device_ptrIiEESF_NS0_13ScanTileStateIiLb1EEES9_NS1_10InputValueIiPiEEjiLb0EiEEvT0_T1_T2_iT3_T4_T5__param_6
)
.maxntid 384
{
	.reg .pred 	%p<160>;
	.reg .b16 	%rs<3>;
	.reg .b32 	%r<1050>;
	.reg .b64 	%rd<58>;
	// demoted variable
	.shared .align 16 .b8 _ZZN3cub18CUB_300001_SM_10006detail4scan16DeviceScanKernelINS2_10policy_hubIiiijN4cuda3std3__44plusIvEEE10Policy1000EN6thrust24THRUST_300001_SM_1000_NS10device_ptrIiEESF_NS0_13ScanTileStateIiLb1EEES9_NS1_10InputValueIiPiEEjiLb0EiEEvT0_T1_T2_iT3_T4_T5_E12temp_storage[33808];
	ld.param.u32 	%r239, [_ZN3cub18CUB_300001_SM_10006detail4scan16DeviceScanKernelINS2_10policy_hubIiiijN4cuda3std3__44plusIvEEE10Policy1000EN6thrust24THRUST_300001_SM_1000_NS10device_ptrIiEESF_NS0_13ScanTileStateIiLb1EEES9_NS1_10InputValueIiPiEEjiLb0EiEEvT0_T1_T2_iT3_T4_T5__param_5];
	bfe.u32 	%r240, %r239, 0, 8;
	cvt.u16.u32 	%rs1, %r240;
	and.b16  	%rs2, %rs1, 255;
	ld.param.u64 	%rd16, [_ZN3cub18CUB_300001_SM_10006detail4scan16DeviceScanKernelINS2_10policy_hubIiiijN4cuda3std3__44plusIvEEE10Policy1000EN6thrust24THRUST_300001_SM_1000_NS10device_ptrIiEESF_NS0_13ScanTileStateIiLb1EEES9_NS1_10InputValueIiPiEEjiLb0EiEEvT0_T1_T2_iT3_T4_T5__param_2];
	ld.param.u64 	%rd15, [_ZN3cub18CUB_300001_SM_10006detail4scan16DeviceScanKernelINS2_10policy_hubIiiijN4cuda3std3__44plusIvEEE10Policy1000EN6thrust24THRUST_300001_SM_1000_NS10device_ptrIiEESF_NS0_13ScanTileStateIiLb1EEES9_NS1_10InputValueIiPiEEjiLb0EiEEvT0_T1_T2_iT3_T4_T5__param_1];
	ld.param.u64 	%rd14, [_ZN3cub18CUB_300001_SM_10006detail4scan16DeviceScanKernelINS2_10policy_hubIiiijN4cuda3std3__44plusIvEEE10Policy1000EN6thrust24THRUST_300001_SM_1000_NS10device_ptrIiEESF_NS0_13ScanTileStateIiLb1EEES9_NS1_10InputValueIiPiEEjiLb0EiEEvT0_T1_T2_iT3_T4_T5__param_0];
	ld.param.u64 	%rd1, [_ZN3cub18CUB_300001_SM_10006detail4scan16DeviceScanKernelINS2_10policy_hubIiiijN4cuda3std3__44plusIvEEE10Policy1000EN6thrust24THRUST_300001_SM_1000_NS10device_ptrIiEESF_NS0_13ScanTileStateIiLb1EEES9_NS1_10InputValueIiPiEEjiLb0EiEEvT0_T1_T2_iT3_T4_T5__param_5+8];
	ld.param.u32 	%r238, [_ZN3cub18CUB_300001_SM_10006detail4scan16DeviceScanKernelINS2_10policy_hubIiiijN4cuda3std3__44plusIvEEE10Policy1000EN6thrust24THRUST_300001_SM_1000_NS10device_ptrIiEESF_NS0_13ScanTileStateIiLb1EEES9_NS1_10InputValueIiPiEEjiLb0EiEEvT0_T1_T2_iT3_T4_T5__param_6];
	setp.eq.s16 	%p1, %rs2, 0;
	@%p1 bra 	$L__BB14_2;
	cvta.to.global.u64 	%rd17, %rd1;
	ld.global.u32 	%r997, [%rd17];
	bra.uni 	$L__BB14_3;
$L__BB14_2:
	cvt.u32.u64 	%r997, %rd1;
$L__BB14_3:
	ld.param.u32 	%r995, [_ZN3cub18CUB_300001_SM_10006detail4scan16DeviceScanKernelINS2_10policy_hubIiiijN4cuda3std3__44plusIvEEE10Policy1000EN6thrust24THRUST_300001_SM_1000_NS10device_ptrIiEESF_NS0_13ScanTileStateIiLb1EEES9_NS1_10InputValueIiPiEEjiLb0EiEEvT0_T1_T2_iT3_T4_T5__param_3];
	cvta.to.global.u64 	%rd3, %rd14;
	cvta.to.global.u64 	%rd4, %rd15;
	mov.u32 	%r241, %ctaid.x;
	add.s32 	%r998, %r995, %r241;
	mul.lo.s32 	%r5, %r998, 8448;
	sub.s32 	%r6, %r238, %r5;
	setp.lt.u32 	%p2, %r6, 8449;
	@%p2 bra 	$L__BB14_29;
	cvt.u64.u32 	%rd40, %r5;
	mov.u32 	%r7, %tid.x;
	and.b32  	%r640, %r7, 31;
	and.b32  	%r641, %r7, 992;
	mul.lo.s32 	%r642, %r641, 22;
	or.b32  	%r643, %r642, %r640;
	cvt.u64.u32 	%rd41, %r643;
	add.s64 	%rd5, %rd41, %rd40;
	shl.b64 	%rd42, %rd5, 2;
	add.s64 	%rd43, %rd3, %rd42;
	ld.global.u32 	%r644, [%rd43];
	ld.global.u32 	%r645, [%rd43+128];
	ld.global.u32 	%r646, [%rd43+256];
	ld.global.u32 	%r647, [%rd43+384];
	ld.global.u32 	%r648, [%rd43+512];
	ld.global.u32 	%r649, [%rd43+640];
	ld.global.u32 	%r650, [%rd43+768];
	ld.global.u32 	%r651, [%rd43+896];
	ld.global.u32 	%r652, [%rd43+1024];
	ld.global.u32 	%r653, [%rd43+1152];
	ld.global.u32 	%r654, [%rd43+1280];
	ld.global.u32 	%r655, [%rd43+1408];
	ld.global.u32 	%r656, [%rd43+1536];
	ld.global.u32 	%r657, [%rd43+1664];
	ld.global.u32 	%r658, [%rd43+1792];
	ld.global.u32 	%r659, [%rd43+1920];
	ld.global.u32 	%r660, [%rd43+2048];
	ld.global.u32 	%r661, [%rd43+2176];
	ld.global.u32 	%r662, [%rd43+2304];
	ld.global.u32 	%r663, [%rd43+2432];
	ld.global.u32 	%r664, [%rd43+2560];
	ld.global.u32 	%r665, [%rd43+2688];
	// begin inline asm
	mov.u32 %r639, %laneid;
	// end inline asm
	shr.u32 	%r9, %r7, 5;
	mad.lo.s32 	%r666, %r9, 704, %r639;
	shl.b32 	%r667, %r666, 2;
	mov.u32 	%r668, _ZZN3cub18CUB_300001_SM_10006detail4scan16DeviceScanKernelINS2_10policy_hubIiiijN4cuda3std3__44plusIvEEE10Policy1000EN6thrust24THRUST_300001_SM_1000_NS10device_ptrIiEESF_NS0_13ScanTileStateIiLb1EEES9_NS1_10InputValueIiPiEEjiLb0EiEEvT0_T1_T2_iT3_T4_T5_E12temp_storage;
	add.s32 	%r10, %r668, %r667;
	st.shared.u32 	[%r10], %r644;
	st.shared.u32 	[%r10+128], %r645;
	st.shared.u32 	[%r10+256], %r646;
	st.shared.u32 	[%r10+384], %r647;
	st.shared.u32 	[%r10+512], %r648;
	st.shared.u32 	[%r10+640], %r649;
	st.shared.u32 	[%r10+768], %r650;
	st.shared.u32 	[%r10+896], %r651;
	st.shared.u32 	[%r10+1024], %r652;
	st.shared.u32 	[%r10+1152], %r653;
	st.shared.u32 	[%r10+1280], %r654;
	st.shared.u32 	[%r10+1408], %r655;
	st.shared.u32 	[%r10+1536], %r656;
	st.shared.u32 	[%r10+1664], %r657;
	st.shared.u32 	[%r10+1792], %r658;
	st.shared.u32 	[%r10+1920], %r659;
	st.shared.u32 	[%r10+2048], %r660;
	st.shared.u32 	[%r10+2176], %r661;
	st.shared.u32 	[%r10+2304], %r662;
	st.shared.u32 	[%r10+2432], %r663;
	st.shared.u32 	[%r10+2560], %r664;
	st.shared.u32 	[%r10+2688], %r665;
	bar.warp.sync 	-1;
	mad.lo.s32 	%r11, %r639, 84, %r10;
	ld.shared.v2.u32 	{%r12, %r13}, [%r11];
	ld.shared.v2.u32 	{%r14, %r15}, [%r11+8];
	ld.shared.v2.u32 	{%r16, %r17}, [%r11+16];
	ld.shared.v2.u32 	{%r18, %r19}, [%r11+24];
	ld.shared.v2.u32 	{%r20, %r21}, [%r11+32];
	ld.shared.v2.u32 	{%r22, %r23}, [%r11+40];
	ld.shared.v2.u32 	{%r24, %r25}, [%r11+48];
	ld.shared.v2.u32 	{%r26, %r27}, [%r11+56];
	ld.shared.v2.u32 	{%r28, %r29}, [%r11+64];
	ld.shared.v2.u32 	{%r30, %r31}, [%r11+72];
	ld.shared.v2.u32 	{%r32, %r33}, [%r11+80];
	bar.sync 	0;
	setp.ne.s32 	%p104, %r998, 0;
	@%p104 bra 	$L__BB14_9;
	add.s32 	%r890, %r13, %r12;
	add.s32 	%r891, %r14, %r890;
	add.s32 	%r892, %r15, %r891;
	add.s32 	%r893, %r16, %r892;
	add.s32 	%r894, %r17, %r893;
	add.s32 	%r895, %r18, %r894;
	add.s32 	%r896, %r19, %r895;
	add.s32 	%r897, %r20, %r896;
	add.s32 	%r898, %r21, %r897;
	add.s32 	%r899, %r22, %r898;
	add.s32 	%r900, %r23, %r899;
	add.s32 	%r901, %r24, %r900;
	add.s32 	%r902, %r25, %r901;
	add.s32 	%r903, %r26, %r902;
	add.s32 	%r904, %r27, %r903;
	add.s32 	%r905, %r28, %r904;
	add.s32 	%r906, %r29, %r905;
	add.s32 	%r907, %r30, %r906;
	add.s32 	%r908, %r31, %r907;
	add.s32 	%r909, %r32, %r908;
	add.s32 	%r864, %r33, %r909;
	mov.b32 	%r862, 1;
	mov.b32 	%r887, 0;
	mov.b32 	%r889, -1;
	// begin inline asm
	{  .reg .s32 r0;  .reg .pred p;  shfl.sync.up.b32 r0|p, %r864, %r862, %r887, %r889;  @p add.s32 r0, r0, %r864;  mov.s32 %r860, r0;}
	// end inline asm
	mov.b32 	%r868, 2;
	// begin inline asm
	{  .reg .s32 r0;  .reg .pred p;  shfl.sync.up.b32 r0|p, %r860, %r868, %r887, %r889;  @p add.s32 r0, r0, %r860;  mov.s32 %r866, r0;}
	// end inline asm
	mov.b32 	%r874, 4;
	// begin inline asm
	{  .reg .s32 r0;  .reg .pred p;  shfl.sync.up.b32 r0|p, %r866, %r874, %r887, %r889;  @p add.s32 r0, r0, %r866;  mov.s32 %r872, r0;}
	// end inline asm
	mov.b32 	%r880, 8;
	// begin inline asm
	{  .reg .s32 r0;  .reg .pred p;  shfl.sync.up.b32 r0|p, %r872, %r880, %r887, %r889;  @p add.s32 r0, r0, %r872;  mov.s32 %r878, r0;}
	// end inline asm
	mov.b32 	%r886, 16;
	// begin inline asm
	{  .reg .s32 r0;  .reg .pred p;  shfl.sync.up.b32 r0|p, %r878, %r886, %r887, %r889;  @p add.s32 r0, r0, %r878;  mov.s32 %r884, r0;}
	// end inline asm
	setp.ne.s32 	%p146, %r639, 31;
	@%p146 bra 	$L__BB14_7;
	shl.b32 	%r910, %r9, 2;
	add.s32 	%r912, %r668, %r910;
	st.shared.u32 	[%r912+16], %r884;
$L__BB14_7:
	bar.sync 	0;
	ld.shared.v4.u32 	{%r913, %r914, %r915, %r916}, [_ZZN3cub18CUB_300001_SM_10006detail4scan16DeviceScanKernelINS2_10policy_hubIiiijN4cuda3std3__44plusIvEEE10Policy1000EN6thrust24THRUST_300001_SM_1000_NS10device_ptrIiEESF_NS0_13ScanTileStateIiLb1EEES9_NS1_10InputValueIiPiEEjiLb0EiEEvT0_T1_T2_iT3_T4_T5_E12temp_storage+16];
	add.s32 	%r917, %r914, %r913;
	setp.eq.s32 	%p147, %r9, 2;
	selp.b32 	%r918, %r917, %r913, %p147;
	add.s32 	%r919, %r917, %r915;
	setp.eq.s32 	%p148, %r9, 3;
	selp.b32 	%r920, %r919, %r918, %p148;
	add.s32 	%r921, %r919, %r916;
	setp.eq.s32 	%p149, %r9, 4;
	selp.b32 	%r922, %r921, %r920, %p149;
	ld.shared.v4.u32 	{%r923, %r924, %r925, %r926}, [_ZZN3cub18CUB_300001_SM_10006detail4scan16DeviceScanKernelINS2_10policy_hubIiiijN4cuda3std3__44plusIvEEE10Policy1000EN6thrust24THRUST_300001_SM_1000_NS10device_ptrIiEESF_NS0_13ScanTileStateIiLb1EEES9_NS1_10InputValueIiPiEEjiLb0EiEEvT0_T1_T2_iT3_T4_T5_E12temp_storage+32];
	add.s32 	%r927, %r921, %r923;
	setp.eq.s32 	%p150, %r9, 5;
	selp.b32 	%r928, %r927, %r922, %p150;
	add.s32 	%r929, %r927, %r924;
	setp.eq.s32 	%p151, %r9, 6;
	selp.b32 	%r930, %r929, %r928, %p151;
	add.s32 	%r931, %r929, %r925;
	setp.eq.s32 	%p152, %r9, 7;
	selp.b32 	%r932, %r931, %r930, %p152;
	add.s32 	%r933, %r931, %r926;
	setp.eq.s32 	%p153, %r9, 8;
	selp.b32 	%r934, %r933, %r932, %p153;
	ld.shared.v4.u32 	{%r935, %r936, %r937, %r938}, [_ZZN3cub18CUB_300001_SM_10006detail4scan16DeviceScanKernelINS2_10policy_hubIiiijN4cuda3std3__44plusIvEEE10Policy1000EN6thrust24THRUST_300001_SM_1000_NS10device_ptrIiEESF_NS0_13ScanTileStateIiLb1EEES9_NS1_10InputValueIiPiEEjiLb0EiEEvT0_T1_T2_iT3_T4_T5_E12temp_storage+48];
	add.s32 	%r939, %r933, %r935;
	setp.eq.s32 	%p154, %r9, 9;
	selp.b32 	%r940, %r939, %r934, %p154;
	add.s32 	%r941, %r939, %r936;
	setp.eq.s32 	%p155, %r9, 10;
	selp.b32 	%r942, %r941, %r940, %p155;
	add.s32 	%r943, %r941, %r937;
	setp.eq.s32 	%p156, %r9, 11;
	selp.b32 	%r944, %r943, %r942, %p156;
	setp.lt.u32 	%p157, %r7, 32;
	selp.b32 	%r945, 0, %r944, %p157;
	setp.eq.s32 	%p158, %r639, 0;
	sub.s32 	%r946, %r884, %r864;
	selp.b32 	%r947, 0, %r946, %p158;
	add.s32 	%r948, %r947, %r997;
	add.s32 	%r1012, %r948, %r945;
	add.s32 	%r949, %r938, %r997;
	add.s32 	%r37, %r949, %r943;
	setp.ne.s32 	%p159, %r7, 0;
	@%p159 bra 	$L__BB14_28;
	add.s64 	%rd55, %rd16, 256;
	mov.b32 	%r950, 101;
	// begin inline asm
	st.relaxed.gpu.v2.u32 [%rd55], {%r950, %r37};
	// end inline asm
	bra.uni 	$L__BB14_28;
$L__BB14_9:
	add.s32 	%r699, %r13, %r12;
	add.s32 	%r700, %r14, %r699;
	add.s32 	%r701, %r15, %r700;
	add.s32 	%r702, %r16, %r701;
	add.s32 	%r703, %r17, %r702;
	add.s32 	%r704, %r18, %r703;
	add.s32 	%r705, %r19, %r704;
	add.s32 	%r706, %r20, %r705;
	add.s32 	%r707, %r21, %r706;
	add.s32 	%r708, %r22, %r707;
	add.s32 	%r709, %r23, %r708;
	add.s32 	%r710, %r24, %r709;
	add.s32 	%r711, %r25, %r710;
	add.s32 	%r712, %r26, %r711;
	add.s32 	%r713, %r27, %r712;
	add.s32 	%r714, %r28, %r713;
	add.s32 	%r715, %r29, %r714;
	add.s32 	%r716, %r30, %r715;
	add.s32 	%r717, %r31, %r716;
	add.s32 	%r718, %r32, %r717;
	add.s32 	%r673, %r33, %r718;
	mov.b32 	%r671, 1;
	mov.b32 	%r696, 0;
	mov.b32 	%r698, -1;
	// begin inline asm
	{  .reg .s32 r0;  .reg .pred p;  shfl.sync.up.b32 r0|p, %r673, %r671, %r696, %r698;  @p add.s32 r0, r0, %r673;  mov.s32 %r669, r0;}
	// end inline asm
	mov.b32 	%r677, 2;
	// begin inline asm
	{  .reg .s32 r0;  .reg .pred p;  shfl.sync.up.b32 r0|p, %r669, %r677, %r696, %r698;  @p add.s32 r0, r0, %r669;  mov.s32 %r675, r0;}
	// end inline asm
	mov.b32 	%r683, 4;
	// begin inline asm
	{  .reg .s32 r0;  .reg .pred p;  shfl.sync.up.b32 r0|p, %r675, %r683, %r696, %r698;  @p add.s32 r0, r0, %r675;  mov.s32 %r681, r0;}
	// end inline asm
	mov.b32 	%r689, 8;
	// begin inline asm
	{  .reg .s32 r0;  .reg .pred p;  shfl.sync.up.b32 r0|p, %r681, %r689, %r696, %r698;  @p add.s32 r0, r0, %r681;  mov.s32 %r687, r0;}
	// end inline asm
	mov.b32 	%r695, 16;
	// begin inline asm
	{  .reg .s32 r0;  .reg .pred p;  shfl.sync.up.b32 r0|p, %r687, %r695, %r696, %r698;  @p add.s32 r0, r0, %r687;  mov.s32 %r693, r0;}
	// end inline asm
	setp.ne.s32 	%p105, %r639, 31;
	@%p105 bra 	$L__BB14_11;
	shl.b32 	%r719, %r9, 2;
	add.s32 	%r721, %r668, %r719;
	st.shared.u32 	[%r721+16], %r693;
$L__BB14_11:
	sub.s32 	%r722, %r693, %r673;
	bar.sync 	0;
	ld.shared.v4.u32 	{%r723, %r724, %r725, %r726}, [_ZZN3cub18CUB_300001_SM_10006detail4scan16DeviceScanKernelINS2_10policy_hubIiiijN4cuda3std3__44plusIvEEE10Policy1000EN6thrust24THRUST_300001_SM_1000_NS10device_ptrIiEESF_NS0_13ScanTileStateIiLb1EEES9_NS1_10InputValueIiPiEEjiLb0EiEEvT0_T1_T2_iT3_T4_T5_E12temp_storage+16];
	add.s32 	%r727, %r724, %r723;
	setp.eq.s32 	%p106, %r9, 2;
	selp.b32 	%r728, %r727, %r723, %p106;
	add.s32 	%r729, %r727, %r725;
	setp.eq.s32 	%p107, %r9, 3;
	selp.b32 	%r730, %r729, %r728, %p107;
	add.s32 	%r731, %r729, %r726;
	setp.eq.s32 	%p108, %r9, 4;
	selp.b32 	%r732, %r731, %r730, %p108;
	ld.shared.v4.u32 	{%r733, %r734, %r735, %r736}, [_ZZN3cub18CUB_300001_SM_10006detail4scan16DeviceScanKernelINS2_10policy_hubIiiijN4cuda3std3__44plusIvEEE10Policy1000EN6thrust24THRUST_300001_SM_1000_NS10device_ptrIiEESF_NS0_13ScanTileStateIiLb1EEES9_NS1_10InputValueIiPiEEjiLb0EiEEvT0_T1_T2_iT3_T4_T5_E12temp_storage+32];
	add.s32 	%r737, %r731, %r733;
	setp.eq.s32 	%p109, %r9, 5;
	selp.b32 	%r738, %r737, %r732, %p109;
	add.s32 	%r739, %r737, %r734;
	setp.eq.s32 	%p110, %r9, 6;
	selp.b32 	%r740, %r739, %r738, %p110;
	add.s32 	%r741, %r739, %r735;
	setp.eq.s32 	%p111, %r9, 7;
	selp.b32 	%r742, %r741, %r740, %p111;
	add.s32 	%r743, %r741, %r736;
	setp.eq.s32 	%p112, %r9, 8;
	selp.b32 	%r744, %r743, %r742, %p112;
	ld.shared.v4.u32 	{%r745, %r746, %r747, %r748}, [_ZZN3cub18CUB_300001_SM_10006detail4scan16DeviceScanKernelINS2_10policy_hubIiiijN4cuda3std3__44plusIvEEE10Policy1000EN6thrust24THRUST_300001_SM_1000_NS10device_ptrIiEESF_NS0_13ScanTileStateIiLb1EEES9_NS1_10InputValueIiPiEEjiLb0EiEEvT0_T1_T2_iT3_T4_T5_E12temp_storage+48];
	add.s32 	%r749, %r743, %r745;
	setp.eq.s32 	%p113, %r9, 9;
	selp.b32 	%r750, %r749, %r744, %p113;
	add.s32 	%r751, %r749, %r746;
	setp.eq.s32 	%p114, %r9, 10;
	selp.b32 	%r752, %r751, %r750, %p114;
	add.s32 	%r753, %r751, %r747;
	setp.eq.s32 	%p115, %r9, 11;
	selp.b32 	%r754, %r753, %r752, %p115;
	add.s32 	%r40, %r753, %r748;
	setp.gt.u32 	%p116, %r7, 31;
	setp.lt.u32 	%p117, %r7, 32;
	setp.eq.s32 	%p118, %r639, 0;
	selp.b32 	%r755, 0, %r722, %p118;
	add.s32 	%r1011, %r754, %r755;
	selp.b32 	%r42, %r722, %r1011, %p117;
	@%p116 bra 	$L__BB14_27;
	setp.ne.s32 	%p119, %r7, 0;
	mul.wide.s32 	%rd44, %r998, 8;
	add.s64 	%rd6, %rd16, %rd44;
	@%p119 bra 	$L__BB14_14;
	st.shared.u32 	[_ZZN3cub18CUB_300001_SM_10006detail4scan16DeviceScanKernelINS2_10policy_hubIiiijN4cuda3std3__44plusIvEEE10Policy1000EN6thrust24THRUST_300001_SM_1000_NS10device_ptrIiEESF_NS0_13ScanTileStateIiLb1EEES9_NS1_10InputValueIiPiEEjiLb0EiEEvT0_T1_T2_iT3_T4_T5_E12temp_storage+12], %r40;
	add.s64 	%rd45, %rd6, 256;
	mov.b32 	%r756, 100;
	// begin inline asm
	st.relaxed.gpu.v2.u32 [%rd45], {%r756, %r40};
	// end inline asm
$L__BB14_14:
	not.b32 	%r762, %r7;
	add.s32 	%r1006, %r998, %r762;
	mov.b32 	%r758, 830;
	// begin inline asm
	nanosleep.u32 %r758;
	// end inline asm
	mul.wide.s32 	%rd47, %r1006, 8;
	add.s64 	%rd48, %rd16, %rd47;
	add.s64 	%rd46, %rd48, 256;
	// begin inline asm
	ld.relaxed.gpu.v2.u32 {%r1008, %r1000}, [%rd46];
	// end inline asm
	mov.b32 	%r1001, 952;
$L__BB14_15:
	setp.eq.s32 	%p120, %r1008, 99;
	mov.b32 	%r763, -1;
	vote.sync.any.pred 	%p121, %p120, %r763;
	not.pred 	%p122, %p121;
	@%p122 bra 	$L__BB14_17;
	mul.lo.s32 	%r858, %r998, 16807;
	and.b32  	%r998, %r858, 2147483647;
	add.s32 	%r859, %r1001, 1;
	rem.u32 	%r855, %r998, %r859;
	// begin inline asm
	nanosleep.u32 %r855;
	// end inline asm
	shr.u32 	%r1001, %r1001, 1;
	// begin inline asm
	ld.relaxed.gpu.v2.u32 {%r1008, %r1000}, [%rd46];
	// end inline asm
	bra.uni 	$L__BB14_15;
$L__BB14_17:
	setp.eq.s32 	%p123, %r1008, 101;
	mov.b32 	%r790, -1;
	vote.sync.ballot.b32 	%r792, %p123, %r790;
	// begin inline asm
	mov.u32 %r765, %lanemask_ge;
	// end inline asm
	and.b32  	%r793, %r792, %r765;
	or.b32  	%r794, %r793, -2147483648;
	add.s32 	%r795, %r794, -1;
	not.b32 	%r796, %r794;
	and.b32  	%r797, %r796, %r795;
	popc.b32 	%r769, %r797;
	mov.b32 	%r768, 1;
	// begin inline asm
	shfl.sync.down.b32 %r766, %r1000, %r768, %r769, %r790;
	// end inline asm
	setp.lt.s32 	%p125, %r639, %r769;
	selp.b32 	%r798, %r766, 0, %p125;
	add.s32 	%r772, %r798, %r1000;
	mov.b32 	%r773, 2;
	// begin inline asm
	shfl.sync.down.b32 %r771, %r772, %r773, %r769, %r790;
	// end inline asm
	add.s32 	%r57, %r639, 2;
	setp.gt.s32 	%p126, %r57, %r769;
	selp.b32 	%r799, 0, %r771, %p126;
	add.s32 	%r777, %r772, %r799;
	mov.b32 	%r778, 4;
	// begin inline asm
	shfl.sync.down.b32 %r776, %r777, %r778, %r769, %r790;
	// end inline asm
	add.s32 	%r58, %r639, 4;
	setp.gt.s32 	%p127, %r58, %r769;
	selp.b32 	%r800, 0, %r776, %p127;
	add.s32 	%r782, %r777, %r800;
	mov.b32 	%r783, 8;
	// begin inline asm
	shfl.sync.down.b32 %r781, %r782, %r783, %r769, %r790;
	// end inline asm
	add.s32 	%r59, %r639, 8;
	setp.gt.s32 	%p128, %r59, %r769;
	selp.b32 	%r801, 0, %r781, %p128;
	add.s32 	%r787, %r782, %r801;
	mov.b32 	%r788, 16;
	// begin inline asm
	shfl.sync.down.b32 %r786, %r787, %r788, %r769, %r790;
	// end inline asm
	add.s32 	%r60, %r639, 16;
	setp.gt.s32 	%p129, %r60, %r769;
	selp.b32 	%r802, 0, %r786, %p129;
	add.s32 	%r1005, %r787, %r802;
	add.s64 	%rd8, %rd16, 256;
	mov.b32 	%r1002, 952;
$L__BB14_18:
	setp.ne.s32 	%p130, %r1008, 101;
	mov.b32 	%r803, -1;
	vote.sync.all.pred 	%p131, %p130, %r803;
	not.pred 	%p132, %p131;
	@%p132 bra 	$L__BB14_23;
	shr.u32 	%r1002, %r1002, 1;
	mul.wide.s32 	%rd51, %r1006, 8;
	add.s64 	%rd52, %rd8, %rd51;
	add.s64 	%rd50, %rd52, -256;
	// begin inline asm
	ld.relaxed.gpu.v2.u32 {%r1008, %r1009}, [%rd50];
	// end inline asm
	mov.u32 	%r1010, %r1002;
$L__BB14_20:
	setp.eq.s32 	%p136, %r1008, 99;
	mov.b32 	%r811, -1;
	vote.sync.any.pred 	%p137, %p136, %r811;
	not.pred 	%p138, %p137;
	@%p138 bra 	$L__BB14_22;
	mul.lo.s32 	%r853, %r998, 16807;
	and.b32  	%r998, %r853, 2147483647;
	add.s32 	%r854, %r1010, 1;
	rem.u32 	%r850, %r998, %r854;
	// begin inline asm
	nanosleep.u32 %r850;
	// end inline asm
	shr.u32 	%r1010, %r1010, 1;
	// begin inline asm
	ld.relaxed.gpu.v2.u32 {%r1008, %r1009}, [%rd50];
	// end inline asm
	bra.uni 	$L__BB14_20;
$L__BB14_22:
	setp.eq.s32 	%p139, %r1008, 101;
	mov.b32 	%r837, -1;
	vote.sync.ballot.b32 	%r838, %p139, %r837;
	and.b32  	%r839, %r838, %r765;
	or.b32  	%r840, %r839, -2147483648;
	add.s32 	%r841, %r840, -1;
	not.b32 	%r842, %r840;
	and.b32  	%r843, %r842, %r841;
	popc.b32 	%r816, %r843;
	mov.b32 	%r815, 1;
	// begin inline asm
	shfl.sync.down.b32 %r813, %r1009, %r815, %r816, %r837;
	// end inline asm
	setp.lt.s32 	%p141, %r639, %r816;
	selp.b32 	%r844, %r813, 0, %p141;
	add.s32 	%r819, %r844, %r1009;
	mov.b32 	%r820, 2;
	// begin inline asm
	shfl.sync.down.b32 %r818, %r819, %r820, %r816, %r837;
	// end inline asm
	setp.gt.s32 	%p142, %r57, %r816;
	selp.b32 	%r845, 0, %r818, %p142;
	add.s32 	%r824, %r819, %r845;
	mov.b32 	%r825, 4;
	// begin inline asm
	shfl.sync.down.b32 %r823, %r824, %r825, %r816, %r837;
	// end inline asm
	setp.gt.s32 	%p143, %r58, %r816;
	selp.b32 	%r846, 0, %r823, %p143;
	add.s32 	%r829, %r824, %r846;
	mov.b32 	%r830, 8;
	// begin inline asm
	shfl.sync.down.b32 %r828, %r829, %r830, %r816, %r837;
	// end inline asm
	setp.gt.s32 	%p144, %r59, %r816;
	selp.b32 	%r847, 0, %r828, %p144;
	add.s32 	%r834, %r829, %r847;
	mov.b32 	%r835, 16;
	// begin inline asm
	shfl.sync.down.b32 %r833, %r834, %r835, %r816, %r837;
	// end inline asm
	setp.gt.s32 	%p145, %r60, %r816;
	selp.b32 	%r848, 0, %r833, %p145;
	add.s32 	%r849, %r848, %r1005;
	add.s32 	%r1005, %r849, %r834;
	add.s32 	%r1006, %r1006, -32;
	bra.uni 	$L__BB14_18;
$L__BB14_23:
	@%p119 bra 	$L__BB14_25;
	add.s32 	%r806, %r1005, %r40;
	add.s64 	%rd49, %rd6, 256;
	mov.b32 	%r805, 101;
	// begin inline asm
	st.relaxed.gpu.v2.u32 [%rd49], {%r805, %r806};
	// end inline asm
	st.shared.u32 	[_ZZN3cub18CUB_300001_SM_10006detail4scan16DeviceScanKernelINS2_10policy_hubIiiijN4cuda3std3__44plusIvEEE10Policy1000EN6thrust24THRUST_300001_SM_1000_NS10device_ptrIiEESF_NS0_13ScanTileStateIiLb1EEES9_NS1_10InputValueIiPiEEjiLb0EiEEvT0_T1_T2_iT3_T4_T5_E12temp_storage+4], %r1005;
	st.shared.u32 	[_ZZN3cub18CUB_300001_SM_10006detail4scan16DeviceScanKernelINS2_10policy_hubIiiijN4cuda3std3__44plusIvEEE10Policy1000EN6thrust24THRUST_300001_SM_1000_NS10device_ptrIiEESF_NS0_13ScanTileStateIiLb1EEES9_NS1_10InputValueIiPiEEjiLb0EiEEvT0_T1_T2_iT3_T4_T5_E12temp_storage+8], %r806;
$L__BB14_25:
	setp.ne.s32 	%p134, %r639, 0;
	mov.u32 	%r1011, %r42;
	@%p134 bra 	$L__BB14_27;
	st.shared.u32 	[_ZZN3cub18CUB_300001_SM_10006detail4scan16DeviceScanKernelINS2_10policy_hubIiiijN4cuda3std3__44plusIvEEE10Policy1000EN6thrust24THRUST_300001_SM_1000_NS10device_ptrIiEESF_NS0_13ScanTileStateIiLb1EEES9_NS1_10InputValueIiPiEEjiLb0EiEEvT0_T1_T2_iT3_T4_T5_E12temp_storage+76], %r1005;
	mov.u32 	%r1011, %r1005;
$L__BB14_27:
	bar.sync 	0;
	setp.eq.s32 	%p135, %r7, 0;
	ld.shared.u32 	%r807, [_ZZN3cub18CUB_300001_SM_10006detail4scan16DeviceScanKernelINS2_10policy_hubIiiijN4cuda3std3__44plusIvEEE10Policy1000EN6thrust24THRUST_300001_SM_1000_NS10device_ptrIiEESF_NS0_13ScanTileStateIiLb1EEES9_NS1_10InputValueIiPiEEjiLb0EiEEvT0_T1_T2_iT3_T4_T5_E12temp_storage+76];
	selp.b32 	%r808, 0, %r807, %p135;
	add.s32 	%r1012, %r808, %r1011;
$L__BB14_28:
	add.s32 	%r952, %r1012, %r12;
	add.s32 	%r953, %r13, %r952;
	add.s32 	%r954, %r14, %r953;
	add.s32 	%r955, %r15, %r954;
	add.s32 	%r956, %r16, %r955;
	add.s32 	%r957, %r17, %r956;
	add.s32 	%r958, %r18, %r957;
	add.s32 	%r959, %r19, %r958;
	add.s32 	%r960, %r20, %r959;
	add.s32 	%r961, %r21, %r960;
	add.s32 	%r962, %r22, %r961;
	add.s32 	%r963, %r23, %r962;
	add.s32 	%r964, %r24, %r963;
	add.s32 	%r965, %r25, %r964;
	add.s32 	%r966, %r26, %r965;
	add.s32 	%r967, %r27, %r966;
	add.s32 	%r968, %r28, %r967;
	add.s32 	%r969, %r29, %r968;
	add.s32 	%r970, %r30, %r969;
	add.s32 	%r971, %r31, %r970;
	add.s32 	%r972, %r32, %r971;
	bar.sync 	0;
	st.shared.v2.u32 	[%r11], {%r1012, %r952};
	st.shared.v2.u32 	[%r11+8], {%r953, %r954};
	st.shared.v2.u32 	[%r11+16], {%r955, %r956};
	st.shared.v2.u32 	[%r11+24], {%r957, %r958};
	st.shared.v2.u32 	[%r11+32], {%r959, %r960};
	st.shared.v2.u32 	[%r11+40], {%r961, %r962};
	st.shared.v2.u32 	[%r11+48], {%r963, %r964};
	st.shared.v2.u32 	[%r11+56], {%r965, %r966};
	st.shared.v2.u32 	[%r11+64], {%r967, %r968};
	st.shared.v2.u32 	[%r11+72], {%r969, %r970};
	st.shared.v2.u32 	[%r11+80], {%r971, %r972};
	bar.warp.sync 	-1;
	ld.shared.u32 	%r973, [%r10];
	ld.shared.u32 	%r974, [%r10+128];
	ld.shared.u32 	%r975, [%r10+256];
	ld.shared.u32 	%r976, [%r10+384];
	ld.shared.u32 	%r977, [%r10+512];
	ld.shared.u32 	%r978, [%r10+640];
	ld.shared.u32 	%r979, [%r10+768];
	ld.shared.u32 	%r980, [%r10+896];
	ld.shared.u32 	%r981, [%r10+1024];
	ld.shared.u32 	%r982, [%r10+1152];
	ld.shared.u32 	%r983, [%r10+1280];
	ld.shared.u32 	%r984, [%r10+1408];
	ld.shared.u32 	%r985, [%r10+1536];
	ld.shared.u32 	%r986, [%r10+1664];
	ld.shared.u32 	%r987, [%r10+1792];
	ld.shared.u32 	%r988, [%r10+1920];
	ld.shared.u32 	%r989, [%r10+2048];
	ld.shared.u32 	%r990, [%r10+2176];
	ld.shared.u32 	%r991, [%r10+2304];
	ld.shared.u32 	%r992, [%r10+2432];
	ld.shared.u32 	%r993, [%r10+2560];
	ld.shared.u32 	%r994, [%r10+2688];
	add.s64 	%rd57, %rd4, %rd42;
	st.global.u32 	[%rd57], %r973;
	st.global.u32 	[%rd57+128], %r974;
	st.global.u32 	[%rd57+256], %r975;
	st.global.u32 	[%rd57+384], %r976;
	st.global.u32 	[%rd57+512], %r977;
	st.global.u32 	[%rd57+640], %r978;
	st.global.u32 	[%rd57+768], %r979;
	st.global.u32 	[%rd57+896], %r980;
	st.global.u32 	[%rd57+1024], %r981;
	st.global.u32 	[%rd57+1152], %r982;
	st.global.u32 	[%rd57+1280], %r983;
	st.global.u32 	[%rd57+1408], %r984;
	st.global.u32 	[%rd57+1536], %r985;
	st.global.u32 	[%rd57+1664], %r986;
	st.global.u32 	[%rd57+1792], %r987;
	st.global.u32 	[%rd57+1920], %r988;
	st.global.u32 	[%rd57+2048], %r989;
	st.global.u32 	[%rd57+2176], %r990;
	st.global.u32 	[%rd57+2304], %r991;
	st.global.u32 	[%rd57+2432], %r992;
	st.global.u32 	[%rd57+2560], %r993;
	st.global.u32 	[%rd57+2688], %r994;
	bra.uni 	$L__BB14_143;
$L__BB14_29:
	setp.eq.s32 	%p3, %r6, 0;
	@%p3 bra 	$L__BB14_143;
	mul.wide.u32 	%rd18, %r5, 4;
	add.s64 	%rd19, %rd3, %rd18;
	mov.u32 	%r85, %tid.x;
	ld.global.u32 	%r1034, [%rd19];
	and.b32  	%r242, %r85, 31;
	and.b32  	%r243, %r85, 992;
	mul.lo.s32 	%r244, %r243, 22;
	or.b32  	%r87, %r244, %r242;
	setp.ge.u32 	%p4, %r87, %r6;
	shl.b32 	%r245, %r87, 2;
	cvt.u64.u32 	%rd20, %r245;
	add.s64 	%rd10, %rd19, %rd20;
	mov.u32 	%r1013, %r1034;
	@%p4 bra 	$L__BB14_32;
	ld.global.u32 	%r1013, [%rd10];
$L__BB14_32:
	add.s32 	%r90, %r87, 32;
	setp.ge.u32 	%p5, %r90, %r6;
	mov.u32 	%r1014, %r1034;
	@%p5 bra 	$L__BB14_34;
	ld.global.u32 	%r1014, [%rd10+128];
$L__BB14_34:
	add.s32 	%r93, %r87, 64;
	setp.ge.u32 	%p6, %r93, %r6;
	mov.u32 	%r1015, %r1034;
	@%p6 bra 	$L__BB14_36;
	ld.global.u32 	%r1015, [%rd10+256];
$L__BB14_36:
	add.s32 	%r96, %r87, 96;
	setp.ge.u32 	%p7, %r96, %r6;
	mov.u32 	%r1016, %r1034;
	@%p7 bra 	$L__BB14_38;
	ld.global.u32 	%r1016, [%rd10+384];
$L__BB14_38:
	add.s32 	%r246, %r87, 128;
	setp.ge.u32 	%p8, %r246, %r6;
	mov.u32 	%r1017, %r1034;
	@%p8 bra 	$L__BB14_40;
	ld.global.u32 	%r1017, [%rd10+512];
$L__BB14_40:
	add.s32 	%r247, %r87, 160;
	setp.ge.u32 	%p9, %r247, %r6;
	mov.u32 	%r1018, %r1034;
	@%p9 bra 	$L__BB14_42;
	ld.global.u32 	%r1018, [%rd10+640];
$L__BB14_42:
	add.s32 	%r248, %r87, 192;
	setp.ge.u32 	%p10, %r248, %r6;
	mov.u32 	%r1019, %r1034;
	@%p10 bra 	$L__BB14_44;
	ld.global.u32 	%r1019, [%rd10+768];
$L__BB14_44:
	add.s32 	%r249, %r87, 224;
	setp.ge.u32 	%p11, %r249, %r6;
	mov.u32 	%r1020, %r1034;
	@%p11 bra 	$L__BB14_46;
	ld.global.u32 	%r1020, [%rd10+896];
$L__BB14_46:
	add.s32 	%r250, %r87, 256;
	setp.ge.u32 	%p12, %r250, %r6;
	mov.u32 	%r1021, %r1034;
	@%p12 bra 	$L__BB14_48;
	ld.global.u32 	%r1021, [%rd10+1024];
$L__BB14_48:
	add.s32 	%r251, %r87, 288;
	setp.ge.u32 	%p13, %r251, %r6;
	mov.u32 	%r1022, %r1034;
	@%p13 bra 	$L__BB14_50;
	ld.global.u32 	%r1022, [%rd10+1152];
$L__BB14_50:
	add.s32 	%r111, %r87, 320;
	setp.ge.u32 	%p14, %r111, %r6;
	mov.u32 	%r1023, %r1034;
	@%p14 bra 	$L__BB14_52;
	ld.global.u32 	%r1023, [%rd10+1280];
$L__BB14_52:
	add.s32 	%r114, %r87, 352;
	setp.ge.u32 	%p15, %r114, %r6;
	mov.u32 	%r1024, %r1034;
	@%p15 bra 	$L__BB14_54;
	ld.global.u32 	%r1024, [%rd10+1408];
$L__BB14_54:
	add.s32 	%r117, %r87, 384;
	setp.ge.u32 	%p16, %r117, %r6;
	mov.u32 	%r1025, %r1034;
	@%p16 bra 	$L__BB14_56;
	ld.global.u32 	%r1025, [%rd10+1536];
$L__BB14_56:
	add.s32 	%r120, %r87, 416;
	setp.ge.u32 	%p17, %r120, %r6;
	mov.u32 	%r1026, %r1034;
	@%p17 bra 	$L__BB14_58;
	ld.global.u32 	%r1026, [%rd10+1664];
$L__BB14_58:
	add.s32 	%r252, %r87, 448;
	setp.ge.u32 	%p18, %r252, %r6;
	mov.u32 	%r1027, %r1034;
	@%p18 bra 	$L__BB14_60;
	ld.global.u32 	%r1027, [%rd10+1792];
$L__BB14_60:
	add.s32 	%r253, %r87, 480;
	setp.ge.u32 	%p19, %r253, %r6;
	mov.u32 	%r1028, %r1034;
	@%p19 bra 	$L__BB14_62;
	ld.global.u32 	%r1028, [%rd10+1920];
$L__BB14_62:
	add.s32 	%r254, %r87, 512;
	setp.ge.u32 	%p20, %r254, %r6;
	mov.u32 	%r1029, %r1034;
	@%p20 bra 	$L__BB14_64;
	ld.global.u32 	%r1029, [%rd10+2048];
$L__BB14_64:
	add.s32 	%r129, %r87, 544;
	setp.ge.u32 	%p21, %r129, %r6;
	mov.u32 	%r1030, %r1034;
	@%p21 bra 	$L__BB14_66;
	ld.global.u32 	%r1030, [%rd10+2176];
$L__BB14_66:
	add.s32 	%r132, %r87, 576;
	setp.ge.u32 	%p22, %r132, %r6;
	mov.u32 	%r1031, %r1034;
	@%p22 bra 	$L__BB14_68;
	ld.global.u32 	%r1031, [%rd10+2304];
$L__BB14_68:
	add.s32 	%r255, %r87, 608;
	setp.ge.u32 	%p23, %r255, %r6;
	mov.u32 	%r1032, %r1034;
	@%p23 bra 	$L__BB14_70;
	ld.global.u32 	%r1032, [%rd10+2432];
$L__BB14_70:
	add.s32 	%r256, %r87, 640;
	setp.ge.u32 	%p24, %r256, %r6;
	mov.u32 	%r1033, %r1034;
	@%p24 bra 	$L__BB14_72;
	ld.global.u32 	%r1033, [%rd10+2560];
$L__BB14_72:
	add.s32 	%r139, %r87, 672;
	setp.ge.u32 	%p25, %r139, %r6;
	@%p25 bra 	$L__BB14_74;
	ld.global.u32 	%r1034, [%rd10+2688];
$L__BB14_74:
	// begin inline asm
	mov.u32 %r257, %laneid;
	// end inline asm
	shr.u32 	%r143, %r85, 5;
	mad.lo.s32 	%r258, %r143, 704, %r257;
	shl.b32 	%r259, %r258, 2;
	mov.u32 	%r260, _ZZN3cub18CUB_300001_SM_10006detail4scan16DeviceScanKernelINS2_10policy_hubIiiijN4cuda3std3__44plusIvEEE10Policy1000EN6thrust24THRUST_300001_SM_1000_NS10device_ptrIiEESF_NS0_13ScanTileStateIiLb1EEES9_NS1_10InputValueIiPiEEjiLb0EiEEvT0_T1_T2_iT3_T4_T5_E12temp_storage;
	add.s32 	%r144, %r260, %r259;
	st.shared.u32 	[%r144], %r1013;
	st.shared.u32 	[%r144+128], %r1014;
	st.shared.u32 	[%r144+256], %r1015;
	st.shared.u32 	[%r144+384], %r1016;
	st.shared.u32 	[%r144+512], %r1017;
	st.shared.u32 	[%r144+640], %r1018;
	st.shared.u32 	[%r144+768], %r1019;
	st.shared.u32 	[%r144+896], %r1020;
	st.shared.u32 	[%r144+1024], %r1021;
	st.shared.u32 	[%r144+1152], %r1022;
	st.shared.u32 	[%r144+1280], %r1023;
	st.shared.u32 	[%r144+1408], %r1024;
	st.shared.u32 	[%r144+1536], %r1025;
	st.shared.u32 	[%r144+1664], %r1026;
	st.shared.u32 	[%r144+1792], %r1027;
	st.shared.u32 	[%r144+1920], %r1028;
	st.shared.u32 	[%r144+2048], %r1029;
	st.shared.u32 	[%r144+2176], %r1030;
	st.shared.u32 	[%r144+2304], %r1031;
	st.shared.u32 	[%r144+2432], %r1032;
	st.shared.u32 	[%r144+2560], %r1033;
	st.shared.u32 	[%r144+2688], %r1034;
	bar.warp.sync 	-1;
	mad.lo.s32 	%r145, %r257, 84, %r144;
	ld.shared.v2.u32 	{%r146, %r147}, [%r145];
	ld.shared.v2.u32 	{%r148, %r149}, [%r145+8];
	ld.shared.v2.u32 	{%r150, %r151}, [%r145+16];
	ld.shared.v2.u32 	{%r152, %r153}, [%r145+24];
	ld.shared.v2.u32 	{%r154, %r155}, [%r145+32];
	ld.shared.v2.u32 	{%r156, %r157}, [%r145+40];
	ld.shared.v2.u32 	{%r158, %r159}, [%r145+48];
	ld.shared.v2.u32 	{%r160, %r161}, [%r145+56];
	ld.shared.v2.u32 	{%r162, %r163}, [%r145+64];
	ld.shared.v2.u32 	{%r164, %r165}, [%r145+72];
	ld.shared.v2.u32 	{%r166, %r167}, [%r145+80];
	bar.sync 	0;
	setp.ne.s32 	%p26, %r998, 0;
	@%p26 bra 	$L__BB14_78;
	add.s32 	%r490, %r147, %r146;
	add.s32 	%r491, %r148, %r490;
	add.s32 	%r492, %r149, %r491;
	add.s32 	%r493, %r150, %r492;
	add.s32 	%r494, %r151, %r493;
	add.s32 	%r495, %r152, %r494;
	add.s32 	%r496, %r153, %r495;
	add.s32 	%r497, %r154, %r496;
	add.s32 	%r498, %r155, %r497;
	add.s32 	%r499, %r156, %r498;
	add.s32 	%r500, %r157, %r499;
	add.s32 	%r501, %r158, %r500;
	add.s32 	%r502, %r159, %r501;
	add.s32 	%r503, %r160, %r502;
	add.s32 	%r504, %r161, %r503;
	add.s32 	%r505, %r162, %r504;
	add.s32 	%r506, %r163, %r505;
	add.s32 	%r507, %r164, %r506;
	add.s32 	%r508, %r165, %r507;
	add.s32 	%r509, %r166, %r508;
	add.s32 	%r464, %r167, %r509;
	mov.b32 	%r462, 1;
	mov.b32 	%r487, 0;
	mov.b32 	%r489, -1;
	// begin inline asm
	{  .reg .s32 r0;  .reg .pred p;  shfl.sync.up.b32 r0|p, %r464, %r462, %r487, %r489;  @p add.s32 r0, r0, %r464;  mov.s32 %r460, r0;}
	// end inline asm
	mov.b32 	%r468, 2;
	// begin inline asm
	{  .reg .s32 r0;  .reg .pred p;  shfl.sync.up.b32 r0|p, %r460, %r468, %r487, %r489;  @p add.s32 r0, r0, %r460;  mov.s32 %r466, r0;}
	// end inline asm
	mov.b32 	%r474, 4;
	// begin inline asm
	{  .reg .s32 r0;  .reg .pred p;  shfl.sync.up.b32 r0|p, %r466, %r474, %r487, %r489;  @p add.s32 r0, r0, %r466;  mov.s32 %r472, r0;}
	// end inline asm
	mov.b32 	%r480, 8;
	// begin inline asm
	{  .reg .s32 r0;  .reg .pred p;  shfl.sync.up.b32 r0|p, %r472, %r480, %r487, %r489;  @p add.s32 r0, r0, %r472;  mov.s32 %r478, r0;}
	// end inline asm
	mov.b32 	%r486, 16;
	// begin inline asm
	{  .reg .s32 r0;  .reg .pred p;  shfl.sync.up.b32 r0|p, %r478, %r486, %r487, %r489;  @p add.s32 r0, r0, %r478;  mov.s32 %r484, r0;}
	// end inline asm
	setp.ne.s32 	%p68, %r257, 31;
	@%p68 bra 	$L__BB14_77;
	shl.b32 	%r510, %r143, 2;
	mov.u32 	%r511, _ZZN3cub18CUB_300001_SM_10006detail4scan16DeviceScanKernelINS2_10policy_hubIiiijN4cuda3std3__44plusIvEEE10Policy1000EN6thrust24THRUST_300001_SM_1000_NS10device_ptrIiEESF_NS0_13ScanTileStateIiLb1EEES9_NS1_10InputValueIiPiEEjiLb0EiEEvT0_T1_T2_iT3_T4_T5_E12temp_storage;
	add.s32 	%r512, %r511, %r510;
	st.shared.u32 	[%r512+16], %r484;
$L__BB14_77:
	bar.sync 	0;
	ld.shared.v4.u32 	{%r513, %r514, %r515, %r516}, [_ZZN3cub18CUB_300001_SM_10006detail4scan16DeviceScanKernelINS2_10policy_hubIiiijN4cuda3std3__44plusIvEEE10Policy1000EN6thrust24THRUST_300001_SM_1000_NS10device_ptrIiEESF_NS0_13ScanTileStateIiLb1EEES9_NS1_10InputValueIiPiEEjiLb0EiEEvT0_T1_T2_iT3_T4_T5_E12temp_storage+16];
	add.s32 	%r517, %r514, %r513;
	setp.eq.s32 	%p69, %r143, 2;
	selp.b32 	%r518, %r517, %r513, %p69;
	add.s32 	%r519, %r517, %r515;
	setp.eq.s32 	%p70, %r143, 3;
	selp.b32 	%r520, %r519, %r518, %p70;
	add.s32 	%r521, %r519, %r516;
	setp.eq.s32 	%p71, %r143, 4;
	selp.b32 	%r522, %r521, %r520, %p71;
	ld.shared.v4.u32 	{%r523, %r524, %r525, %r526}, [_ZZN3cub18CUB_300001_SM_10006detail4scan16DeviceScanKernelINS2_10policy_hubIiiijN4cuda3std3__44plusIvEEE10Policy1000EN6thrust24THRUST_300001_SM_1000_NS10device_ptrIiEESF_NS0_13ScanTileStateIiLb1EEES9_NS1_10InputValueIiPiEEjiLb0EiEEvT0_T1_T2_iT3_T4_T5_E12temp_storage+32];
	add.s32 	%r527, %r521, %r523;
	setp.eq.s32 	%p72, %r143, 5;
	selp.b32 	%r528, %r527, %r522, %p72;
	add.s32 	%r529, %r527, %r524;
	setp.eq.s32 	%p73, %r143, 6;
	selp.b32 	%r530, %r529, %r528, %p73;
	add.s32 	%r531, %r529, %r525;
	setp.eq.s32 	%p74, %r143, 7;
	selp.b32 	%r532, %r531, %r530, %p74;
	add.s32 	%r533, %r531, %r526;
	setp.eq.s32 	%p75, %r143, 8;
	selp.b32 	%r534, %r533, %r532, %p75;
	.pragma "used_bytes_mask 4095";
	ld.shared.v4.u32 	{%r535, %r536, %r537, %r538}, [_ZZN3cub18CUB_300001_SM_10006detail4scan16DeviceScanKernelINS2_10policy_hubIiiijN4cuda3std3__44plusIvEEE10Policy1000EN6thrust24THRUST_300001_SM_1000_NS10device_ptrIiEESF_NS0_13ScanTileStateIiLb1EEES9_NS1_10InputValueIiPiEEjiLb0EiEEvT0_T1_T2_iT3_T4_T5_E12temp_storage+48];
	add.s32 	%r539, %r533, %r535;
	setp.eq.s32 	%p76, %r143, 9;
	selp.b32 	%r540, %r539, %r534, %p76;
	add.s32 	%r541, %r539, %r536;
	setp.eq.s32 	%p77, %r143, 10;
	selp.b32 	%r542, %r541, %r540, %p77;
	add.s32 	%r543, %r541, %r537;
	setp.eq.s32 	%p78, %r143, 11;
	selp.b32 	%r544, %r543, %r542, %p78;
	setp.lt.u32 	%p79, %r85, 32;
	selp.b32 	%r545, 0, %r544, %p79;
	setp.eq.s32 	%p80, %r257, 0;
	sub.s32 	%r546, %r484, %r464;
	selp.b32 	%r547, 0, %r546, %p80;
	add.s32 	%r548, %r547, %r997;
	add.s32 	%r1049, %r548, %r545;
	bra.uni 	$L__BB14_97;
$L__BB14_78:
	add.s32 	%r291, %r147, %r146;
	add.s32 	%r292, %r148, %r291;
	add.s32 	%r293, %r149, %r292;
	add.s32 	%r294, %r150, %r293;
	add.s32 	%r295, %r151, %r294;
	add.s32 	%r296, %r152, %r295;
	add.s32 	%r297, %r153, %r296;
	add.s32 	%r298, %r154, %r297;
	add.s32 	%r299, %r155, %r298;
	add.s32 	%r300, %r156, %r299;
	add.s32 	%r301, %r157, %r300;
	add.s32 	%r302, %r158, %r301;
	add.s32 	%r303, %r159, %r302;
	add.s32 	%r304, %r160, %r303;
	add.s32 	%r305, %r161, %r304;
	add.s32 	%r306, %r162, %r305;
	add.s32 	%r307, %r163, %r306;
	add.s32 	%r308, %r164, %r307;
	add.s32 	%r309, %r165, %r308;
	add.s32 	%r310, %r166, %r309;
	add.s32 	%r265, %r167, %r310;
	mov.b32 	%r263, 1;
	mov.b32 	%r288, 0;
	mov.b32 	%r290, -1;
	// begin inline asm
	{  .reg .s32 r0;  .reg .pred p;  shfl.sync.up.b32 r0|p, %r265, %r263, %r288, %r290;  @p add.s32 r0, r0, %r265;  mov.s32 %r261, r0;}
	// end inline asm
	mov.b32 	%r269, 2;
	// begin inline asm
	{  .reg .s32 r0;  .reg .pred p;  shfl.sync.up.b32 r0|p, %r261, %r269, %r288, %r290;  @p add.s32 r0, r0, %r261;  mov.s32 %r267, r0;}
	// end inline asm
	mov.b32 	%r275, 4;
	// begin inline asm
	{  .reg .s32 r0;  .reg .pred p;  shfl.sync.up.b32 r0|p, %r267, %r275, %r288, %r290;  @p add.s32 r0, r0, %r267;  mov.s32 %r273, r0;}
	// end inline asm
	mov.b32 	%r281, 8;
	// begin inline asm
	{  .reg .s32 r0;  .reg .pred p;  shfl.sync.up.b32 r0|p, %r273, %r281, %r288, %r290;  @p add.s32 r0, r0, %r273;  mov.s32 %r279, r0;}
	// end inline asm
	mov.b32 	%r287, 16;
	// begin inline asm
	{  .reg .s32 r0;  .reg .pred p;  shfl.sync.up.b32 r0|p, %r279, %r287, %r288, %r290;  @p add.s32 r0, r0, %r279;  mov.s32 %r285, r0;}
	// end inline asm
	setp.ne.s32 	%p27, %r257, 31;
	@%p27 bra 	$L__BB14_80;
	shl.b32 	%r311, %r143, 2;
	mov.u32 	%r312, _ZZN3cub18CUB_300001_SM_10006detail4scan16DeviceScanKernelINS2_10policy_hubIiiijN4cuda3std3__44plusIvEEE10Policy1000EN6thrust24THRUST_300001_SM_1000_NS10device_ptrIiEESF_NS0_13ScanTileStateIiLb1EEES9_NS1_10InputValueIiPiEEjiLb0EiEEvT0_T1_T2_iT3_T4_T5_E12temp_storage;
	add.s32 	%r313, %r312, %r311;
	st.shared.u32 	[%r313+16], %r285;
$L__BB14_80:
	sub.s32 	%r314, %r285, %r265;
	bar.sync 	0;
	ld.shared.v4.u32 	{%r315, %r316, %r317, %r318}, [_ZZN3cub18CUB_300001_SM_10006detail4scan16DeviceScanKernelINS2_10policy_hubIiiijN4cuda3std3__44plusIvEEE10Policy1000EN6thrust24THRUST_300001_SM_1000_NS10device_ptrIiEESF_NS0_13ScanTileStateIiLb1EEES9_NS1_10InputValueIiPiEEjiLb0EiEEvT0_T1_T2_iT3_T4_T5_E12temp_storage+16];
	add.s32 	%r319, %r316, %r315;
	setp.eq.s32 	%p28, %r143, 2;
	selp.b32 	%r320, %r319, %r315, %p28;
	add.s32 	%r321, %r319, %r317;
	setp.eq.s32 	%p29, %r143, 3;
	selp.b32 	%r322, %r321, %r320, %p29;
	add.s32 	%r323, %r321, %r318;
	setp.eq.s32 	%p30, %r143, 4;
	selp.b32 	%r324, %r323, %r322, %p30;
	ld.shared.v4.u32 	{%r325, %r326, %r327, %r328}, [_ZZN3cub18CUB_300001_SM_10006detail4scan16DeviceScanKernelINS2_10policy_hubIiiijN4cuda3std3__44plusIvEEE10Policy1000EN6thrust24THRUST_300001_SM_1000_NS10device_ptrIiEESF_NS0_13ScanTileStateIiLb1EEES9_NS1_10InputValueIiPiEEjiLb0EiEEvT0_T1_T2_iT3_T4_T5_E12temp_storage+32];
	add.s32 	%r329, %r323, %r325;
	setp.eq.s32 	%p31, %r143, 5;
	selp.b32 	%r330, %r329, %r324, %p31;
	add.s32 	%r331, %r329, %r326;
	setp.eq.s32 	%p32, %r143, 6;
	selp.b32 	%r332, %r331, %r330, %p32;
	add.s32 	%r333, %r331, %r327;
	setp.eq.s32 	%p33, %r143, 7;
	selp.b32 	%r334, %r333, %r332, %p33;
	add.s32 	%r335, %r333, %r328;
	setp.eq.s32 	%p34, %r143, 8;
	selp.b32 	%r336, %r335, %r334, %p34;
	ld.shared.v4.u32 	{%r337, %r338, %r339, %r340}, [_ZZN3cub18CUB_300001_SM_10006detail4scan16DeviceScanKernelINS2_10policy_hubIiiijN4cuda3std3__44plusIvEEE10Policy1000EN6thrust24THRUST_300001_SM_1000_NS10device_ptrIiEESF_NS0_13ScanTileStateIiLb1EEES9_NS1_10InputValueIiPiEEjiLb0EiEEvT0_T1_T2_iT3_T4_T5_E12temp_storage+48];
	add.s32 	%r341, %r335, %r337;
	setp.eq.s32 	%p35, %r143, 9;
	selp.b32 	%r342, %r341, %r336, %p35;
	add.s32 	%r343, %r341, %r338;
	setp.eq.s32 	%p36, %r143, 10;
	selp.b32 	%r344, %r343, %r342, %p36;
	add.s32 	%r345, %r343, %r339;
	setp.eq.s32 	%p37, %r143, 11;
	selp.b32 	%r346, %r345, %r344, %p37;
	add.s32 	%r173, %r345, %r340;
	setp.gt.u32 	%p38, %r85, 31;
	setp.lt.u32 	%p39, %r85, 32;
	setp.eq.s32 	%p40, %r257, 0;
	selp.b32 	%r347, 0, %r314, %p40;
	add.s32 	%r1048, %r346, %r347;
	selp.b32 	%r175, %r314, %r1048, %p39;
	@%p38 bra 	$L__BB14_96;
	setp.ne.s32 	%p41, %r85, 0;
	mul.wide.s32 	%rd21, %r998, 8;
	add.s64 	%rd11, %rd16, %rd21;
	@%p41 bra 	$L__BB14_83;
	st.shared.u32 	[_ZZN3cub18CUB_300001_SM_10006detail4scan16DeviceScanKernelINS2_10policy_hubIiiijN4cuda3std3__44plusIvEEE10Policy1000EN6thrust24THRUST_300001_SM_1000_NS10device_ptrIiEESF_NS0_13ScanTileStateIiLb1EEES9_NS1_10InputValueIiPiEEjiLb0EiEEvT0_T1_T2_iT3_T4_T5_E12temp_storage+12], %r173;
	add.s64 	%rd22, %rd11, 256;
	mov.b32 	%r348, 100;
	// begin inline asm
	st.relaxed.gpu.v2.u32 [%rd22], {%r348, %r173};
	// end inline asm
$L__BB14_83:
	not.b32 	%r354, %r85;
	add.s32 	%r1043, %r998, %r354;
	mov.b32 	%r350, 830;
	// begin inline asm
	nanosleep.u32 %r350;
	// end inline asm
	mul.wide.s32 	%rd24, %r1043, 8;
	add.s64 	%rd25, %rd16, %rd24;
	add.s64 	%rd23, %rd25, 256;
	// begin inline asm
	ld.relaxed.gpu.v2.u32 {%r1045, %r1037}, [%rd23];
	// end inline asm
	mov.b32 	%r1038, 952;
$L__BB14_84:
	setp.eq.s32 	%p42, %r1045, 99;
	mov.b32 	%r355, -1;
	vote.sync.any.pred 	%p43, %p42, %r355;
	not.pred 	%p44, %p43;
	@%p44 bra 	$L__BB14_86;
	mul.lo.s32 	%r458, %r998, 16807;
	and.b32  	%r998, %r458, 2147483647;
	add.s32 	%r459, %r1038, 1;
	rem.u32 	%r455, %r998, %r459;
	// begin inline asm
	nanosleep.u32 %r455;
	// end inline asm
	shr.u32 	%r1038, %r1038, 1;
	// begin inline asm
	ld.relaxed.gpu.v2.u32 {%r1045, %r1037}, [%rd23];
	// end inline asm
	bra.uni 	$L__BB14_84;
$L__BB14_86:
	setp.eq.s32 	%p45, %r1045, 101;
	mov.b32 	%r382, -1;
	vote.sync.ballot.b32 	%r384, %p45, %r382;
	// begin inline asm
	mov.u32 %r357, %lanemask_ge;
	// end inline asm
	and.b32  	%r385, %r384, %r357;
	or.b32  	%r386, %r385, -2147483648;
	add.s32 	%r387, %r386, -1;
	not.b32 	%r388, %r386;
	and.b32  	%r389, %r388, %r387;
	popc.b32 	%r361, %r389;
	mov.b32 	%r360, 1;
	// begin inline asm
	shfl.sync.down.b32 %r358, %r1037, %r360, %r361, %r382;
	// end inline asm
	setp.lt.s32 	%p47, %r257, %r361;
	selp.b32 	%r390, %r358, 0, %p47;
	add.s32 	%r364, %r390, %r1037;
	mov.b32 	%r365, 2;
	// begin inline asm
	shfl.sync.down.b32 %r363, %r364, %r365, %r361, %r382;
	// end inline asm
	add.s32 	%r391, %r257, 2;
	setp.gt.s32 	%p48, %r391, %r361;
	selp.b32 	%r392, 0, %r363, %p48;
	add.s32 	%r369, %r364, %r392;
	mov.b32 	%r370, 4;
	// begin inline asm
	shfl.sync.down.b32 %r368, %r369, %r370, %r361, %r382;
	// end inline asm
	add.s32 	%r393, %r257, 4;
	setp.gt.s32 	%p49, %r393, %r361;
	selp.b32 	%r394, 0, %r368, %p49;
	add.s32 	%r374, %r369, %r394;
	mov.b32 	%r375, 8;
	// begin inline asm
	shfl.sync.down.b32 %r373, %r374, %r375, %r361, %r382;
	// end inline asm
	add.s32 	%r395, %r257, 8;
	setp.gt.s32 	%p50, %r395, %r361;
	selp.b32 	%r396, 0, %r373, %p50;
	add.s32 	%r379, %r374, %r396;
	mov.b32 	%r380, 16;
	// begin inline asm
	shfl.sync.down.b32 %r378, %r379, %r380, %r361, %r382;
	// end inline asm
	add.s32 	%r397, %r257, 16;
	setp.gt.s32 	%p51, %r397, %r361;
	selp.b32 	%r398, 0, %r378, %p51;
	add.s32 	%r1041, %r379, %r398;
	add.s64 	%rd12, %rd16, 256;
	mov.b32 	%r1039, 952;
$L__BB14_87:
	setp.ne.s32 	%p52, %r1045, 101;
	mov.b32 	%r399, -1;
	vote.sync.all.pred 	%p53, %p52, %r399;
	not.pred 	%p54, %p53;
	@%p54 bra 	$L__BB14_92;
	shr.u32 	%r1039, %r1039, 1;
	mul.wide.s32 	%rd28, %r1043, 8;
	add.s64 	%rd29, %rd12, %rd28;
	add.s64 	%rd27, %rd29, -256;
	// begin inline asm
	ld.relaxed.gpu.v2.u32 {%r1045, %r1046}, [%rd27];
	// end inline asm
	mov.u32 	%r1047, %r1039;
$L__BB14_89:
	setp.eq.s32 	%p58, %r1045, 99;
	mov.b32 	%r407, -1;
	vote.sync.any.pred 	%p59, %p58, %r407;
	not.pred 	%p60, %p59;
	@%p60 bra 	$L__BB14_91;
	mul.lo.s32 	%r453, %r998, 16807;
	and.b32  	%r998, %r453, 2147483647;
	add.s32 	%r454, %r1047, 1;
	rem.u32 	%r450, %r998, %r454;
	// begin inline asm
	nanosleep.u32 %r450;
	// end inline asm
	shr.u32 	%r1047, %r1047, 1;
	// begin inline asm
	ld.relaxed.gpu.v2.u32 {%r1045, %r1046}, [%rd27];
	// end inline asm
	bra.uni 	$L__BB14_89;
$L__BB14_91:
	setp.eq.s32 	%p61, %r1045, 101;
	mov.b32 	%r433, -1;
	vote.sync.ballot.b32 	%r434, %p61, %r433;
	and.b32  	%r435, %r434, %r357;
	or.b32  	%r436, %r435, -2147483648;
	add.s32 	%r437, %r436, -1;
	not.b32 	%r438, %r436;
	and.b32  	%r439, %r438, %r437;
	popc.b32 	%r412, %r439;
	mov.b32 	%r411, 1;
	// begin inline asm
	shfl.sync.down.b32 %r409, %r1046, %r411, %r412, %r433;
	// end inline asm
	setp.lt.s32 	%p63, %r257, %r412;
	selp.b32 	%r440, %r409, 0, %p63;
	add.s32 	%r415, %r440, %r1046;
	mov.b32 	%r416, 2;
	// begin inline asm
	shfl.sync.down.b32 %r414, %r415, %r416, %r412, %r433;
	// end inline asm
	add.s32 	%r441, %r257, 2;
	setp.gt.s32 	%p64, %r441, %r412;
	selp.b32 	%r442, 0, %r414, %p64;
	add.s32 	%r420, %r415, %r442;
	mov.b32 	%r421, 4;
	// begin inline asm
	shfl.sync.down.b32 %r419, %r420, %r421, %r412, %r433;
	// end inline asm
	add.s32 	%r443, %r257, 4;
	setp.gt.s32 	%p65, %r443, %r412;
	selp.b32 	%r444, 0, %r419, %p65;
	add.s32 	%r425, %r420, %r444;
	mov.b32 	%r426, 8;
	// begin inline asm
	shfl.sync.down.b32 %r424, %r425, %r426, %r412, %r433;
	// end inline asm
	add.s32 	%r445, %r257, 8;
	setp.gt.s32 	%p66, %r445, %r412;
	selp.b32 	%r446, 0, %r424, %p66;
	add.s32 	%r430, %r425, %r446;
	mov.b32 	%r431, 16;
	// begin inline asm
	shfl.sync.down.b32 %r429, %r430, %r431, %r412, %r433;
	// end inline asm
	add.s32 	%r447, %r257, 16;
	setp.gt.s32 	%p67, %r447, %r412;
	selp.b32 	%r448, 0, %r429, %p67;
	add.s32 	%r449, %r448, %r1041;
	add.s32 	%r1041, %r449, %r430;
	add.s32 	%r1043, %r1043, -32;
	bra.uni 	$L__BB14_87;
$L__BB14_92:
	@%p41 bra 	$L__BB14_94;
	add.s32 	%r402, %r1041, %r173;
	add.s64 	%rd26, %rd11, 256;
	mov.b32 	%r401, 101;
	// begin inline asm
	st.relaxed.gpu.v2.u32 [%rd26], {%r401, %r402};
	// end inline asm
	st.shared.u32 	[_ZZN3cub18CUB_300001_SM_10006detail4scan16DeviceScanKernelINS2_10policy_hubIiiijN4cuda3std3__44plusIvEEE10Policy1000EN6thrust24THRUST_300001_SM_1000_NS10device_ptrIiEESF_NS0_13ScanTileStateIiLb1EEES9_NS1_10InputValueIiPiEEjiLb0EiEEvT0_T1_T2_iT3_T4_T5_E12temp_storage+4], %r1041;
	st.shared.u32 	[_ZZN3cub18CUB_300001_SM_10006detail4scan16DeviceScanKernelINS2_10policy_hubIiiijN4cuda3std3__44plusIvEEE10Policy1000EN6thrust24THRUST_300001_SM_1000_NS10device_ptrIiEESF_NS0_13ScanTileStateIiLb1EEES9_NS1_10InputValueIiPiEEjiLb0EiEEvT0_T1_T2_iT3_T4_T5_E12temp_storage+8], %r402;
$L__BB14_94:
	setp.ne.s32 	%p56, %r257, 0;
	mov.u32 	%r1048, %r175;
	@%p56 bra 	$L__BB14_96;
	st.shared.u32 	[_ZZN3cub18CUB_300001_SM_10006detail4scan16DeviceScanKernelINS2_10policy_hubIiiijN4cuda3std3__44plusIvEEE10Policy1000EN6thrust24THRUST_300001_SM_1000_NS10device_ptrIiEESF_NS0_13ScanTileStateIiLb1EEES9_NS1_10InputValueIiPiEEjiLb0EiEEvT0_T1_T2_iT3_T4_T5_E12temp_storage+76], %r1041;
	mov.u32 	%r1048, %r1041;
$L__BB14_96:
	bar.sync 	0;
	setp.eq.s32 	%p57, %r85, 0;
	ld.shared.u32 	%r403, [_ZZN3cub18CUB_300001_SM_10006detail4scan16DeviceScanKernelINS2_10policy_hubIiiijN4cuda3std3__44plusIvEEE10Policy1000EN6thrust24THRUST_300001_SM_1000_NS10device_ptrIiEESF_NS0_13ScanTileStateIiLb1EEES9_NS1_10InputValueIiPiEEjiLb0EiEEvT0_T1_T2_iT3_T4_T5_E12temp_storage+76];
	selp.b32 	%r404, 0, %r403, %p57;
	add.s32 	%r1049, %r404, %r1048;
$L__BB14_97:
	add.s32 	%r549, %r1049, %r146;
	add.s32 	%r550, %r147, %r549;
	add.s32 	%r551, %r148, %r550;
	add.s32 	%r552, %r149, %r551;
	add.s32 	%r553, %r150, %r552;
	add.s32 	%r554, %r151, %r553;
	add.s32 	%r555, %r152, %r554;
	add.s32 	%r556, %r153, %r555;
	add.s32 	%r557, %r154, %r556;
	add.s32 	%r558, %r155, %r557;
	add.s32 	%r559, %r156, %r558;
	add.s32 	%r560, %r157, %r559;
	add.s32 	%r561, %r158, %r560;
	add.s32 	%r562, %r159, %r561;
	add.s32 	%r563, %r160, %r562;
	add.s32 	%r564, %r161, %r563;
	add.s32 	%r565, %r162, %r564;
	add.s32 	%r566, %r163, %r565;
	add.s32 	%r567, %r164, %r566;
	add.s32 	%r568, %r165, %r567;
	add.s32 	%r569, %r166, %r568;
	bar.sync 	0;
	st.shared.v2.u32 	[%r145], {%r1049, %r549};
	st.shared.v2.u32 	[%r145+8], {%r550, %r551};
	st.shared.v2.u32 	[%r145+16], {%r552, %r553};
	st.shared.v2.u32 	[%r145+24], {%r554, %r555};
	st.shared.v2.u32 	[%r145+32], {%r556, %r557};
	st.shared.v2.u32 	[%r145+40], {%r558, %r559};
	st.shared.v2.u32 	[%r145+48], {%r560, %r561};
	st.shared.v2.u32 	[%r145+56], {%r562, %r563};
	st.shared.v2.u32 	[%r145+64], {%r564, %r565};
	st.shared.v2.u32 	[%r145+72], {%r566, %r567};
	st.shared.v2.u32 	[%r145+80], {%r568, %r569};
	bar.warp.sync 	-1;
	ld.shared.u32 	%r214, [%r144];
	ld.shared.u32 	%r215, [%r144+128];
	ld.shared.u32 	%r216, [%r144+256];
	ld.shared.u32 	%r217, [%r144+384];
	ld.shared.u32 	%r218, [%r144+512];
	ld.shared.u32 	%r219, [%r144+640];
	ld.shared.u32 	%r220, [%r144+768];
	ld.shared.u32 	%r221, [%r144+896];
	ld.shared.u32 	%r222, [%r144+1024];
	ld.shared.u32 	%r223, [%r144+1152];
	ld.shared.u32 	%r224, [%r144+1280];
	ld.shared.u32 	%r225, [%r144+1408];
	ld.shared.u32 	%r226, [%r144+1536];
	ld.shared.u32 	%r227, [%r144+1664];
	ld.shared.u32 	%r228, [%r144+1792];
	ld.shared.u32 	%r229, [%r144+1920];
	ld.shared.u32 	%r230, [%r144+2048];
	ld.shared.u32 	%r231, [%r144+2176];
	ld.shared.u32 	%r232, [%r144+2304];
	ld.shared.u32 	%r233, [%r144+2432];
	ld.shared.u32 	%r234, [%r144+2560];
	ld.shared.u32 	%r235, [%r144+2688];
	setp.ne.s32 	%p81, %r85, 0;
	@%p81 bra 	$L__BB14_99;
	st.volatile.shared.u32 	[_ZZN3cub18CUB_300001_SM_10006detail4scan16DeviceScanKernelINS2_10policy_hubIiiijN4cuda3std3__44plusIvEEE10Policy1000EN6thrust24THRUST_300001_SM_1000_NS10device_ptrIiEESF_NS0_13ScanTileStateIiLb1EEES9_NS1_10InputValueIiPiEEjiLb0EiEEvT0_T1_T2_iT3_T4_T5_E12temp_storage+33792], %r6;
$L__BB14_99:
	ld.param.u32 	%r996, [_ZN3cub18CUB_300001_SM_10006detail4scan16DeviceScanKernelINS2_10policy_hubIiiijN4cuda3std3__44plusIvEEE10Policy1000EN6thrust24THRUST_300001_SM_1000_NS10device_ptrIiEESF_NS0_13ScanTileStateIiLb1EEES9_NS1_10InputValueIiPiEEjiLb0EiEEvT0_T1_T2_iT3_T4_T5__param_3];
	bar.sync 	0;
	ld.volatile.shared.u32 	%r236, [_ZZN3cub18CUB_300001_SM_10006detail4scan16DeviceScanKernelINS2_10policy_hubIiiijN4cuda3std3__44plusIvEEE10Policy1000EN6thrust24THRUST_300001_SM_1000_NS10device_ptrIiEESF_NS0_13ScanTileStateIiLb1EEES9_NS1_10InputValueIiPiEEjiLb0EiEEvT0_T1_T2_iT3_T4_T5_E12temp_storage+33792];
	cvt.u64.u32 	%rd36, %r87;
	mov.u32 	%r570, %ctaid.x;
	add.s32 	%r571, %r996, %r570;
	mul.lo.s32 	%r572, %r571, 8448;
	cvt.u64.u32 	%rd37, %r572;
	add.s64 	%rd38, %rd36, %rd37;
	setp.ge.s32 	%p82, %r87, %r236;
	shl.b64 	%rd39, %rd38, 2;
	add.s64 	%rd13, %rd4, %rd39;
	@%p82 bra 	$L__BB14_101;
	st.global.u32 	[%rd13], %r214;
$L__BB14_101:
	setp.ge.s32 	%p83, %r90, %r236;
	@%p83 bra 	$L__BB14_103;
	st.global.u32 	[%rd13+128], %r215;
$L__BB14_103:
	setp.ge.s32 	%p84, %r93, %r236;
	@%p84 bra 	$L__BB14_105;
	st.global.u32 	[%rd13+256], %r216;
$L__BB14_105:
	setp.ge.s32 	%p85, %r96, %r236;
	@%p85 bra 	$L__BB14_107;
	st.global.u32 	[%rd13+384], %r217;
$L__BB14_107:
	mov.u32 	%r573, %tid.x;
	and.b32  	%r574, %r573, 992;
	mul.lo.s32 	%r575, %r574, 22;
	and.b32  	%r576, %r573, 31;
	or.b32  	%r577, %r575, %r576;
	add.s32 	%r578, %r577, 128;
	setp.ge.s32 	%p86, %r578, %r236;
	@%p86 bra 	$L__BB14_109;
	st.global.u32 	[%rd13+512], %r218;
$L__BB14_109:
	add.s32 	%r584, %r577, 160;
	setp.ge.s32 	%p87, %r584, %r236;
	@%p87 bra 	$L__BB14_111;
	st.global.u32 	[%rd13+640], %r219;
$L__BB14_111:
	add.s32 	%r590, %r577, 192;
	setp.ge.s32 	%p88, %r590, %r236;
	@%p88 bra 	$L__BB14_113;
	st.global.u32 	[%rd13+768], %r220;
$L__BB14_113:
	add.s32 	%r596, %r577, 224;
	setp.ge.s32 	%p89, %r596, %r236;
	@%p89 bra 	$L__BB14_115;
	st.global.u32 	[%rd13+896], %r221;
$L__BB14_115:
	add.s32 	%r602, %r577, 256;
	setp.ge.s32 	%p90, %r602, %r236;
	@%p90 bra 	$L__BB14_117;
	st.global.u32 	[%rd13+1024], %r222;
$L__BB14_117:
	add.s32 	%r608, %r577, 288;
	setp.ge.s32 	%p91, %r608, %r236;
	@%p91 bra 	$L__BB14_119;
	st.global.u32 	[%rd13+1152], %r223;
$L__BB14_119:
	setp.ge.s32 	%p92, %r111, %r236;
	@%p92 bra 	$L__BB14_121;
	st.global.u32 	[%rd13+1280], %r224;
$L__BB14_121:
	setp.ge.s32 	%p93, %r114, %r236;
	@%p93 bra 	$L__BB14_123;
	st.global.u32 	[%rd13+1408], %r225;
$L__BB14_123:
	setp.ge.s32 	%p94, %r117, %r236;
	@%p94 bra 	$L__BB14_125;
	st.global.u32 	[%rd13+1536], %r226;
$L__BB14_125:
	setp.ge.s32 	%p95, %r120, %r236;
	@%p95 bra 	$L__BB14_127;
	st.global.u32 	[%rd13+1664], %r227;
$L__BB14_127:
	add.s32 	%r614, %r577, 448;
	setp.ge.s32 	%p96, %r614, %r236;
	@%p96 bra 	$L__BB14_129;
	st.global.u32 	[%rd13+1792], %r228;
$L__BB14_129:
	add.s32 	%r620, %r577, 480;
	setp.ge.s32 	%p97, %r620, %r236;
	@%p97 bra 	$L__BB14_131;
	st.global.u32 	[%rd13+1920], %r229;
$L__BB14_131:
	add.s32 	%r626, %r577, 512;
	setp.ge.s32 	%p98, %r626, %r236;
	@%p98 bra 	$L__BB14_133;
	st.global.u32 	[%rd13+2048], %r230;
$L__BB14_133:
	setp.ge.s32 	%p99, %r129, %r236;
	@%p99 bra 	$L__BB14_135;
	st.global.u32 	[%rd13+2176], %r231;
$L__BB14_135:
	setp.ge.s32 	%p100, %r132, %r236;
	@%p100 bra 	$L__BB14_137;
	st.global.u32 	[%rd13+2304], %r232;
$L__BB14_137:
	add.s32 	%r632, %r577, 608;
	setp.ge.s32 	%p101, %r632, %r236;
	@%p101 bra 	$L__BB14_139;
	st.global.u32 	[%rd13+2432], %r233;
$L__BB14_139:
	add.s32 	%r638, %r577, 640;
	setp.ge.s32 	%p102, %r638, %r236;
	@%p102 bra 	$L__BB14_141;
	st.global.u32 	[%rd13+2560], %r234;
$L__BB14_141:
	setp.ge.s32 	%p103, %r139, %r236;
	@%p103 bra 	$L__BB14_143;
	st.global.u32 	[%rd13+2688], %r235;
$L__BB14_143:
	ret;

}
	// .globl	_ZN3cub18CUB_300001_SM_10006detail4scan16DeviceScanKernelINS2_10policy_hubIiiimN4cuda3std3__44plusIvEEE10Policy1000EN6thrust24THRUST_300001_SM_1000_NS10device_ptrIiEESF_NS0_13ScanTileStateIiLb1EEES9_NS1_10InputValueIiPiEEmiLb0EiEEvT0_T1_T2_iT3_T4_T5_
.visible .entry _ZN3cub18CUB_300001_SM_10006detail4scan16DeviceScanKernelINS2_10policy_hubIiiimN4cuda3std3__44plusIvEEE10Policy1000EN6thrust24THRUST_300001_SM_1000_NS10device_ptrIiEESF_NS0_13ScanTileStateIiLb1EEES9_NS1_10InputValueIiPiEEmiLb0EiEEvT0_T1_T2_iT3_T4_T5_(
	.param .align 8 .b8 _ZN3cub18CUB_300001_SM_10006detail4scan16DeviceScanKernelINS2_10policy_hubIiiimN4cuda3std3__44plusIvEEE10Policy1000EN6thrust24THRUST_300001_SM_1000_NS10device_ptrIiEESF_NS0_13ScanTileStateIiLb1EEES9_NS1_10InputValueIiPiEEmiLb0EiEEvT0_T1_T2_iT3_T4_T5__param_0[8],
	.param .align 8 .b8 _ZN3cub18CUB_300001_SM_10006detail4scan16DeviceScanKernelINS2_10policy_hubIiiimN4cuda3std3__44plusIvEEE10Policy1000EN6thrust24THRUST_300001_SM_1000_NS10device_ptrIiEESF_NS0_13ScanTileStateIiLb1EEES9_NS1_10InputValueIiPiEEmiLb0EiEEvT0_T1_T2_iT3_T4_T5__param_1[8],
	.param .align 8 .b8 _ZN3cub18CUB_300001_SM_10006detail4scan16DeviceScanKernelINS2_10policy_hubIiiimN4cuda3std3__44plusIvEEE10Policy1000EN6thrust24THRUST_300001_SM_1000_NS10device_ptrIiEESF_NS0_13ScanTileStateIiLb1EEES9_NS1_10InputValueIiPiEEmiLb0EiEEvT0_T1_T2_iT3_T4_T5__param_2[8],
	.param .u32 _ZN3cub18CUB_300001_SM_10006detail4scan16DeviceScanKernelINS2_10policy_hubIiiimN4cuda3std3__44plusIvEEE10Policy1000EN6thrust24THRUST_300001_SM_1000_NS10device_ptrIiEESF_NS0_13ScanTileStateIiLb1EEES9_NS1_10InputValueIiPiEEmiLb0EiEEvT0_T1_T2_iT3_T4_T5__param_3,
	.param .align 1 .b8 _ZN3cub18CUB_300001_SM_10006detail4scan16DeviceScanKernelINS2_10policy_hubIiiimN4cuda3std3__44plusIvEEE10Policy1000EN6thrust24THRUST_300001_SM_1000_NS10device_ptrIiEESF_NS0_13ScanTileStateIiLb1EEES9_NS1_10InputValueIiPiEEmiLb0EiEEvT0_T1_T2_iT3_T4_T5__param_4[1],
	.param .align 8 .b8 _ZN3cub18CUB_300001_SM_10006detail4scan16DeviceScanKernelINS2_10policy_hubIiiimN4cuda3std3__44plusIvEEE10Policy1000EN6thrust24THRUST_300001_SM_1000_NS10device_ptrIiEESF_NS0_13ScanTileStateIiLb1EEES9_NS1_10InputValueIiPiEEmiLb0EiEEvT0_T1_T2_iT3_T4_T5__param_5[16],
	.param .u64 _ZN3cub18CUB_300001_SM_10006detail4scan16DeviceScanKernelINS2_10policy_hubIiiimN4cuda3std3__44plusIvEEE10Policy1000EN6thrust24THRUST_300001_SM_1000_NS10device_ptrIiEESF_NS0_13ScanTileStateIiLb1EEES9_NS1_10InputValueIiPiEEmiLb0EiEEvT0_T1_T2_iT3_T4_T5__param_6
)
.maxntid 416
{
	.reg .pred 	%p<158>;
	.reg .b16 	%rs<3>;
	.reg .b32 	%r<1003>;
	.reg .b64 	%rd<59>;
	// demoted variable
	.shared .align 16 .b8 _ZZN3cub18CUB_300001_SM_10006detail4scan16DeviceScanKernelINS2_10policy_hubIiiimN4cuda3std3__44plusIvEEE10Policy1000EN6thrust24THRUST_300001_SM_1000_NS10device_ptrIiEESF_NS0_13ScanTileStateIiLb1EEES9_NS1_10InputValueIiPiEEmiLb0EiEEvT0_T1_T2_iT3_T4_T5_E12temp_storage[31632];
	ld.param.u32 	%r206, [_ZN3cub18CUB_300001_SM_10006detail4scan16DeviceScanKernelINS2_10policy_hubIiiimN4cuda3std3__44plusIvEEE10Policy1000EN6thrust24THRUST_300001_SM_1000_NS10device_ptrIiEESF_NS0_13ScanTileStateIiLb1EEES9_NS1_10InputValueIiPiEEmiLb0EiEEvT0_T1_T2_iT3_T4_T5__param_5];
	bfe.u32 	%r207, %r206, 0, 8;
	cvt.u16.u32 	%rs1, %r207;
	and.b16  	%rs2, %rs1, 255;
	ld.param.u64 	%rd18, [_ZN3cub18CUB_300001_SM_10006detail4scan16DeviceScanKernelINS2_10policy_hubIiiimN4cuda3std3__44plusIvEEE10Policy1000EN6thrust24THRUST_300001_SM_1000_NS10device_ptrIiEESF_NS0_13ScanTileStateIiLb1EEES9_NS1_10InputValueIiPiEEmiLb0EiEEvT0_T1_T2_iT3_T4_T5__param_2];
	ld.param.u64 	%rd17, [_ZN3cub18CUB_300001_SM_10006detail4scan16DeviceScanKernelINS2_10policy_hubIiiimN4cuda3std3__44plusIvEEE10Policy1000EN6thrust24THRUST_300001_SM_1000_NS10device_ptrIiEESF_NS0_13ScanTileStateIiLb1EEES9_NS1_10InputValueIiPiEEmiLb0EiEEvT0_T1_T2_iT3_T4_T5__param_1];
	ld.param.u64 	%rd16, [_ZN3cub18CUB_300001_SM_10006detail4scan16DeviceScanKernelINS2_10policy_hubIiiimN4cuda3std3__44plusIvEEE10Policy1000EN6thrust24THRUST_300001_SM_1000_NS10device_ptrIiEESF_NS0_13ScanTileStateIiLb1EEES9_NS1_10InputValueIiPiEEmiLb0EiEEvT0_T1_T2_iT3_T4_T5__param_0];
	ld.param.u64 	%rd1, [_ZN3cub18CUB_300001_SM_10006detail4scan16DeviceScanKernelINS2_10policy_hubIiiimN4cuda3std3__44plusIvEEE10Policy1000EN6thrust24THRUST_300001_SM_1000_NS10device_ptrIiEESF_NS0_13ScanTileStateIiLb1EEES9_NS1_10InputValueIiPiEEmiLb0EiEEvT0_T1_T2_iT3_T4_T5__param_5+8];
	ld.param.u32 	%r205, [_ZN3cub18CUB_300001_SM_10006detail4scan16DeviceScanKernelINS2_10policy_hubIiiimN4cuda3std3__44plusIvEEE10Policy1000EN6thrust24THRUST_300001_SM_1000_NS10device_ptrIiEESF_NS0_13ScanTileStateIiLb1EEES9_NS1_10InputValueIiPiEEmiLb0EiEEvT0_T1_T2_iT3_T4_T5__param_3];
	ld.param.u64 	%rd19, [_ZN3cub18CUB_300001_SM_10006detail4scan16DeviceScanKernelINS2_10policy_hubIiiimN4cuda3std3__44plusIvEEE10Policy1000EN6thrust24THRUST_300001_SM_1000_NS10device_ptrIiEESF_NS0_13ScanTileStateIiLb1EEES9_NS1_10InputValueIiPiEEmiLb0EiEEvT0_T1_T2_iT3_T4_T5__param_6];
	setp.eq.s16 	%p1, %rs2, 0;
	@%p1 bra 	$L__BB15_2;
	cvta.to.global.u64 	%rd20, %rd1;
	ld.global.u32 	%r959, [%rd20];
	bra.uni 	$L__BB15_3;
$L__BB15_2:
	cvt.u32.u64 	%r959, %rd1;
$L__BB15_3:
	cvta.to.global.u64 	%rd3, %rd16;
	cvta.to.global.u64 	%rd4, %rd17;
	mov.u32 	%r208, %ctaid.x;
	add.s32 	%r4, %r205, %r208;
	mul.wide.s32 	%rd5, %r4, 7904;
	sub.s64 	%rd6, %rd19, %rd5;
	setp.lt.u64 	%p2, %rd6, 7905;
	@%p2 bra 	$L__BB15_29;
	mov.u32 	%r5, %tid.x;
	and.b32  	%r617, %r5, 31;
	and.b32  	%r618, %r5, 992;
	mul.lo.s32 	%r619, %r618, 19;
	or.b32  	%r620, %r619, %r617;
	cvt.u64.u32 	%rd42, %r620;
	add.s64 	%rd7, %rd5, %rd42;
	shl.b64 	%rd43, %rd7, 2;
	add.s64 	%rd44, %rd3, %rd43;
	ld.global.u32 	%r621, [%rd44];
	ld.global.u32 	%r622, [%rd44+128];
	ld.global.u32 	%r623, [%rd44+256];
	ld.global.u32 	%r624, [%rd44+384];
	ld.global.u32 	%r625, [%rd44+512];
	ld.global.u32 	%r626, [%rd44+640];
	ld.global.u32 	%r627, [%rd44+768];
	ld.global.u32 	%r628, [%rd44+896];
	ld.global.u32 	%r629, [%rd44+1024];
	ld.global.u32 	%r630, [%rd44+1152];
	ld.global.u32 	%r631, [%rd44+1280];
	ld.global.u32 	%r632, [%rd44+1408];
	ld.global.u32 	%r633, [%rd44+1536];
	ld.global.u32 	%r634, [%rd44+1664];
	ld.global.u32 	%r635, [%rd44+1792];
	ld.global.u32 	%r636, [%rd44+1920];
	ld.global.u32 	%r637, [%rd44+2048];
	ld.global.u32 	%r638, [%rd44+2176];
	ld.global.u32 	%r639, [%rd44+2304];
	// begin inline asm
	mov.u32 %r616, %laneid;
	// end inline asm
	shr.u32 	%r7, %r5, 5;
	mad.lo.s32 	%r640, %r7, 608, %r616;
	shl.b32 	%r641, %r640, 2;
	mov.u32 	%r642, _ZZN3cub18CUB_300001_SM_10006detail4scan16DeviceScanKernelINS2_10policy_hubIiiimN4cuda3std3__44plusIvEEE10Policy1000EN6thrust24THRUST_300001_SM_1000_NS10device_ptrIiEESF_NS0_13ScanTileStateIiLb1EEES9_NS1_10InputValueIiPiEEmiLb0EiEEvT0_T1_T2_iT3_T4_T5_E12temp_storage;
	add.s32 	%r8, %r642, %r641;
	st.shared.u32 	[%r8], %r621;
	st.shared.u32 	[%r8+128], %r622;
	st.shared.u32 	[%r8+256], %r623;
	st.shared.u32 	[%r8+384], %r624;
	st.shared.u32 	[%r8+512], %r625;
	st.shared.u32 	[%r8+640], %r626;
	st.shared.u32 	[%r8+768], %r627;
	st.shared.u32 	[%r8+896], %r628;
	st.shared.u32 	[%r8+1024], %r629;
	st.shared.u32 	[%r8+1152], %r630;
	st.shared.u32 	[%r8+1280], %r631;
	st.shared.u32 	[%r8+1408], %r632;
	st.shared.u32 	[%r8+1536], %r633;
	st.shared.u32 	[%r8+1664], %r634;
	st.shared.u32 	[%r8+1792], %r635;
	st.shared.u32 	[%r8+1920], %r636;
	st.shared.u32 	[%r8+2048], %r637;
	st.shared.u32 	[%r8+2176], %r638;
	st.shared.u32 	[%r8+2304], %r639;
	bar.warp.sync 	-1;
	mad.lo.s32 	%r9, %r616, 72, %r8;
	ld.shared.u32 	%r10, [%r9];
	ld.shared.u32 	%r11, [%r9+4];
	ld.shared.u32 	%r12, [%r9+8];
	ld.shared.u32 	%r13, [%r9+12];
	ld.shared.u32 	%r14, [%r9+16];
	ld.shared.u32 	%r15, [%r9+20];
	ld.shared.u32 	%r16, [%r9+24];
	ld.shared.u32 	%r17, [%r9+28];
	ld.shared.u32 	%r18, [%r9+32];
	ld.shared.u32 	%r19, [%r9+36];
	ld.shared.u32 	%r20, [%r9+40];
	ld.shared.u32 	%r21, [%r9+44];
	ld.shared.u32 	%r22, [%r9+48];
	ld.shared.u32 	%r23, [%r9+52];
	ld.shared.u32 	%r24, [%r9+56];
	ld.shared.u32 	%r25, [%r9+60];
	ld.shared.u32 	%r26, [%r9+64];
	ld.shared.u32 	%r27, [%r9+68];
	ld.shared.u32 	%r28, [%r9+72];
	bar.sync 	0;
	setp.ne.s32 	%p100, %r4, 0;
	@%p100 bra 	$L__BB15_9;
	add.s32 	%r860, %r11, %r10;
	add.s32 	%r861, %r12, %r860;
	add.s32 	%r862, %r13, %r861;
	add.s32 	%r863, %r14, %r862;
	add.s32 	%r864, %r15, %r863;
	add.s32 	%r865, %r16, %r864;
	add.s32 	%r866, %r17, %r865;
	add.s32 	%r867, %r18, %r866;
	add.s32 	%r868, %r19, %r867;
	add.s32 	%r869, %r20, %r868;
	add.s32 	%r870, %r21, %r869;
	add.s32 	%r871, %r22, %r870;
	add.s32 	%r872, %r23, %r871;
	add.s32 	%r873, %r24, %r872;
	add.s32 	%r874, %r25, %r873;
	add.s32 	%r875, %r26, %r874;
	add.s32 	%r876, %r27, %r875;
	add.s32 	%r834, %r28, %r876;
	mov.b32 	%r832, 1;
	mov.b32 	%r857, 0;
	mov.b32 	%r859, -1;
	// begin inline asm
	{  .reg .s32 r0;  .reg .pred p;  shfl.sync.up.b32 r0|p, %r834, %r832, %r857, %r859;  @p add.s32 r0, r0, %r834;  mov.s32 %r830, r0;}
	// end inline asm
	mov.b32 	%r838, 2;
	// begin inline asm
	{  .reg .s32 r0;  .reg .pred p;  shfl.sync.up.b32 r0|p, %r830, %r838, %r857, %r859;  @p add.s32 r0, r0, %r830;  mov.s32 %r836, r0;}
	// end inline asm
	mov.b32 	%r844, 4;
	// begin inline asm
	{  .reg .s32 r0;  .reg .pred p;  shfl.sync.up.b32 r0|p, %r836, %r844, %r857, %r859;  @p add.s32 r0, r0, %r836;  mov.s32 %r842, r0;}
	// end inline asm
	mov.b32 	%r850, 8;
	// begin inline asm
	{  .reg .s32 r0;  .reg .pred p;  shfl.sync.up.b32 r0|p, %r842, %r850, %r857, %r859;  @p add.s32 r0, r0, %r842;  mov.s32 %r848, r0;}
	// end inline asm
	mov.b32 	%r856, 16;
	// begin inline asm
	{  .reg .s32 r0;  .reg .pred p;  shfl.sync.up.b32 r0|p, %r848, %r856, %r857, %r859;  @p add.s32 r0, r0, %r848;  mov.s32 %r854, r0;}
	// end inline asm
	setp.ne.s32 	%p143, %r616, 31;
	@%p143 bra 	$L__BB15_7;
	shl.b32 	%r877, %r7, 2;
	mov.u32 	%r878, _ZZN3cub18CUB_300001_SM_10006detail4scan16DeviceScanKernelINS2_10policy_hubIiiimN4cuda3std3__44plusIvEEE10Policy1000EN6thrust24THRUST_300001_SM_1000_NS10device_ptrIiEESF_NS0_13ScanTileStateIiLb1EEES9_NS1_10InputValueIiPiEEmiLb0EiEEvT0_T1_T2_iT3_T4_T5_E12temp_storage;
	add.s32 	%r879, %r878, %r877;
	st.shared.u32 	[%r879+16], %r854;
$L__BB15_7:
	bar.sync 	0;
	ld.shared.v4.u32 	{%r880, %r881, %r882, %r883}, [_ZZN3cub18CUB_300001_SM_10006detail4scan16DeviceScanKernelINS2_10policy_hubIiiimN4cuda3std3__44plusIvEEE10Policy1000EN6thrust24THRUST_300001_SM_1000_NS10device_ptrIiEESF_NS0_13ScanTileStateIiLb1EEES9_NS1_10InputValueIiPiEEmiLb0EiEEvT0_T1_T2_iT3_T4_T5_E12temp_storage+16];
	add.s32 	%r884, %r881, %r880;
	setp.eq.s32 	%p144, %r7, 2;
	selp.b32 	%r885, %r884, %r880, %p144;
	add.s32 	%r886, %r884, %r882;
	setp.eq.s32 	%p145, %r7, 3;
	selp.b32 	%r887, %r886, %r885, %p145;
	add.s32 	%r888, %r886, %r883;
	setp.eq.s32 	%p146, %r7, 4;
	selp.b32 	%r889, %r888, %r887, %p146;
	ld.shared.v4.u32 	{%r890, %r891, %r892, %r893}, [_ZZN3cub18CUB_300001_SM_10006detail4scan16DeviceScanKernelINS2_10policy_hubIiiimN4cuda3std3__44plusIvEEE10Policy1000EN6thrust24THRUST_300001_SM_1000_NS10device_ptrIiEESF_NS0_13ScanTileStateIiLb1EEES9_NS1_10InputValueIiPiEEmiLb0EiEEvT0_T1_T2_iT3_T4_T5_E12temp_storage+32];
	add.s32 	%r894, %r888, %r890;
	setp.eq.s32 	%p147, %r7, 5;
	selp.b32 	%r895, %r894, %r889, %p147;
	add.s32 	%r896, %r894, %r891;
	setp.eq.s32 	%p148, %r7, 6;
	selp.b32 	%r897, %r896, %r895, %p148;
	add.s32 	%r898, %r896, %r892;
	setp.eq.s32 	%p149, %r7, 7;
	selp.b32 	%r899, %r898, %r897, %p149;
	add.s32 	%r900, %r898, %r893;
	setp.eq.s32 	%p150, %r7, 8;
	selp.b32 	%r901, %r900, %r899, %p150;
	ld.shared.v4.u32 	{%r902, %r903, %r904, %r905}, [_ZZN3cub18CUB_300001_SM_10006detail4scan16DeviceScanKernelINS2_10policy_hubIiiimN4cuda3std3__44plusIvEEE10Policy1000EN6thrust24THRUST_300001_SM_1000_NS10device_ptrIiEESF_NS0_13ScanTileStateIiLb1EEES9_NS1_10InputValueIiPiEEmiLb0EiEEvT0_T1_T2_iT3_T4_T5_E12temp_storage+48];
	add.s32 	%r906, %r900, %r902;
	setp.eq.s32 	%p151, %r7, 9;
	selp.b32 	%r907, %r906, %r901, %p151;
	add.s32 	%r908, %r906, %r903;
	setp.eq.s32 	%p152, %r7, 10;
	selp.b32 	%r909, %r908, %r907, %p152;
	add.s32 	%r910, %r908, %r904;
	setp.eq.s32 	%p153, %r7, 11;
	selp.b32 	%r911, %r910, %r909, %p153;
	add.s32 	%r912, %r910, %r905;
	setp.eq.s32 	%p154, %r7, 12;
	selp.b32 	%r913, %r912, %r911, %p154;
	ld.shared.u32 	%r914, [_ZZN3cub18CUB_300001_SM_10006detail4scan16DeviceScanKernelINS2_10policy_hubIiiimN4cuda3std3__44plusIvEEE10Policy1000EN6thrust24THRUST_300001_SM_1000_NS10device_ptrIiEESF_NS0_13ScanTileStateIiLb1EEES9_NS1_10InputValueIiPiEEmiLb0EiEEvT0_T1_T2_iT3_T4_T5_E12temp_storage+64];
	setp.lt.u32 	%p155, %r5, 32;
	selp.b32 	%r915, 0, %r913, %p155;
	setp.eq.s32 	%p156, %r616, 0;
	sub.s32 	%r916, %r854, %r834;
	selp.b32 	%r917, 0, %r916, %p156;
	add.s32 	%r918, %r917, %r959;
	add.s32 	%r971, %r918, %r915;
	add.s32 	%r919, %r914, %r959;
	add.s32 	%r32, %r919, %r912;
	setp.ne.s32 	%p157, %r5, 0;
	@%p157 bra 	$L__BB15_28;
	add.s64 	%rd56, %rd18, 256;
	mov.b32 	%r920, 101;
	// begin inline asm
	st.relaxed.gpu.v2.u32 [%rd56], {%r920, %r32};
	// end inline asm
	bra.uni 	$L__BB15_28;
$L__BB15_9:
	add.s32 	%r673, %r11, %r10;
	add.s32 	%r674, %r12, %r673;
	add.s32 	%r675, %r13, %r674;
	add.s32 	%r676, %r14, %r675;
	add.s32 	%r677, %r15, %r676;
	add.s32 	%r678, %r16, %r677;
	add.s32 	%r679, %r17, %r678;
	add.s32 	%r680, %r18, %r679;
	add.s32 	%r681, %r19, %r680;
	add.s32 	%r682, %r20, %r681;
	add.s32 	%r683, %r21, %r682;
	add.s32 	%r684, %r22, %r683;
	add.s32 	%r685, %r23, %r684;
	add.s32 	%r686, %r24, %r685;
	add.s32 	%r687, %r25, %r686;
	add.s32 	%r688, %r26, %r687;
	add.s32 	%r689, %r27, %r688;
	add.s32 	%r647, %r28, %r689;
	mov.b32 	%r645, 1;
	mov.b32 	%r670, 0;
	mov.b32 	%r672, -1;
	// begin inline asm
	{  .reg .s32 r0;  .reg .pred p;  shfl.sync.up.b32 r0|p, %r647, %r645, %r670, %r672;  @p add.s32 r0, r0, %r647;  mov.s32 %r643, r0;}
	// end inline asm
	mov.b32 	%r651, 2;
	// begin inline asm
	{  .reg .s32 r0;  .reg .pred p;  shfl.sync.up.b32 r0|p, %r643, %r651, %r670, %r672;  @p add.s32 r0, r0, %r643;  mov.s32 %r649, r0;}
	// end inline asm
	mov.b32 	%r657, 4;
	// begin inline asm
	{  .reg .s32 r0;  .reg .pred p;  shfl.sync.up.b32 r0|p, %r649, %r657, %r670, %r672;  @p add.s32 r0, r0, %r649;  mov.s32 %r655, r0;}
	// end inline asm
	mov.b32 	%r663, 8;
	// begin inline asm
	{  .reg .s32 r0;  .reg .pred p;  shfl.sync.up.b32 r0|p, %r655, %r663, %r670, %r672;  @p add.s32 r0, r0, %r655;  mov.s32 %r661, r0;}
	// end inline asm
	mov.b32 	%r669, 16;
	// begin inline asm
	{  .reg .s32 r0;  .reg .pred p;  shfl.sync.up.b32 r0|p, %r661, %r669, %r670, %r672;  @p add.s32 r0, r0, %r661;  mov.s32 %r667, r0;}
	// end inline asm
	setp.ne.s32 	%p101, %r616, 31;
	@%p101 bra 	$L__BB15_11;
	shl.b32 	%r690, %r7, 2;
	mov.u32 	%r691, _ZZN3cub18CUB_300001_SM_10006detail4scan16DeviceScanKernelINS2_10policy_hubIiiimN4cuda3std3__44plusIvEEE10Policy1000EN6thrust24THRUST_300001_SM_1000_NS10device_ptrIiEESF_NS0_13ScanTileStateIiLb1EEES9_NS1_10InputValueIiPiEEmiLb0EiEEvT0_T1_T2_iT3_T4_T5_E12temp_storage;
	add.s32 	%r692, %r691, %r690;
	st.shared.u32 	[%r692+16], %r667;
$L__BB15_11:
	sub.s32 	%r693, %r667, %r647;
	bar.sync 	0;
	ld.shared.v4.u32 	{%r694, %r695, %r696, %r697}, [_ZZN3cub18CUB_300001_SM_10006detail4scan16DeviceScanKernelINS2_10policy_hubIiiimN4cuda3std3__44plusIvEEE10Policy1000EN6thrust24THRUST_300001_SM_1000_NS10device_ptrIiEESF_NS0_13ScanTileStateIiLb1EEES9_NS1_10InputValueIiPiEEmiLb0EiEEvT0_T1_T2_iT3_T4_T5_E12temp_storage+16];
	add.s32 	%r698, %r695, %r694;
	setp.eq.s32 	%p102, %r7, 2;
	selp.b32 	%r699, %r698, %r694, %p102;
	add.s32 	%r700, %r698, %r696;
	setp.eq.s32 	%p103, %r7, 3;
	selp.b32 	%r701, %r700, %r699, %p103;
	add.s32 	%r702, %r700, %r697;
	setp.eq.s32 	%p104, %r7, 4;
	selp.b32 	%r703, %r702, %r701, %p104;
	ld.shared.v4.u32 	{%r704, %r705, %r706, %r707}, [_ZZN3cub18CUB_300001_SM_10006detail4scan16DeviceScanKernelINS2_10policy_hubIiiimN4cuda3std3__44plusIvEEE10Policy1000EN6thrust24THRUST_300001_SM_1000_NS10device_ptrIiEESF_NS0_13ScanTileStateIiLb1EEES9_NS1_10InputValueIiPiEEmiLb0EiEEvT0_T1_T2_iT3_T4_T5_E12temp_storage+32];
	add.s32 	%r708, %r702, %r704;
	setp.eq.s32 	%p105, %r7, 5;
	selp.b32 	%r709, %r708, %r703, %p105;
	add.s32 	%r710, %r708, %r705;
	setp.eq.s32 	%p106, %r7, 6;
	selp.b32 	%r711, %r710, %r709, %p106;
	add.s32 	%r712, %r710, %r706;
	setp.eq.s32 	%p107, %r7, 7;
	selp.b32 	%r713, %r712, %r711, %p107;
	add.s32 	%r714, %r712, %r707;
	setp.eq.s32 	%p108, %r7, 8;
	selp.b32 	%r715, %r714, %r713, %p108;
	ld.shared.v4.u32 	{%r716, %r717, %r718, %r719}, [_ZZN3cub18CUB_300001_SM_10006detail4scan16DeviceScanKernelINS2_10policy_hubIiiimN4cuda3std3__44plusIvEEE10Policy1000EN6thrust24THRUST_300001_SM_1000_NS10device_ptrIiEESF_NS0_13ScanTileStateIiLb1EEES9_NS1_10InputValueIiPiEEmiLb0EiEEvT0_T1_T2_iT3_T4_T5_E12temp_storage+48];
	add.s32 	%r720, %r714, %r716;
	setp.eq.s32 	%p109, %r7, 9;
	selp.b32 	%r721, %r720, %r715, %p109;
	add.s32 	%r722, %r720, %r717;
	setp.eq.s32 	%p110, %r7, 10;
	selp.b32 	%r723, %r722, %r721, %p110;
	add.s32 	%r724, %r722, %r718;
	setp.eq.s32 	%p111, %r7, 11;
	selp.b32 	%r725, %r724, %r723, %p111;
	add.s32 	%r726, %r724, %r719;
	setp.eq.s32 	%p112, %r7, 12;
	selp.b32 	%r727, %r726, %r725, %p112;
	ld.shared.u32 	%r728, [_ZZN3cub18CUB_300001_SM_10006detail4scan16DeviceScanKernelINS2_10policy_hubIiiimN4cuda3std3__44plusIvEEE10Policy1000EN6thrust24THRUST_300001_SM_1000_NS10device_ptrIiEESF_NS0_13ScanTileStateIiLb1EEES9_NS1_10InputValueIiPiEEmiLb0EiEEvT0_T1_T2_iT3_T4_T5_E12temp_storage+64];
	add.s32 	%r35, %r726, %r728;
	setp.gt.u32 	%p113, %r5, 31;
	setp.lt.u32 	%p114, %r5, 32;
	setp.eq.s32 	%p115, %r616, 0;
	selp.b32 	%r729, 0, %r693, %p115;
	add.s32 	%r970, %r727, %r729;
	selp.b32 	%r37, %r693, %r970, %p114;
	@%p113 bra 	$L__BB15_27;
	setp.ne.s32 	%p116, %r5, 0;
	mul.wide.s32 	%rd45, %r4, 8;
	add.s64 	%rd8, %rd18, %rd45;
	@%p116 bra 	$L__BB15_14;
	st.shared.u32 	[_ZZN3cub18CUB_300001_SM_10006detail4scan16DeviceScanKernelINS2_10policy_hubIiiimN4cuda3std3__44plusIvEEE10Policy1000EN6thrust24THRUST_300001_SM_1000_NS10device_ptrIiEESF_NS0_13ScanTileStateIiLb1EEES9_NS1_10InputValueIiPiEEmiLb0EiEEvT0_T1_T2_iT3_T4_T5_E12temp_storage+12], %r35;
	add.s64 	%rd46, %rd8, 256;
	mov.b32 	%r730, 100;
	// begin inline asm
	st.relaxed.gpu.v2.u32 [%rd46], {%r730, %r35};
	// end inline asm
$L__BB15_14:
	not.b32 	%r736, %r5;
	add.s32 	%r966, %r4, %r736;
	mov.b32 	%r732, 550;
	// begin inline asm
	nanosleep.u32 %r732;
	// end inline asm
	mul.wide.s32 	%rd48, %r966, 8;
	add.s64 	%rd49, %rd18, %rd48;
	add.s64 	%rd47, %rd49, 256;
	// begin inline asm
	ld.relaxed.gpu.v2.u32 {%r967, %r961}, [%rd47];
	// end inline asm
	mov.b32 	%r962, 478;
$L__BB15_15:
	setp.eq.s32 	%p117, %r967, 99;
	mov.b32 	%r737, -1;
	vote.sync.any.pred 	%p118, %p117, %r737;
	not.pred 	%p119, %p118;
	@%p119 bra 	$L__BB15_17;
	// begin inline asm
	nanosleep.u32 %r962;
	// end inline asm
	shr.u32 	%r962, %r962, 1;
	// begin inline asm
	ld.relaxed.gpu.v2.u32 {%r967, %r961}, [%rd47];
	// end inline asm
	bra.uni 	$L__BB15_15;
$L__BB15_17:
	setp.eq.s32 	%p120, %r967, 101;
	mov.b32 	%r764, -1;
	vote.sync.ballot.b32 	%r766, %p120, %r764;
	// begin inline asm
	mov.u32 %r739, %lanemask_ge;
	// end inline asm
	and.b32  	%r767, %r766, %r739;
	or.b32  	%r768, %r767, -2147483648;
	add.s32 	%r769, %r768, -1;
	not.b32 	%r770, %r768;
	and.b32  	%r771, %r770, %r769;
	popc.b32 	%r743, %r771;
	mov.b32 	%r742, 1;
	// begin inline asm
	shfl.sync.down.b32 %r740, %r961, %r742, %r743, %r764;
	// end inline asm
	setp.lt.s32 	%p122, %r616, %r743;
	selp.b32 	%r772, %r740, 0, %p122;
	add.s32 	%r746, %r772, %r961;
	mov.b32 	%r747, 2;
	// begin inline asm
	shfl.sync.down.b32 %r745, %r746, %r747, %r743, %r764;
	// end inline asm
	add.s32 	%r50, %r616, 2;
	setp.gt.s32 	%p123, %r50, %r743;
	selp.b32 	%r773, 0, %r745, %p123;
	add.s32 	%r751, %r746, %r773;
	mov.b32 	%r752, 4;
	// begin inline asm
	shfl.sync.down.b32 %r750, %r751, %r752, %r743, %r764;
	// end inline asm
	add.s32 	%r51, %r616, 4;
	setp.gt.s32 	%p124, %r51, %r743;
	selp.b32 	%r774, 0, %r750, %p124;
	add.s32 	%r756, %r751, %r774;
	mov.b32 	%r757, 8;
	// begin inline asm
	shfl.sync.down.b32 %r755, %r756, %r757, %r743, %r764;
	// end inline asm
	add.s32 	%r52, %r616, 8;
	setp.gt.s32 	%p125, %r52, %r743;
	selp.b32 	%r775, 0, %r755, %p125;
	add.s32 	%r761, %r756, %r775;
	mov.b32 	%r762, 16;
	// begin inline asm
	shfl.sync.down.b32 %r760, %r761, %r762, %r743, %r764;
	// end inline asm
	add.s32 	%r53, %r616, 16;
	setp.gt.s32 	%p126, %r53, %r743;
	selp.b32 	%r776, 0, %r760, %p126;
	add.s32 	%r965, %r761, %r776;
	add.s64 	%rd10, %rd18, 256;
	mov.b32 	%r963, 478;
$L__BB15_18:
	setp.ne.s32 	%p127, %r967, 101;
	mov.b32 	%r777, -1;
	vote.sync.all.pred 	%p128, %p127, %r777;
	not.pred 	%p129, %p128;
	@%p129 bra 	$L__BB15_23;
	shr.u32 	%r963, %r963, 1;
	mul.wide.s32 	%rd52, %r966, 8;
	add.s64 	%rd53, %rd10, %rd52;
	add.s64 	%rd51, %rd53, -256;
	// begin inline asm
	ld.relaxed.gpu.v2.u32 {%r967, %r968}, [%rd51];
	// end inline asm
	mov.u32 	%r969, %r963;
$L__BB15_20:
	setp.eq.s32 	%p133, %r967, 99;
	mov.b32 	%r785, -1;
	vote.sync.any.pred 	%p134, %p133, %r785;
	not.pred 	%p135, %p134;
	@%p135 bra 	$L__BB15_22;
	// begin inline asm
	nanosleep.u32 %r969;
	// end inline asm
	shr.u32 	%r969, %r969, 1;
	// begin inline asm
	ld.relaxed.gpu.v2.u32 {%r967, %r968}, [%rd51];
	// end inline asm
	bra.uni 	$L__BB15_20;
$L__BB15_22:
	setp.eq.s32 	%p136, %r967, 101;
	mov.b32 	%r811, -1;
	vote.sync.ballot.b32 	%r812, %p136, %r811;
	and.b32  	%r813, %r812, %r739;
	or.b32  	%r814, %r813, -2147483648;
	add.s32 	%r815, %r814, -1;
	not.b32 	%r816, %r814;
	and.b32  	%r817, %r816, %r815;
	popc.b32 	%r790, %r817;
	mov.b32 	%r789, 1;
	// begin inline asm
	shfl.sync.down.b32 %r787, %r968, %r789, %r790, %r811;
	// end inline asm
	setp.lt.s32 	%p138, %r616, %r790;
	selp.b32 	%r818, %r787, 0, %p138;
	add.s32 	%r793, %r818, %r968;
	mov.b32 	%r794, 2;
	// begin inline asm
	shfl.sync.down.b32 %r792, %r793, %r794, %r790, %r811;
	// end inline asm
	setp.gt.s32 	%p139, %r50, %r790;
	selp.b32 	%r819, 0, %r792, %p139;
	add.s32 	%r798, %r793, %r819;
	mov.b32 	%r799, 4;
	// begin inline asm
	shfl.sync.down.b32 %r797, %r798, %r799, %r790, %r811;
	// end inline asm
	setp.gt.s32 	%p140, %r51, %r790;
	selp.b32 	%r820, 0, %r797, %p140;
	add.s32 	%r803, %r798, %r820;
	mov.b32 	%r804, 8;
	// begin inline asm
	shfl.sync.down.b32 %r802, %r803, %r804, %r790, %r811;
	// end inline asm
	setp.gt.s32 	%p141, %r52, %r790;
	selp.b32 	%r821, 0, %r802, %p141;
	add.s32 	%r808, %r803, %r821;
	mov.b32 	%r809, 16;
	// begin inline asm
	shfl.sync.down.b32 %r807, %r808, %r809, %r790, %r811;
	// end inline asm
	setp.gt.s32 	%p142, %r53, %r790;
	selp.b32 	%r822, 0, %r807, %p142;
	add.s32 	%r823, %r822, %r965;
	add.s32 	%r965, %r823, %r808;
	add.s32 	%r966, %r966, -32;
	bra.uni 	$L__BB15_18;
$L__BB15_23:
	@%p116 bra 	$L__BB15_25;
	add.s32 	%r780, %r965, %r35;
	add.s64 	%rd50, %rd8, 256;
	mov.b32 	%r779, 101;
	// begin inline asm
	st.relaxed.gpu.v2.u32 [%rd50], {%r779, %r780};
	// end inline asm
	st.shared.u32 	[_ZZN3cub18CUB_300001_SM_10006detail4scan16DeviceScanKernelINS2_10policy_hubIiiimN4cuda3std3__44plusIvEEE10Policy1000EN6thrust24THRUST_300001_SM_1000_NS10device_ptrIiEESF_NS0_13ScanTileStateIiLb1EEES9_NS1_10InputValueIiPiEEmiLb0EiEEvT0_T1_T2_iT3_T4_T5_E12temp_storage+4], %r965;
	st.shared.u32 	[_ZZN3cub18CUB_300001_SM_10006detail4scan16DeviceScanKernelINS2_10policy_hubIiiimN4cuda3std3__44plusIvEEE10Policy1000EN6thrust24THRUST_300001_SM_1000_NS10device_ptrIiEESF_NS0_13ScanTileStateIiLb1EEES9_NS1_10InputValueIiPiEEmiLb0EiEEvT0_T1_T2_iT3_T4_T5_E12temp_storage+8], %r780;
$L__BB15_25:
	setp.ne.s32 	%p131, %r616, 0;
	mov.u32 	%r970, %r37;
	@%p131 bra 	$L__BB15_27;
	st.shared.u32 	[_ZZN3cub18CUB_300001_SM_10006detail4scan16DeviceScanKernelINS2_10policy_hubIiiimN4cuda3std3__44plusIvEEE10Policy1000EN6thrust24THRUST_300001_SM_1000_NS10device_ptrIiEESF_NS0_13ScanTileStateIiLb1EEES9_NS1_10InputValueIiPiEEmiLb0EiEEvT0_T1_T2_iT3_T4_T5_E12temp_storage+84], %r965;
	mov.u32 	%r970, %r965;
$L__BB15_27:
	bar.sync 	0;
	setp.eq.s32 	%p132, %r5, 0;
	ld.shared.u32 	%r781, [_ZZN3cub18CUB_300001_SM_10006detail4scan16DeviceScanKernelINS2_10policy_hubIiiimN4cuda3std3__44plusIvEEE10Policy1000EN6thrust24THRUST_300001_SM_1000_NS10device_ptrIiEESF_NS0_13ScanTileStateIiLb1EEES9_NS1_10InputValueIiPiEEmiLb0EiEEvT0_T1_T2_iT3_T4_T5_E12temp_storage+84];
	selp.b32 	%r782, 0, %r781, %p132;
	add.s32 	%r971, %r782, %r970;
$L__BB15_28:
	add.s32 	%r922, %r971, %r10;
	add.s32 	%r923, %r11, %r922;
	add.s32 	%r924, %r12, %r923;
	add.s32 	%r925, %r13, %r924;
	add.s32 	%r926, %r14, %r925;
	add.s32 	%r927, %r15, %r926;
	add.s32 	%r928, %r16, %r927;
	add.s32 	%r929, %r17, %r928;
	add.s32 	%r930, %r18, %r929;
	add.s32 	%r931, %r19, %r930;
	add.s32 	%r932, %r20, %r931;
	add.s32 	%r933, %r21, %r932;
	add.s32 	%r934, %r22, %r933;
	add.s32 	%r935, %r23, %r934;
	add.s32 	%r936, %r24, %r935;
	add.s32 	%r937, %r25, %r936;
	add.s32 	%r938, %r26, %r937;
	add.s32 	%r939, %r27, %r938;
	bar.sync 	0;
	st.shared.u32 	[%r9], %r971;
	st.shared.u32 	[%r9+4], %r922;
	st.shared.u32 	[%r9+8], %r923;
	st.shared.u32 	[%r9+12], %r924;
	st.shared.u32 	[%r9+16], %r925;
	st.shared.u32 	[%r9+20], %r926;
	st.shared.u32 	[%r9+24], %r927;
	st.shared.u32 	[%r9+28], %r928;
	st.shared.u32 	[%r9+32], %r929;
	st.shared.u32 	[%r9+36], %r930;
	st.shared.u32 	[%r9+40], %r931;
	st.shared.u32 	[%r9+44], %r932;
	st.shared.u32 	[%r9+48], %r933;
	st.shared.u32 	[%r9+52], %r934;
	st.shared.u32 	[%r9+56], %r935;
	st.shared.u32 	[%r9+60], %r936;
	st.shared.u32 	[%r9+64], %r937;
	st.shared.u32 	[%r9+68], %r938;
	st.shared.u32 	[%r9+72], %r939;
	bar.warp.sync 	-1;
	ld.shared.u32 	%r940, [%r8];
	ld.shared.u32 	%r941, [%r8+128];
	ld.shared.u32 	%r942, [%r8+256];
	ld.shared.u32 	%r943, [%r8+384];
	ld.shared.u32 	%r944, [%r8+512];
	ld.shared.u32 	%r945, [%r8+640];
	ld.shared.u32 	%r946, [%r8+768];
	ld.shared.u32 	%r947, [%r8+896];
	ld.shared.u32 	%r948, [%r8+1024];
	ld.shared.u32 	%r949, [%r8+1152];
	ld.shared.u32 	%r950, [%r8+1280];
	ld.shared.u32 	%r951, [%r8+1408];
	ld.shared.u32 	%r952, [%r8+1536];
	ld.shared.u32 	%r953, [%r8+1664];
	ld.shared.u32 	%r954, [%r8+1792];
	ld.shared.u32 	%r955, [%r8+1920];
	ld.shared.u32 	%r956, [%r8+2048];
	ld.shared.u32 	%r957, [%r8+2176];
	ld.shared.u32 	%r958, [%r8+2304];
	add.s64 	%rd58, %rd4, %rd43;
	st.global.u32 	[%rd58], %r940;
	st.global.u32 	[%rd58+128], %r941;
	st.global.u32 	[%rd58+256], %r942;
	st.global.u32 	[%rd58+384], %r943;
	st.global.u32 	[%rd58+512], %r944;
	st.global.u32 	[%rd58+640], %r945;
	st.global.u32 	[%rd58+768], %r946;
	st.global.u32 	[%rd58+896], %r947;
	st.global.u32 	[%rd58+1024], %r948;
	st.global.u32 	[%rd58+1152], %r949;
	st.global.u32 	[%rd58+1280], %r950;
	st.global.u32 	[%rd58+1408], %r951;
	st.global.u32 	[%rd58+1536], %r952;
	st.global.u32 	[%rd58+1664], %r953;
	st.global.u32 	[%rd58+1792], %r954;
	st.global.u32 	[%rd58+1920], %r955;
	st.global.u32 	[%rd58+2048], %r956;
	st.global.u32 	[%rd58+2176], %r957;
	st.global.u32 	[%rd58+2304], %r958;
	bra.uni 	$L__BB15_131;
$L__BB15_29:
	setp.eq.s64 	%p3, %rd6, 0;
	@%p3 bra 	$L__BB15_131;
	cvt.u32.u64 	%r75, %rd6;
	shl.b64 	%rd21, %rd5, 2;
	add.s64 	%rd22, %rd3, %rd21;
	mov.u32 	%r76, %tid.x;
	ld.global.u32 	%r990, [%rd22];
	and.b32  	%r209, %r76, 31;
	and.b32  	%r210, %r76, 992;
	mul.lo.s32 	%r211, %r210, 19;
	or.b32  	%r78, %r211, %r209;
	setp.ge.u32 	%p4, %r78, %r75;
	shl.b32 	%r212, %r78, 2;
	cvt.u64.u32 	%rd23, %r212;
	add.s64 	%rd12, %rd22, %rd23;
	mov.u32 	%r972, %r990;
	@%p4 bra 	$L__BB15_32;
	ld.global.u32 	%r972, [%rd12];
$L__BB15_32:
	add.s32 	%r213, %r78, 32;
	setp.ge.u32 	%p5, %r213, %r75;
	mov.u32 	%r973, %r990;
	@%p5 bra 	$L__BB15_34;
	ld.global.u32 	%r973, [%rd12+128];
$L__BB15_34:
	add.s32 	%r214, %r78, 64;
	setp.ge.u32 	%p6, %r214, %r75;
	mov.u32 	%r974, %r990;
	@%p6 bra 	$L__BB15_36;
	ld.global.u32 	%r974, [%rd12+256];
$L__BB15_36:
	add.s32 	%r215, %r78, 96;
	setp.ge.u32 	%p7, %r215, %r75;
	mov.u32 	%r975, %r990;
	@%p7 bra 	$L__BB15_38;
	ld.global.u32 	%r975, [%rd12+384];
$L__BB15_38:
	add.s32 	%r216, %r78, 128;
	setp.ge.u32 	%p8, %r216, %r75;
	mov.u32 	%r976, %r990;
	@%p8 bra 	$L__BB15_40;
	ld.global.u32 	%r976, [%rd12+512];
$L__BB15_40:
	add.s32 	%r217, %r78, 160;
	setp.ge.u32 	%p9, %r217, %r75;
	mov.u32 	%r977, %r990;
	@%p9 bra 	$L__BB15_42;
	ld.global.u32 	%r977, [%rd12+640];
$L__BB15_42:
	add.s32 	%r218, %r78, 192;
	setp.ge.u32 	%p10, %r218, %r75;
	mov.u32 	%r978, %r990;
	@%p10 bra 	$L__BB15_44;
	ld.global.u32 	%r978, [%rd12+768];
$L__BB15_44:
	add.s32 	%r219, %r78, 224;
	setp.ge.u32 	%p11, %r219, %r75;
	mov.u32 	%r979, %r990;
	@%p11 bra 	$L__BB15_46;
	ld.global.u32 	%r979, [%rd12+896];
$L__BB15_46:
	add.s32 	%r95, %r78, 256;
	setp.ge.u32 	%p12, %r95, %r75;
	mov.u32 	%r980, %r990;
	@%p12 bra 	$L__BB15_48;
	ld.global.u32 	%r980, [%rd12+1024];
$L__BB15_48:
	add.s32 	%r98, %r78, 288;
	setp.ge.u32 	%p13, %r98, %r75;
	mov.u32 	%r981, %r990;
	@%p13 bra 	$L__BB15_50;
	ld.global.u32 	%r981, [%rd12+1152];
$L__BB15_50:
	add.s32 	%r220, %r78, 320;
	setp.ge.u32 	%p14, %r220, %r75;
	mov.u32 	%r982, %r990;
	@%p14 bra 	$L__BB15_52;
	ld.global.u32 	%r982, [%rd12+1280];
$L__BB15_52:
	add.s32 	%r221, %r78, 352;
	setp.ge.u32 	%p15, %r221, %r75;
	mov.u32 	%r983, %r990;
	@%p15 bra 	$L__BB15_54;
	ld.global.u32 	%r983, [%rd12+1408];
$L__BB15_54:
	add.s32 	%r222, %r78, 384;
	setp.ge.u32 	%p16, %r222, %r75;
	mov.u32 	%r984, %r990;
	@%p16 bra 	$L__BB15_56;
	ld.global.u32 	%r984, [%rd12+1536];
$L__BB15_56:
	add.s32 	%r223, %r78, 416;
	setp.ge.u32 	%p17, %r223, %r75;
	mov.u32 	%r985, %r990;
	@%p17 bra 	$L__BB15_58;
	ld.global.u32 	%r985, [%rd12+1664];
$L__BB15_58:
	add.s32 	%r224, %r78, 448;
	setp.ge.u32 	%p18, %r224, %r75;
	mov.u32 	%r986, %r990;
	@%p18 bra 	$L__BB15_60;
	ld.global.u32 	%r986, [%rd12+1792];
$L__BB15_60:
	add.s32 	%r225, %r78, 480;
	setp.ge.u32 	%p19, %r225, %r75;
	mov.u32 	%r987, %r990;
	@%p19 bra 	$L__BB15_62;
	ld.global.u32 	%r987, [%rd12+1920];
$L__BB15_62:
	add.s32 	%r226, %r78, 512;
	setp.ge.u32 	%p20, %r226, %r75;
	mov.u32 	%r988, %r990;
	@%p20 bra 	$L__BB15_64;
	ld.global.u32 	%r988, [%rd12+2048];
$L__BB15_64:
	add.s32 	%r115, %r78, 544;
	setp.ge.u32 	%p21, %r115, %r75;
	mov.u32 	%r989, %r990;
	@%p21 bra 	$L__BB15_66;
	ld.global.u32 	%r989, [%rd12+2176];
$L__BB15_66:
	add.s32 	%r118, %r78, 576;
	setp.ge.u32 	%p22, %r118, %r75;
	@%p22 bra 	$L__BB15_68;
	ld.global.u32 	%r990, [%rd12+2304];
$L__BB15_68:
	// begin inline asm
	mov.u32 %r227, %laneid;
	// end inline asm
	shr.u32 	%r122, %r76, 5;
	mad.lo.s32 	%r228, %r122, 608, %r227;
	shl.b32 	%r229, %r228, 2;
	mov.u32 	%r230, _ZZN3cub18CUB_300001_SM_10006detail4scan16DeviceScanKernelINS2_10policy_hubIiiimN4cuda3std3__44plusIvEEE10Policy1000EN6thrust24THRUST_300001_SM_1000_NS10device_ptrIiEESF_NS0_13ScanTileStateIiLb1EEES9_NS1_10InputValueIiPiEEmiLb0EiEEvT0_T1_T2_iT3_T4_T5_E12temp_storage;
	add.s32 	%r123, %r230, %r229;
	st.shared.u32 	[%r123], %r972;
	st.shared.u32 	[%r123+128], %r973;
	st.shared.u32 	[%r123+256], %r974;
	st.shared.u32 	[%r123+384], %r975;
	st.shared.u32 	[%r123+512], %r976;
	st.shared.u32 	[%r123+640], %r977;
	st.shared.u32 	[%r123+768], %r978;
	st.shared.u32 	[%r123+896], %r979;
	st.shared.u32 	[%r123+1024], %r980;
	st.shared.u32 	[%r123+1152], %r981;
	st.shared.u32 	[%r123+1280], %r982;
	st.shared.u32 	[%r123+1408], %r983;
	st.shared.u32 	[%r123+1536], %r984;
	st.shared.u32 	[%r123+1664], %r985;
	st.shared.u32 	[%r123+1792], %r986;
	st.shared.u32 	[%r123+1920], %r987;
	st.shared.u32 	[%r123+2048], %r988;
	st.shared.u32 	[%r123+2176], %r989;
	st.shared.u32 	[%r123+2304], %r990;
	bar.warp.sync 	-1;
	mad.lo.s32 	%r124, %r227, 72, %r123;
	ld.shared.u32 	%r125, [%r124];
	ld.shared.u32 	%r126, [%r124+4];
	ld.shared.u32 	%r127, [%r124+8];
	ld.shared.u32 	%r128, [%r124+12];
	ld.shared.u32 	%r129, [%r124+16];
	ld.shared.u32 	%r130, [%r124+20];
	ld.shared.u32 	%r131, [%r124+24];
	ld.shared.u32 	%r132, [%r124+28];
	ld.shared.u32 	%r133, [%r124+32];
	ld.shared.u32 	%r134, [%r124+36];
	ld.shared.u32 	%r135, [%r124+40];
	ld.shared.u32 	%r136, [%r124+44];
	ld.shared.u32 	%r137, [%r124+48];
	ld.shared.u32 	%r138, [%r124+52];
	ld.shared.u32 	%r139, [%r124+56];
	ld.shared.u32 	%r140, [%r124+60];
	ld.shared.u32 	%r141, [%r124+64];
	ld.shared.u32 	%r142, [%r124+68];
	ld.shared.u32 	%r143, [%r124+72];
	bar.sync 	0;
	setp.ne.s32 	%p23, %r4, 0;
	@%p23 bra 	$L__BB15_72;
	add.s32 	%r456, %r126, %r125;
	add.s32 	%r457, %r127, %r456;
	add.s32 	%r458, %r128, %r457;
	add.s32 	%r459, %r129, %r458;
	add.s32 	%r460, %r130, %r459;
	add.s32 	%r461, %r131, %r460;
	add.s32 	%r462, %r132, %r461;
	add.s32 	%r463, %r133, %r462;
	add.s32 	%r464, %r134, %r463;
	add.s32 	%r465, %r135, %r464;
	add.s32 	%r466, %r136, %r465;
	add.s32 	%r467, %r137, %r466;
	add.s32 	%r468, %r138, %r467;
	add.s32 	%r469, %r139, %r468;
	add.s32 	%r470, %r140, %r469;
	add.s32 	%r471, %r141, %r470;
	add.s32 	%r472, %r142, %r471;
	add.s32 	%r430, %r143, %r472;
	mov.b32 	%r428, 1;
	mov.b32 	%r453, 0;
	mov.b32 	%r455, -1;
	// begin inline asm
	{  .reg .s32 r0;  .reg .pred p;  shfl.sync.up.b32 r0|p, %r430, %r428, %r453, %r455;  @p add.s32 r0, r0, %r430;  mov.s32 %r426, r0;}
	// end inline asm
	mov.b32 	%r434, 2;
	// begin inline asm
	{  .reg .s32 r0;  .reg .pred p;  shfl.sync.up.b32 r0|p, %r426, %r434, %r453, %r455;  @p add.s32 r0, r0, %r426;  mov.s32 %r432, r0;}
	// end inline asm
	mov.b32 	%r440, 4;
	// begin inline asm
	{  .reg .s32 r0;  .reg .pred p;  shfl.sync.up.b32 r0|p, %r432, %r440, %r453, %r455;  @p add.s32 r0, r0, %r432;  mov.s32 %r438, r0;}
	// end inline asm
	mov.b32 	%r446, 8;
	// begin inline asm
	{  .reg .s32 r0;  .reg .pred p;  shfl.sync.up.b32 r0|p, %r438, %r446, %r453, %r455;  @p add.s32 r0, r0, %r438;  mov.s32 %r444, r0;}
	// end inline asm
	mov.b32 	%r452, 16;
	// begin inline asm
	{  .reg .s32 r0;  .reg .pred p;  shfl.sync.up.b32 r0|p, %r444, %r452, %r453, %r455;  @p add.s32 r0, r0, %r444;  mov.s32 %r450, r0;}
	// end inline asm
	setp.ne.s32 	%p66, %r227, 31;
	@%p66 bra 	$L__BB15_71;
	shl.b32 	%r473, %r122, 2;
	mov.u32 	%r474, _ZZN3cub18CUB_300001_SM_10006detail4scan16DeviceScanKernelINS2_10policy_hubIiiimN4cuda3std3__44plusIvEEE10Policy1000EN6thrust24THRUST_300001_SM_1000_NS10device_ptrIiEESF_NS0_13ScanTileStateIiLb1EEES9_NS1_10InputValueIiPiEEmiLb0EiEEvT0_T1_T2_iT3_T4_T5_E12temp_storage;
	add.s32 	%r475, %r474, %r473;
	st.shared.u32 	[%r475+16], %r450;
$L__BB15_71:
	bar.sync 	0;
	ld.shared.v4.u32 	{%r476, %r477, %r478, %r479}, [_ZZN3cub18CUB_300001_SM_10006detail4scan16DeviceScanKernelINS2_10policy_hubIiiimN4cuda3std3__44plusIvEEE10Policy1000EN6thrust24THRUST_300001_SM_1000_NS10device_ptrIiEESF_NS0_13ScanTileStateIiLb1EEES9_NS1_10InputValueIiPiEEmiLb0EiEEvT0_T1_T2_iT3_T4_T5_E12temp_storage+16];
	add.s32 	%r480, %r477, %r476;
	setp.eq.s32 	%p67, %r122, 2;
	selp.b32 	%r481, %r480, %r476, %p67;
	add.s32 	%r482, %r480, %r478;
	setp.eq.s32 	%p68, %r122, 3;
	selp.b32 	%r483, %r482, %r481, %p68;
	add.s32 	%r484, %r482, %r479;
	setp.eq.s32 	%p69, %r122, 4;
	selp.b32 	%r485, %r484, %r483, %p69;
	ld.shared.v4.u32 	{%r486, %r487, %r488, %r489}, [_ZZN3cub18CUB_300001_SM_10006detail4scan16DeviceScanKernelINS2_10policy_hubIiiimN4cuda3std3__44plusIvEEE10Policy1000EN6thrust24THRUST_300001_SM_1000_NS10device_ptrIiEESF_NS0_13ScanTileStateIiLb1EEES9_NS1_10InputValueIiPiEEmiLb0EiEEvT0_T1_T2_iT3_T4_T5_E12temp_storage+32];
	add.s32 	%r490, %r484, %r486;
	setp.eq.s32 	%p70, %r122, 5;
	selp.b32 	%r491, %r490, %r485, %p70;
	add.s32 	%r492, %r490, %r487;
	setp.eq.s32 	%p71, %r122, 6;
	selp.b32 	%r493, %r492, %r491, %p71;
	add.s32 	%r494, %r492, %r488;
	setp.eq.s32 	%p72, %r122, 7;
	selp.b32 	%r495, %r494, %r493, %p72;
	add.s32 	%r496, %r494, %r489;
	setp.eq.s32 	%p73, %r122, 8;
	selp.b32 	%r497, %r496, %r495, %p73;
	ld.shared.v4.u32 	{%r498, %r499, %r500, %r501}, [_ZZN3cub18CUB_300001_SM_10006detail4scan16DeviceScanKernelINS2_10policy_hubIiiimN4cuda3std3__44plusIvEEE10Policy1000EN6thrust24THRUST_300001_SM_1000_NS10device_ptrIiEESF_NS0_13ScanTileStateIiLb1EEES9_NS1_10InputValueIiPiEEmiLb0EiEEvT0_T1_T2_iT3_T4_T5_E12temp_storage+48];
	add.s32 	%r502, %r496, %r498;
	setp.eq.s32 	%p74, %r122, 9;
	selp.b32 	%r503, %r502, %r497, %p74;
	add.s32 	%r504, %r502, %r499;
	setp.eq.s32 	%p75, %r122, 10;
	selp.b32 	%r505, %r504, %r503, %p75;
	add.s32 	%r506, %r504, %r500;
	setp.eq.s32 	%p76, %r122, 11;
	selp.b32 	%r507, %r506, %r505, %p76;
	add.s32 	%r508, %r506, %r501;
	setp.eq.s32 	%p77, %r122, 12;
	selp.b32 	%r509, %r508, %r507, %p77;
	setp.lt.u32 	%p78, %r76, 32;
	selp.b32 	%r510, 0, %r509, %p78;
	setp.eq.s32 	%p79, %r227, 0;
	sub.s32 	%r511, %r450, %r430;
	selp.b32 	%r512, 0, %r511, %p79;
	add.s32 	%r513, %r512, %r959;
	add.s32 	%r1002, %r513, %r510;
	bra.uni 	$L__BB15_91;
$L__BB15_72:
	add.s32 	%r261, %r126, %r125;
	add.s32 	%r262, %r127, %r261;
	add.s32 	%r263, %r128, %r262;
	add.s32 	%r264, %r129, %r263;
	add.s32 	%r265, %r130, %r264;
	add.s32 	%r266, %r131, %r265;
	add.s32 	%r267, %r132, %r266;
	add.s32 	%r268, %r133, %r267;
	add.s32 	%r269, %r134, %r268;
	add.s32 	%r270, %r135, %r269;
	add.s32 	%r271, %r136, %r270;
	add.s32 	%r272, %r137, %r271;
	add.s32 	%r273, %r138, %r272;
	add.s32 	%r274, %r139, %r273;
	add.s32 	%r275, %r140, %r274;
	add.s32 	%r276, %r141, %r275;
	add.s32 	%r277, %r142, %r276;
	add.s32 	%r235, %r143, %r277;
	mov.b32 	%r233, 1;
	mov.b32 	%r258, 0;
	mov.b32 	%r260, -1;
	// begin inline asm
	{  .reg .s32 r0;  .reg .pred p;  shfl.sync.up.b32 r0|p, %r235, %r233, %r258, %r260;  @p add.s32 r0, r0, %r235;  mov.s32 %r231, r0;}
	// end inline asm
	mov.b32 	%r239, 2;
	// begin inline asm
	{  .reg .s32 r0;  .reg .pred p;  shfl.sync.up.b32 r0|p, %r231, %r239, %r258, %r260;  @p add.s32 r0, r0, %r231;  mov.s32 %r237, r0;}
	// end inline asm
	mov.b32 	%r245, 4;
	// begin inline asm
	{  .reg .s32 r0;  .reg .pred p;  shfl.sync.up.b32 r0|p, %r237, %r245, %r258, %r260;  @p add.s32 r0, r0, %r237;  mov.s32 %r243, r0;}
	// end inline asm
	mov.b32 	%r251, 8;
	// begin inline asm
	{  .reg .s32 r0;  .reg .pred p;  shfl.sync.up.b32 r0|p, %r243, %r251, %r258, %r260;  @p add.s32 r0, r0, %r243;  mov.s32 %r249, r0;}
	// end inline asm
	mov.b32 	%r257, 16;
	// begin inline asm
	{  .reg .s32 r0;  .reg .pred p;  shfl.sync.up.b32 r0|p, %r249, %r257, %r258, %r260;  @p add.s32 r0, r0, %r249;  mov.s32 %r255, r0;}
	// end inline asm
	setp.ne.s32 	%p24, %r227, 31;
	@%p24 bra 	$L__BB15_74;
	shl.b32 	%r278, %r122, 2;
	mov.u32 	%r279, _ZZN3cub18CUB_300001_SM_10006detail4scan16DeviceScanKernelINS2_10policy_hubIiiimN4cuda3std3__44plusIvEEE10Policy1000EN6thrust24THRUST_300001_SM_1000_NS10device_ptrIiEESF_NS0_13ScanTileStateIiLb1EEES9_NS1_10InputValueIiPiEEmiLb0EiEEvT0_T1_T2_iT3_T4_T5_E12temp_storage;
	add.s32 	%r280, %r279, %r278;
	st.shared.u32 	[%r280+16], %r255;
$L__BB15_74:
	sub.s32 	%r281, %r255, %r235;
	bar.sync 	0;
	ld.shared.v4.u32 	{%r282, %r283, %r284, %r285}, [_ZZN3cub18CUB_300001_SM_10006detail4scan16DeviceScanKernelINS2_10policy_hubIiiimN4cuda3std3__44plusIvEEE10Policy1000EN6thrust24THRUST_300001_SM_1000_NS10device_ptrIiEESF_NS0_13ScanTileStateIiLb1EEES9_NS1_10InputValueIiPiEEmiLb0EiEEvT0_T1_T2_iT3_T4_T5_E12temp_storage+16];
	add.s32 	%r286, %r283, %r282;
	setp.eq.s32 	%p25, %r122, 2;
	selp.b32 	%r287, %r286, %r282, %p25;
	add.s32 	%r288, %r286, %r284;
	setp.eq.s32 	%p26, %r122, 3;
	selp.b32 	%r289, %r288, %r287, %p26;
	add.s32 	%r290, %r288, %r285;
	setp.eq.s32 	%p27, %r122, 4;
	selp.b32 	%r291, %r290, %r289, %p27;
	ld.shared.v4.u32 	{%r292, %r293, %r294, %r295}, [_ZZN3cub18CUB_300001_SM_10006detail4scan16DeviceScanKernelINS2_10policy_hubIiiimN4cuda3std3__44plusIvEEE10Policy1000EN6thrust24THRUST_300001_SM_1000_NS10device_ptrIiEESF_NS0_13ScanTileStateIiLb1EEES9_NS1_10InputValueIiPiEEmiLb0EiEEvT0_T1_T2_iT3_T4_T5_E12temp_storage+32];
	add.s32 	%r296, %r290, %r292;
	setp.eq.s32 	%p28, %r122, 5;
	selp.b32 	%r297, %r296, %r291, %p28;
	add.s32 	%r298, %r296, %r293;
	setp.eq.s32 	%p29, %r122, 6;
	selp.b32 	%r299, %r298, %r297, %p29;
	add.s32 	%r300, %r298, %r294;
	setp.eq.s32 	%p30, %r122, 7;
	selp.b32 	%r301, %r300, %r299, %p30;
	add.s32 	%r302, %r300, %r295;
	setp.eq.s32 	%p31, %r122, 8;
	selp.b32 	%r303, %r302, %r301, %p31;
	ld.shared.v4.u32 	{%r304, %r305, %r306, %r307}, [_ZZN3cub18CUB_300001_SM_10006detail4scan16DeviceScanKernelINS2_10policy_hubIiiimN4cuda3std3__44plusIvEEE10Policy1000EN6thrust24THRUST_300001_SM_1000_NS10device_ptrIiEESF_NS0_13ScanTileStateIiLb1EEES9_NS1_10InputValueIiPiEEmiLb0EiEEvT0_T1_T2_iT3_T4_T5_E12temp_storage+48];
	add.s32 	%r308, %r302, %r304;
	setp.eq.s32 	%p32, %r122, 9;
	selp.b32 	%r309, %r308, %r303, %p32;
	add.s32 	%r310, %r308, %r305;
	setp.eq.s32 	%p33, %r122, 10;
	selp.b32 	%r311, %r310, %r309, %p33;
	add.s32 	%r312, %r310, %r306;
	setp.eq.s32 	%p34, %r122, 11;
	selp.b32 	%r313, %r312, %r311, %p34;
	add.s32 	%r314, %r312, %r307;
	setp.eq.s32 	%p35, %r122, 12;
	selp.b32 	%r315, %r314, %r313, %p35;
	ld.shared.u32 	%r316, [_ZZN3cub18CUB_300001_SM_10006detail4scan16DeviceScanKernelINS2_10policy_hubIiiimN4cuda3std3__44plusIvEEE10Policy1000EN6thrust24THRUST_300001_SM_1000_NS10device_ptrIiEESF_NS0_13ScanTileStateIiLb1EEES9_NS1_10InputValueIiPiEEmiLb0EiEEvT0_T1_T2_iT3_T4_T5_E12temp_storage+64];
	add.s32 	%r149, %r314, %r316;
	setp.gt.u32 	%p36, %r76, 31;
	setp.lt.u32 	%p37, %r76, 32;
	setp.eq.s32 	%p38, %r227, 0;
	selp.b32 	%r317, 0, %r281, %p38;
	add.s32 	%r1001, %r315, %r317;
	selp.b32 	%r151, %r281, %r1001, %p37;
	@%p36 bra 	$L__BB15_90;
	setp.ne.s32 	%p39, %r76, 0;
	mul.wide.s32 	%rd24, %r4, 8;
	add.s64 	%rd13, %rd18, %rd24;
	@%p39 bra 	$L__BB15_77;
	st.shared.u32 	[_ZZN3cub18CUB_300001_SM_10006detail4scan16DeviceScanKernelINS2_10policy_hubIiiimN4cuda3std3__44plusIvEEE10Policy1000EN6thrust24THRUST_300001_SM_1000_NS10device_ptrIiEESF_NS0_13ScanTileStateIiLb1EEES9_NS1_10InputValueIiPiEEmiLb0EiEEvT0_T1_T2_iT3_T4_T5_E12temp_storage+12], %r149;
	add.s64 	%rd25, %rd13, 256;
	mov.b32 	%r318, 100;
	// begin inline asm
	st.relaxed.gpu.v2.u32 [%rd25], {%r318, %r149};
	// end inline asm
$L__BB15_77:
	not.b32 	%r324, %r76;
	add.s32 	%r997, %r4, %r324;
	mov.b32 	%r320, 550;
	// begin inline asm
	nanosleep.u32 %r320;
	// end inline asm
	mul.wide.s32 	%rd27, %r997, 8;
	add.s64 	%rd28, %rd18, %rd27;
	add.s64 	%rd26, %rd28, 256;
	// begin inline asm
	ld.relaxed.gpu.v2.u32 {%r998, %r992}, [%rd26];
	// end inline asm
	mov.b32 	%r993, 478;
$L__BB15_78:
	setp.eq.s32 	%p40, %r998, 99;
	mov.b32 	%r325, -1;
	vote.sync.any.pred 	%p41, %p40, %r325;
	not.pred 	%p42, %p41;
	@%p42 bra 	$L__BB15_80;
	// begin inline asm
	nanosleep.u32 %r993;
	// end inline asm
	shr.u32 	%r993, %r993, 1;
	// begin inline asm
	ld.relaxed.gpu.v2.u32 {%r998, %r992}, [%rd26];
	// end inline asm
	bra.uni 	$L__BB15_78;
$L__BB15_80:
	setp.eq.s32 	%p43, %r998, 101;
	mov.b32 	%r352, -1;
	vote.sync.ballot.b32 	%r354, %p43, %r352;
	// begin inline asm
	mov.u32 %r327, %lanemask_ge;
	// end inline asm
	and.b32  	%r355, %r354, %r327;
	or.b32  	%r356, %r355, -2147483648;
	add.s32 	%r357, %r356, -1;
	not.b32 	%r358, %r356;
	and.b32  	%r359, %r358, %r357;
	popc.b32 	%r331, %r359;
	mov.b32 	%r330, 1;
	// begin inline asm
	shfl.sync.down.b32 %r328, %r992, %r330, %r331, %r352;
	// end inline asm
	setp.lt.s32 	%p45, %r227, %r331;
	selp.b32 	%r360, %r328, 0, %p45;
	add.s32 	%r334, %r360, %r992;
	mov.b32 	%r335, 2;
	// begin inline asm
	shfl.sync.down.b32 %r333, %r334, %r335, %r331, %r352;
	// end inline asm
	add.s32 	%r361, %r227, 2;
	setp.gt.s32 	%p46, %r361, %r331;
	selp.b32 	%r362, 0, %r333, %p46;
	add.s32 	%r339, %r334, %r362;
	mov.b32 	%r340, 4;
	// begin inline asm
	shfl.sync.down.b32 %r338, %r339, %r340, %r331, %r352;
	// end inline asm
	add.s32 	%r363, %r227, 4;
	setp.gt.s32 	%p47, %r363, %r331;
	selp.b32 	%r364, 0, %r338, %p47;
	add.s32 	%r344, %r339, %r364;
	mov.b32 	%r345, 8;
	// begin inline asm
	shfl.sync.down.b32 %r343, %r344, %r345, %r331, %r352;
	// end inline asm
	add.s32 	%r365, %r227, 8;
	setp.gt.s32 	%p48, %r365, %r331;
	selp.b32 	%r366, 0, %r343, %p48;
	add.s32 	%r349, %r344, %r366;
	mov.b32 	%r350, 16;
	// begin inline asm
	shfl.sync.down.b32 %r348, %r349, %r350, %r331, %r352;
	// end inline asm
	add.s32 	%r367, %r227, 16;
	setp.gt.s32 	%p49, %r367, %r331;
	selp.b32 	%r368, 0, %r348, %p49;
	add.s32 	%r994, %r349, %r368;
	add.s64 	%rd14, %rd18, 256;
	mov.b32 	%r995, 478;
$L__BB15_81:
	setp.ne.s32 	%p50, %r998, 101;
	mov.b32 	%r369, -1;
	vote.sync.all.pred 	%p51, %p50, %r369;
	not.pred 	%p52, %p51;
	@%p52 bra 	$L__BB15_86;
	shr.u32 	%r995, %r995, 1;
	mul.wide.s32 	%rd31, %r997, 8;
	add.s64 	%rd32, %rd14, %rd31;
	add.s64 	%rd30, %rd32, -256;
	// begin inline asm
	ld.relaxed.gpu.v2.u32 {%r998, %r999}, [%rd30];
	// end inline asm
	mov.u32 	%r1000, %r995;
$L__BB15_83:
	setp.eq.s32 	%p56, %r998, 99;
	mov.b32 	%r377, -1;
	vote.sync.any.pred 	%p57, %p56, %r377;
	not.pred 	%p58, %p57;
	@%p58 bra 	$L__BB15_85;
	// begin inline asm
	nanosleep.u32 %r1000;
	// end inline asm
	shr.u32 	%r1000, %r1000, 1;
	// begin inline asm
	ld.relaxed.gpu.v2.u32 {%r998, %r999}, [%rd30];
	// end inline asm
	bra.uni 	$L__BB15_83;
$L__BB15_85:
	setp.eq.s32 	%p59, %r998, 101;
	mov.b32 	%r403, -1;
	vote.sync.ballot.b32 	%r404, %p59, %r403;
	and.b32  	%r405, %r404, %r327;
	or.b32  	%r406, %r405, -2147483648;
	add.s32 	%r407, %r406, -1;
	not.b32 	%r408, %r406;
	and.b32  	%r409, %r408, %r407;
	popc.b32 	%r382, %r409;
	mov.b32 	%r381, 1;
	// begin inline asm
	shfl.sync.down.b32 %r379, %r999, %r381, %r382, %r403;
	// end inline asm
	setp.lt.s32 	%p61, %r227, %r382;
	selp.b32 	%r410, %r379, 0, %p61;
	add.s32 	%r385, %r410, %r999;
	mov.b32 	%r386, 2;
	// begin inline asm
	shfl.sync.down.b32 %r384, %r385, %r386, %r382, %r403;
	// end inline asm
	add.s32 	%r411, %r227, 2;
	setp.gt.s32 	%p62, %r411, %r382;
	selp.b32 	%r412, 0, %r384, %p62;
	add.s32 	%r390, %r385, %r412;
	mov.b32 	%r391, 4;
	// begin inline asm
	shfl.sync.down.b32 %r389, %r390, %r391, %r382, %r403;
	// end inline asm
	add.s32 	%r413, %r227, 4;
	setp.gt.s32 	%p63, %r413, %r382;
	selp.b32 	%r414, 0, %r389, %p63;
	add.s32 	%r395, %r390, %r414;
	mov.b32 	%r396, 8;
	// begin inline asm
	shfl.sync.down.b32 %r394, %r395, %r396, %r382, %r403;
	// end inline asm
	add.s32 	%r415, %r227, 8;
	setp.gt.s32 	%p64, %r415, %r382;
	selp.b32 	%r416, 0, %r394, %p64;
	add.s32 	%r400, %r395, %r416;
	mov.b32 	%r401, 16;
	// begin inline asm
	shfl.sync.down.b32 %r399, %r400, %r401, %r382, %r403;
	// end inline asm
	add.s32 	%r417, %r227, 16;
	setp.gt.s32 	%p65, %r417, %r382;
	selp.b32 	%r418, 0, %r399, %p65;
	add.s32 	%r419, %r418, %r994;
	add.s32 	%r994, %r419, %r400;
	add.s32 	%r997, %r997, -32;
	bra.uni 	$L__BB15_81;
$L__BB15_86:
	@%p39 bra 	$L__BB15_88;
	add.s32 	%r372, %r994, %r149;
	add.s64 	%rd29, %rd13, 256;
	mov.b32 	%r371, 101;
	// begin inline asm
	st.relaxed.gpu.v2.u32 [%rd29], {%r371, %r372};
	// end inline asm
	st.shared.u32 	[_ZZN3cub18CUB_300001_SM_10006detail4scan16DeviceScanKernelINS2_10policy_hubIiiimN4cuda3std3__44plusIvEEE10Policy1000EN6thrust24THRUST_300001_SM_1000_NS10device_ptrIiEESF_NS0_13ScanTileStateIiLb1EEES9_NS1_10InputValueIiPiEEmiLb0EiEEvT0_T1_T2_iT3_T4_T5_E12temp_storage+4], %r994;
	st.shared.u32 	[_ZZN3cub18CUB_300001_SM_10006detail4scan16DeviceScanKernelINS2_10policy_hubIiiimN4cuda3std3__44plusIvEEE10Policy1000EN6thrust24THRUST_300001_SM_1000_NS10device_ptrIiEESF_NS0_13ScanTileStateIiLb1EEES9_NS1_10InputValueIiPiEEmiLb0EiEEvT0_T1_T2_iT3_T4_T5_E12temp_storage+8], %r372;
$L__BB15_88:
	setp.ne.s32 	%p54, %r227, 0;
	mov.u32 	%r1001, %r151;
	@%p54 bra 	$L__BB15_90;
	st.shared.u32 	[_ZZN3cub18CUB_300001_SM_10006detail4scan16DeviceScanKernelINS2_10policy_hubIiiimN4cuda3std3__44plusIvEEE10Policy1000EN6thrust24THRUST_300001_SM_1000_NS10device_ptrIiEESF_NS0_13ScanTileStateIiLb1EEES9_NS1_10InputValueIiPiEEmiLb0EiEEvT0_T1_T2_iT3_T4_T5_E12temp_storage+84], %r994;
	mov.u32 	%r1001, %r994;
$L__BB15_90:
	bar.sync 	0;
	setp.eq.s32 	%p55, %r76, 0;
	ld.shared.u32 	%r373, [_ZZN3cub18CUB_300001_SM_10006detail4scan16DeviceScanKernelINS2_10policy_hubIiiimN4cuda3std3__44plusIvEEE10Policy1000EN6thrust24THRUST_300001_SM_1000_NS10device_ptrIiEESF_NS0_13ScanTileStateIiLb1EEES9_NS1_10InputValueIiPiEEmiLb0EiEEvT0_T1_T2_iT3_T4_T5_E12temp_storage+84];
	selp.b32 	%r374, 0, %r373, %p55;
	add.s32 	%r1002, %r374, %r1001;
$L__BB15_91:
	add.s32 	%r514, %r1002, %r125;
	add.s32 	%r515, %r126, %r514;
	add.s32 	%r516, %r127, %r515;
	add.s32 	%r517, %r128, %r516;
	add.s32 	%r518, %r129, %r517;
	add.s32 	%r519, %r130, %r518;
	add.s32 	%r520, %r131, %r519;
	add.s32 	%r521, %r132, %r520;
	add.s32 	%r522, %r133, %r521;
	add.s32 	%r523, %r134, %r522;
	add.s32 	%r524, %r135, %r523;
	add.s32 	%r525, %r136, %r524;
	add.s32 	%r526, %r137, %r525;
	add.s32 	%r527, %r138, %r526;
	add.s32 	%r528, %r139, %r527;
	add.s32 	%r529, %r140, %r528;
	add.s32 	%r530, %r141, %r529;
	add.s32 	%r531, %r142, %r530;
	bar.sync 	0;
	st.shared.u32 	[%r124], %r1002;
	st.shared.u32 	[%r124+4], %r514;
	st.shared.u32 	[%r124+8], %r515;
	st.shared.u32 	[%r124+12], %r516;
	st.shared.u32 	[%r124+16], %r517;
	st.shared.u32 	[%r124+20], %r518;
	st.shared.u32 	[%r124+24], %r519;
	st.shared.u32 	[%r124+28], %r520;
	st.shared.u32 	[%r124+32], %r521;
	st.shared.u32 	[%r124+36], %r522;
	st.shared.u32 	[%r124+40], %r523;
	st.shared.u32 	[%r124+44], %r524;
	st.shared.u32 	[%r124+48], %r525;
	st.shared.u32 	[%r124+52], %r526;
	st.shared.u32 	[%r124+56], %r527;
	st.shared.u32 	[%r124+60], %r528;
	st.shared.u32 	[%r124+64], %r529;
	st.shared.u32 	[%r124+68], %r530;
	st.shared.u32 	[%r124+72], %r531;
	bar.warp.sync 	-1;
	ld.shared.u32 	%r185, [%r123];
	ld.shared.u32 	%r186, [%r123+128];
	ld.shared.u32 	%r187, [%r123+256];
	ld.shared.u32 	%r188, [%r123+384];
	ld.shared.u32 	%r189, [%r123+512];
	ld.shared.u32 	%r190, [%r123+640];
	ld.shared.u32 	%r191, [%r123+768];
	ld.shared.u32 	%r192, [%r123+896];
	ld.shared.u32 	%r193, [%r123+1024];
	ld.shared.u32 	%r194, [%r123+1152];
	ld.shared.u32 	%r195, [%r123+1280];
	ld.shared.u32 	%r196, [%r123+1408];
	ld.shared.u32 	%r197, [%r123+1536];
	ld.shared.u32 	%r198, [%r123+1664];
	ld.shared.u32 	%r199, [%r123+1792];
	ld.shared.u32 	%r200, [%r123+1920];
	ld.shared.u32 	%r201, [%r123+2048];
	ld.shared.u32 	%r202, [%r123+2176];
	ld.shared.u32 	%r203, [%r123+2304];
	setp.ne.s32 	%p80, %r76, 0;
	@%p80 bra 	$L__BB15_93;
	st.volatile.shared.u32 	[_ZZN3cub18CUB_300001_SM_10006detail4scan16DeviceScanKernelINS2_10policy_hubIiiimN4cuda3std3__44plusIvEEE10Policy1000EN6thrust24THRUST_300001_SM_1000_NS10device_ptrIiEESF_NS0_13ScanTileStateIiLb1EEES9_NS1_10InputValueIiPiEEmiLb0EiEEvT0_T1_T2_iT3_T4_T5_E12temp_storage+31616], %r75;
$L__BB15_93:
	bar.sync 	0;
	ld.volatile.shared.u32 	%r204, [_ZZN3cub18CUB_300001_SM_10006detail4scan16DeviceScanKernelINS2_10policy_hubIiiimN4cuda3std3__44plusIvEEE10Policy1000EN6thrust24THRUST_300001_SM_1000_NS10device_ptrIiEESF_NS0_13ScanTileStateIiLb1EEES9_NS1_10InputValueIiPiEEmiLb0EiEEvT0_T1_T2_iT3_T4_T5_E12temp_storage+31616];
	cvt.u64.u32 	%rd39, %r78;
	add.s64 	%rd40, %rd5, %rd39;
	setp.ge.s32 	%p81, %r78, %r204;
	shl.b64 	%rd41, %rd40, 2;
	add.s64 	%rd15, %rd4, %rd41;
	@%p81 bra 	$L__BB15_95;
	st.global.u32 	[%rd15], %r185;
$L__BB15_95:
	mov.u32 	%r532, %tid.x;
	and.b32  	%r533, %r532, 992;
	mul.lo.s32 	%r534, %r533, 19;
	and.b32  	%r535, %r532, 31;
	or.b32  	%r536, %r534, %r535;
	add.s32 	%r537, %r536, 32;
	setp.ge.s32 	%p82, %r537, %r204;
	@%p82 bra 	$L__BB15_97;
	st.global.u32 	[%rd15+128], %r186;
$L__BB15_97:
	add.s32 	%r543, %r536, 64;
	setp.ge.s32 	%p83, %r543, %r204;
	@%p83 bra 	$L__BB15_99;
	st.global.u32 	[%rd15+256], %r187;
$L__BB15_99:
	add.s32 	%r549, %r536, 96;
	setp.ge.s32 	%p84, %r549, %r204;
	@%p84 bra 	$L__BB15_101;
	st.global.u32 	[%rd15+384], %r188;
$L__BB15_101:
	add.s32 	%r555, %r536, 128;
	setp.ge.s32 	%p85, %r555, %r204;
	@%p85 bra 	$L__BB15_103;
	st.global.u32 	[%rd15+512], %r189;
$L__BB15_103:
	add.s32 	%r561, %r536, 160;
	setp.ge.s32 	%p86, %r561, %r204;
	@%p86 bra 	$L__BB15_105;
	st.global.u32 	[%rd15+640], %r190;
$L__BB15_105:
	add.s32 	%r567, %r536, 192;
	setp.ge.s32 	%p87, %r567, %r204;
	@%p87 bra 	$L__BB15_107;
	st.global.u32 	[%rd15+768], %r191;
$L__BB15_107:
	add.s32 	%r573, %r536, 224;
	setp.ge.s32 	%p88, %r573, %r204;
	@%p88 bra 	$L__BB15_109;
	st.global.u32 	[%rd15+896], %r192;
$L__BB15_109:
	setp.ge.s32 	%p89, %r95, %r204;
	@%p89 bra 	$L__BB15_111;
	st.global.u32 	[%rd15+1024], %r193;
$L__BB15_111:
	setp.ge.s32 	%p90, %r98, %r204;
	@%p90 bra 	$L__BB15_113;
	st.global.u32 	[%rd15+1152], %r194;
$L__BB15_113:
	add.s32 	%r579, %r536, 320;
	setp.ge.s32 	%p91, %r579, %r204;
	@%p91 bra 	$L__BB15_115;
	st.global.u32 	[%rd15+1280], %r195;
$L__BB15_115:
	add.s32 	%r585, %r536, 352;
	setp.ge.s32 	%p92, %r585, %r204;
	@%p92 bra 	$L__BB15_117;
	st.global.u32 	[%rd15+1408], %r196;
$L__BB15_117:
	add.s32 	%r591, %r536, 384;
	setp.ge.s32 	%p93, %r591, %r204;
	@%p93 bra 	$L__BB15_119;
	st.global.u32 	[%rd15+1536], %r197;
$L__BB15_119:
	add.s32 	%r597, %r536, 416;
	setp.ge.s32 	%p94, %r597, %r204;
	@%p94 bra 	$L__BB15_121;
	st.global.u32 	[%rd15+1664], %r198;
$L__BB15_121:
	add.s32 	%r603, %r536, 448;
	setp.ge.s32 	%p95, %r603, %r204;
	@%p95 bra 	$L__BB15_123;
	st.global.u32 	[%rd15+1792], %r199;
$L__BB15_123:
	add.s32 	%r609, %r536, 480;
	setp.ge.s32 	%p96, %r609, %r204;
	@%p96 bra 	$L__BB15_125;
	st.global.u32 	[%rd15+1920], %r200;
$L__BB15_125:
	add.s32 	%r615, %r536, 512;
	setp.ge.s32 	%p97, %r615, %r204;
	@%p97 bra 	$L__BB15_127;
	st.global.u32 	[%rd15+2048], %r201;
$L__BB15_127:
	setp.ge.s32 	%p98, %r115, %r204;
	@%p98 bra 	$L__BB15_129;
	st.global.u32 	[%rd15+2176], %r202;
$L__BB15_129:
	setp.ge.s32 	%p99, %r118, %r204;
	@%p99 bra 	$L__BB15_131;
	st.global.u32 	[%rd15+2304], %r203;
$L__BB15_131:
	ret;

}


// ===== COMPILED SASS (sm_100) =====

	.target	sm_100

	.elftype	@"ET_EXEC"


//--------------------- .note.nv.tkinfo           --------------------------
	.section	.note.nv.tkinfo,"",@"SHT_NOTE"
	.sectionflags	@"SHF_NOTE_NV_TKINFO"
	.tkinfo
        /*0018*/ 	.word	0x00000002
        /*0030*/ 	.string	""
        /*0030*/ 	.string	"ptxas"
        /*0030*/ 	.string	"Cuda compilation tools, release 13.0, V13.0.88"
        /*0030*/ 	.string	"Build cuda_13.0.r13.0/compiler.36424714_0"
        /*0030*/ 	.string	"-arch sm_100 -m 64 "



//--------------------- .note.nv.cuinfo           --------------------------
	.section	.note.nv.cuinfo,"",@"SHT_NOTE"
	.sectionflags	@"SHF_NOTE_NV_CUINFO"
        /*0018*/ 	.short	0x0002
        /*001a*/ 	.short	0x0064
        /*001c*/ 	.short	0x0082
	.zero		2


//--------------------- .nv.info                  --------------------------
	.section	.nv.info,"",@"SHT_CUDA_INFO"
	.align	4


	//----- nvinfo : EIATTR_REGCOUNT
	.align		4
        /*0000*/ 	.byte	0x04, 0x2f
        /*0002*/ 	.short	(.L_46 - .L_45)
	.align		4
.L_45:
        /*0004*/ 	.word	index@(_Z17activeResetKernelPii)
        /*0008*/ 	.word	0x00000008


	//----- nvinfo : EIATTR_FRAME_SIZE
	.align		4
.L_46:
        /*000c*/ 	.byte	0x04, 0x11
        /*000e*/ 	.short	(.L_48 - .L_47)
	.align		4
.L_47:
        /*0010*/ 	.word	index@(_Z17activeResetKernelPii)
        /*0014*/ 	.word	0x00000000


	//----- nvinfo : EIATTR_REGCOUNT
	.align		4
.L_48:
        /*0018*/ 	.byte	0x04, 0x2f
        /*001a*/ 	.short	(.L_50 - .L_49)
	.align		4
.L_49:
        /*001c*/ 	.word	index@(_Z10copyKernelP6SudokuS0_PiS1_S1_ii)
        /*0020*/ 	.word	0x0000001a


	//----- nvinfo : EIATTR_FRAME_SIZE
	.align		4
.L_50:
        /*0024*/ 	.byte	0x04, 0x11
        /*0026*/ 	.short	(.L_52 - .L_51)
	.align		4
.L_51:
        /*0028*/ 	.word	index@(_Z10copyKernelP6SudokuS0_PiS1_S1_ii)
        /*002c*/ 	.word	0x00000000


	//----- nvinfo : EIATTR_REGCOUNT
	.align		4
.L_52:
        /*0030*/ 	.byte	0x04, 0x2f
        /*0032*/ 	.short	(.L_54 - .L_53)
	.align		4
.L_53:
        /*0034*/ 	.word	index@(_Z16copyActiveKernelPiS_i)
        /*0038*/ 	.word	0x0000000a


	//----- nvinfo : EIATTR_FRAME_SIZE
	.align		4
.L_54:
        /*003c*/ 	.byte	0x04, 0x11
        /*003e*/ 	.short	(.L_56 - .L_55)
	.align		4
.L_55:
        /*0040*/ 	.word	index@(_Z16copyActiveKernelPiS_i)
        /*0044*/ 	.word	0x00000000


	//----- nvinfo : EIATTR_REGCOUNT
	.align		4
.L_56:
        /*0048*/ 	.byte	0x04, 0x2f
        /*004a*/ 	.short	(.L_58 - .L_57)
	.align		4
.L_57:
        /*004c*/ 	.word	index@(_Z12sudokuKernelP6SudokuPiiPh)
        /*0050*/ 	.word	0x00000020


	//----- nvinfo : EIATTR_FRAME_SIZE
	.align		4
.L_58:
        /*0054*/ 	.byte	0x04, 0x11
        /*0056*/ 	.short	(.L_60 - .L_59)
	.align		4
.L_59:
        /*0058*/ 	.word	index@(_Z12sudokuKernelP6SudokuPiiPh)
        /*005c*/ 	.word	0x00000078


	//----- nvinfo : EIATTR_REGCOUNT
	.align		4
.L_60:
        /*0060*/ 	.byte	0x04, 0x2f
        /*0062*/ 	.short	(.L_62 - .L_61)
	.align		4
.L_61:
        /*0064*/ 	.word	index@(_ZN6thrust24THRUST_300001_SM_1000_NS8cuda_cub4core6detail13_kernel_agentINS1_8__reduce11ReduceAgentINS0_12zip_iteratorIN4cuda3std3__45tupleIJNS0_10device_ptrIiEENS0_17counting_iteratorIlNS0_11use_defaultESF_SF_EEEEEEEPNSB_IJilEEESJ_iNS1_9__extrema9arg_max_fIilNSA_4lessIiEEEEEEJSI_SK_iSP_EEEvDpT0_)
        /*0068*/ 	.word	0x0000001c


	//----- nvinfo : EIATTR_FRAME_SIZE
	.align		4
.L_62:
        /*006c*/ 	.byte	0x04, 0x11
        /*006e*/ 	.short	(.L_64 - .L_63)
	.align		4
.L_63:
        /*0070*/ 	.word	index@(_ZN6thrust24THRUST_300001_SM_1000_NS8cuda_cub4core6detail13_kernel_agentINS1_8__reduce11ReduceAgentINS0_12zip_iteratorIN4cuda3std3__45tupleIJNS0_10device_ptrIiEENS0_17counting_iteratorIlNS0_11use_defaultESF_SF_EEEEEEEPNSB_IJilEEESJ_iNS1_9__extrema9arg_max_fIilNSA_4lessIiEEEEEEJSI_SK_iSP_EEEvDpT0_)
        /*0074*/ 	.word	0x00000000


	//----- nvinfo : EIATTR_REGCOUNT
	.align		4
.L_64:
        /*0078*/ 	.byte	0x04, 0x2f
        /*007a*/ 	.short	(.L_66 - .L_65)
	.align		4
.L_65:
        /*007c*/ 	.word	index@(_ZN6thrust24THRUST_300001_SM_1000_NS8cuda_cub4core6detail13_kernel_agentINS1_8__reduce11ReduceAgentINS0_12zip_iteratorIN4cuda3std3__45tupleIJNS0_10device_ptrIiEENS0_17counting_iteratorIlNS0_11use_defaultESF_SF_EEEEEEEPNSB_IJilEEESJ_iNS1_9__extrema9arg_max_fIilNSA_4lessIiEEEEEEJSI_SK_iN3cub18CUB_300001_SM_100013GridEvenShareIiEENSS_9GridQueueIjEESP_EEEvDpT0_)
        /*0080*/ 	.word	0x0000001d


	//----- nvinfo : EIATTR_FRAME_SIZE
	.align		4
.L_66:
        /*0084*/ 	.byte	0x04, 0x11
        /*0086*/ 	.short	(.L_68 - .L_67)
	.align		4
.L_67:
        /*0088*/ 	.word	index@(_ZN6thrust24THRUST_300001_SM_1000_NS8cuda_cub4core6detail13_kernel_agentINS1_8__reduce11ReduceAgentINS0_12zip_iteratorIN4cuda3std3__45tupleIJNS0_10device_ptrIiEENS0_17counting_iteratorIlNS0_11use_defaultESF_SF_EEEEEEEPNSB_IJilEEESJ_iNS1_9__extrema9arg_max_fIilNSA_4lessIiEEEEEEJSI_SK_iN3cub18CUB_300001_SM_100013GridEvenShareIiEENSS_9GridQueueIjEESP_EEEvDpT0_)
        /*008c*/ 	.word	0x00000000


	//----- nvinfo : EIATTR_REGCOUNT
	.align		4
.L_68:
        /*0090*/ 	.byte	0x04, 0x2f
        /*0092*/ 	.short	(.L_70 - .L_69)
	.align		4
.L_69:
        /*0094*/ 	.word	index@(_ZN6thrust24THRUST_300001_SM_1000_NS8cuda_cub4core6detail13_kernel_agentINS1_8__reduce10DrainAgentIiEEJN3cub18CUB_300001_SM_10009GridQueueIjEEiEEEvDpT0_)
        /*0098*/ 	.word	0x00000008


	//----- nvinfo : EIATTR_FRAME_SIZE
	.align		4
.L_70:
        /*009c*/ 	.byte	0x04, 0x11
        /*009e*/ 	.short	(.L_72 - .L_71)
	.align		4
.L_71:
        /*00a0*/ 	.word	index@(_ZN6thrust24THRUST_300001_SM_1000_NS8cuda_cub4core6detail13_kernel_agentINS1_8__reduce10DrainAgentIiEEJN3cub18CUB_300001_SM_10009GridQueueIjEEiEEEvDpT0_)
        /*00a4*/ 	.word	0x00000000


	//----- nvinfo : EIATTR_REGCOUNT
	.align		4
.L_72:
        /*00a8*/ 	.byte	0x04, 0x2f
        /*00aa*/ 	.short	(.L_74 - .L_73)
	.align		4
.L_73:
        /*00ac*/ 	.word	index@(_ZN6thrust24THRUST_300001_SM_1000_NS8cuda_cub4core6detail13_kernel_agentINS1_8__reduce11ReduceAgentIPN4cuda3std3__45tupleIJilEEESC_SB_iNS1_9__extrema9arg_max_fIilNS9_4lessIiEEEEEEJSC_SC_iSH_EEEvDpT0_)
        /*00b0*/ 	.word	0x00000020


	//----- nvinfo : EIATTR_FRAME_SIZE
	.align		4
.L_74:
        /*00b4*/ 	.byte	0x04, 0x11
        /*00b6*/ 	.short	(.L_76 - .L_75)
	.align		4
.L_75:
        /*00b8*/ 	.word	index@(_ZN6thrust24THRUST_300001_SM_1000_NS8cuda_cub4core6detail13_kernel_agentINS1_8__reduce11ReduceAgentIPN4cuda3std3__45tupleIJilEEESC_SB_iNS1_9__extrema9arg_max_fIilNS9_4lessIiEEEEEEJSC_SC_iSH_EEEvDpT0_)
        /*00bc*/ 	.word	0x00000000


	//----- nvinfo : EIATTR_REGCOUNT
	.align		4
.L_76:
        /*00c0*/ 	.byte	0x04, 0x2f
        /*00c2*/ 	.short	(.L_78 - .L_77)
	.align		4
.L_77:
        /*00c4*/ 	.word	index@(_ZN6thrust24THRUST_300001_SM_1000_NS8cuda_cub4core6detail13_kernel_agentINS1_8__reduce11ReduceAgentINS0_12zip_iteratorIN4cuda3std3__45tupleIJNS0_10device_ptrIiEENS0_17counting_iteratorIlNS0_11use_defaultESF_SF_EEEEEEEPNSB_IJilEEESJ_lNS1_9__extrema9arg_max_fIilNSA_4lessIiEEEEEEJSI_SK_lSP_EEEvDpT0_)
        /*00c8*/ 	.word	0x0000001c


	//----- nvinfo : EIATTR_FRAME_SIZE
	.align		4
.L_78:
        /*00cc*/ 	.byte	0x04, 0x11
        /*00ce*/ 	.short	(.L_80 - .L_79)
	.align		4
.L_79:
        /*00d0*/ 	.word	index@(_ZN6thrust24THRUST_300001_SM_1000_NS8cuda_cub4core6detail13_kernel_agentINS1_8__reduce11ReduceAgentINS0_12zip_iteratorIN4cuda3std3__45tupleIJNS0_10device_ptrIiEENS0_17counting_iteratorIlNS0_11use_defaultESF_SF_EEEEEEEPNSB_IJilEEESJ_lNS1_9__extrema9arg_max_fIilNSA_4lessIiEEEEEEJSI_SK_lSP_EEEvDpT0_)
        /*00d4*/ 	.word	0x00000000


	//----- nvinfo : EIATTR_REGCOUNT
	.align		4
.L_80:
        /*00d8*/ 	.byte	0x04, 0x2f
        /*00da*/ 	.short	(.L_82 - .L_81)
	.align		4
.L_81:
        /*00dc*/ 	.word	index@(_ZN6thrust24THRUST_300001_SM_1000_NS8cuda_cub4core6detail13_kernel_agentINS1_8__reduce11ReduceAgentINS0_12zip_iteratorIN4cuda3std3__45tupleIJNS0_10device_ptrIiEENS0_17counting_iteratorIlNS0_11use_defaultESF_SF_EEEEEEEPNSB_IJilEEESJ_lNS1_9__extrema9arg_max_fIilNSA_4lessIiEEEEEEJSI_SK_lN3cub18CUB_300001_SM_100013GridEvenShareIlEENSS_9GridQueueIyEESP_EEEvDpT0_)
        /*00e0*/ 	.word	0x0000001e


	//----- nvinfo : EIATTR_FRAME_SIZE
	.align		4
.L_82:
        /*00e4*/ 	.byte	0x04, 0x11
        /*00e6*/ 	.short	(.L_84 - .L_83)
	.align		4
.L_83:
        /*00e8*/ 	.word	index@(_ZN6thrust24THRUST_300001_SM_1000_NS8cuda_cub4core6detail13_kernel_agentINS1_8__reduce11ReduceAgentINS0_12zip_iteratorIN4cuda3std3__45tupleIJNS0_10device_ptrIiEENS0_17counting_iteratorIlNS0_11use_defaultESF_SF_EEEEEEEPNSB_IJilEEESJ_lNS1_9__extrema9arg_max_fIilNSA_4lessIiEEEEEEJSI_SK_lN3cub18CUB_300001_SM_100013GridEvenShareIlEENSS_9GridQueueIyEESP_EEEvDpT0_)
        /*00ec*/ 	.word	0x00000000


	//----- nvinfo : EIATTR_REGCOUNT
	.align		4
.L_84:
        /*00f0*/ 	.byte	0x04, 0x2f
        /*00f2*/ 	.short	(.L_86 - .L_85)
	.align		4
.L_85:
        /*00f4*/ 	.word	index@(_ZN6thrust24THRUST_300001_SM_1000_NS8cuda_cub4core6detail13_kernel_agentINS1_8__reduce10DrainAgentIlEEJN3cub18CUB_300001_SM_10009GridQueueIyEElEEEvDpT0_)
        /*00f8*/ 	.word	0x00000008


	//----- nvinfo : EIATTR_FRAME_SIZE
	.align		4
.L_86:
        /*00fc*/ 	.byte	0x04, 0x11
        /*00fe*/ 	.short	(.L_88 - .L_87)
	.align		4
.L_87:
        /*0100*/ 	.word	index@(_ZN6thrust24THRUST_300001_SM_1000_NS8cuda_cub4core6detail13_kernel_agentINS1_8__reduce10DrainAgentIlEEJN3cub18CUB_300001_SM_10009GridQueueIyEElEEEvDpT0_)
        /*0104*/ 	.word	0x00000000


	//----- nvinfo : EIATTR_REGCOUNT
	.align		4
.L_88:
        /*0108*/ 	.byte	0x04, 0x2f
        /*010a*/ 	.short	(.L_90 - .L_89)
	.align		4
.L_89:
        /*010c*/ 	.word	index@(_ZN6thrust24THRUST_300001_SM_1000_NS8cuda_cub4core6detail13_kernel_agentINS1_8__reduce11ReduceAgentIPN4cuda3std3__45tupleIJilEEESC_SB_lNS1_9__extrema9arg_max_fIilNS9_4lessIiEEEEEEJSC_SC_iSH_EEEvDpT0_)
        /*0110*/ 	.word	0x00000020


	//----- nvinfo : EIATTR_FRAME_SIZE
	.align		4
.L_90:
        /*0114*/ 	.byte	0x04, 0x11
        /*0116*/ 	.short	(.L_92 - .L_91)
	.align		4
.L_91:
        /*0118*/ 	.word	index@(_ZN6thrust24THRUST_300001_SM_1000_NS8cuda_cub4core6detail13_kernel_agentINS1_8__reduce11ReduceAgentIPN4cuda3std3__45tupleIJilEEESC_SB_lNS1_9__extrema9arg_max_fIilNS9_4lessIiEEEEEEJSC_SC_iSH_EEEvDpT0_)
        /*011c*/ 	.word	0x00000000


	//----- nvinfo : EIATTR_REGCOUNT
	.align		4
.L_92:
        /*0120*/ 	.byte	0x04, 0x2f
        /*0122*/ 	.short	(.L_94 - .L_93)
	.align		4
.L_93:
        /*0124*/ 	.word	index@(_ZN3cub18CUB_300001_SM_10006detail11EmptyKernelIvEEvv)
        /*0128*/ 	.word	0x00000004


	//----- nvinfo : EIATTR_FRAME_SIZE
	.align		4
.L_94:
        /*012c*/ 	.byte	0x04, 0x11
        /*012e*/ 	.short	(.L_96 - .L_95)
	.align		4
.L_95:
        /*0130*/ 	.word	index@(_ZN3cub18CUB_300001_SM_10006detail11EmptyKernelIvEEvv)
        /*0134*/ 	.word	0x00000000


	//----- nvinfo : EIATTR_REGCOUNT
	.align		4
.L_96:
        /*0138*/ 	.byte	0x04, 0x2f
        /*013a*/ 	.short	(.L_98 - .L_97)
	.align		4
.L_97:
        /*013c*/ 	.word	index@(_ZN3cub18CUB_300001_SM_10006detail4scan20DeviceScanInitKernelINS0_13ScanTileStateIiLb1EEEEEvT_i)
        /*0140*/ 	.word	0x00000008


	//----- nvinfo : EIATTR_FRAME_SIZE
	.align		4
.L_98:
        /*0144*/ 	.byte	0x04, 0x11
        /*0146*/ 	.short	(.L_100 - .L_99)
	.align		4
.L_99:
        /*0148*/ 	.word	index@(_ZN3cub18CUB_300001_SM_10006detail4scan20DeviceScanInitKernelINS0_13ScanTileStateIiLb1EEEEEvT_i)
        /*014c*/ 	.word	0x00000000


	//----- nvinfo : EIATTR_REGCOUNT
	.align		4
.L_100:
        /*0150*/ 	.byte	0x04, 0x2f
        /*0152*/ 	.short	(.L_102 - .L_101)
	.align		4
.L_101:
        /*0154*/ 	.word	index@(_ZN3cub18CUB_300001_SM_10006detail4scan16DeviceScanKernelINS2_10policy_hubIiiijN4cuda3std3__44plusIvEEE10Policy1000EN6thrust24THRUST_300001_SM_1000_NS10device_ptrIiEESF_NS0_13ScanTileStateIiLb1EEES9_NS1_10InputValueIiPiEEjiLb0EiEEvT0_T1_T2_iT3_T4_T5_)
        /*0158*/ 	.word	0x00000038


	//----- nvinfo : EIATTR_FRAME_SIZE
	.align		4
.L_102:
        /*015c*/ 	.byte	0x04, 0x11
        /*015e*/ 	.short	(.L_104 - .L_103)
	.align		4
.L_103:
        /*0160*/ 	.word	index@(_ZN3cub18CUB_300001_SM_10006detail4scan16DeviceScanKernelINS2_10policy_hubIiiijN4cuda3std3__44plusIvEEE10Policy1000EN6thrust24THRUST_300001_SM_1000_NS10device_ptrIiEESF_NS0_13ScanTileStateIiLb1EEES9_NS1_10InputValueIiPiEEjiLb0EiEEvT0_T1_T2_iT3_T4_T5_)
        /*0164*/ 	.word	0x00000000


	//----- nvinfo : EIATTR_REGCOUNT
	.align		4
.L_104:
        /*0168*/ 	.byte	0x04, 0x2f
        /*016a*/ 	.short	(.L_106 - .L_105)
	.align		4
.L_105:
        /*016c*/ 	.word	index@(_ZN3cub18CUB_300001_SM_10006detail4scan16DeviceScanKernelINS2_10policy_hubIiiimN4cuda3std3__44plusIvEEE10Policy1000EN6thrust24THRUST_300001_SM_1000_NS10device_ptrIiEESF_NS0_13ScanTileStateIiLb1EEES9_NS1_10InputValueIiPiEEmiLb0EiEEvT0_T1_T2_iT3_T4_T5_)
        /*0170*/ 	.word	0x00000030


	//----- nvinfo : EIATTR_FRAME_SIZE
	.align		4
.L_106:
        /*0174*/ 	.byte	0x04, 0x11
        /*0176*/ 	.short	(.L_108 - .L_107)
	.align		4
.L_107:
        /*0178*/ 	.word	index@(_ZN3cub18CUB_300001_SM_10006detail4scan16DeviceScanKernelINS2_10policy_hubIiiimN4cuda3std3__44plusIvEEE10Policy1000EN6thrust24THRUST_300001_SM_1000_NS10device_ptrIiEESF_NS0_13ScanTileStateIiLb1EEES9_NS1_10InputValueIiPiEEmiLb0EiEEvT0_T1_T2_iT3_T4_T5_)
        /*017c*/ 	.word	0x00000000


	//----- nvinfo : EIATTR_MIN_STACK_SIZE
	.align		4
.L_108:
        /*0180*/ 	.byte	0x04, 0x12
        /*0182*/ 	.short	(.L_110 - .L_109)
	.align		4
.L_109:
        /*0184*/ 	.word	index@(_ZN3cub18CUB_300001_SM_10006detail4scan16DeviceScanKernelINS2_10policy_hubIiiimN4cuda3std3__44plusIvEEE10Policy1000EN6thrust24THRUST_300001_SM_1000_NS10device_ptrIiEESF_NS0_13ScanTileStateIiLb1EEES9_NS1_10InputValueIiPiEEmiLb0EiEEvT0_T1_T2_iT3_T4_T5_)
        /*0188*/ 	.word	0x00000000


	//----- nvinfo : EIATTR_MIN_STACK_SIZE
	.align		4
.L_110:
        /*018c*/ 	.byte	0x04, 0x12
        /*018e*/ 	.short	(.L_112 - .L_111)
	.align		4
.L_111:
        /*0190*/ 	.word	index@(_ZN3cub18CUB_300001_SM_10006detail4scan16DeviceScanKernelINS2_10policy_hubIiiijN4cuda3std3__44plusIvEEE10Policy1000EN6thrust24THRUST_300001_SM_1000_NS10device_ptrIiEESF_NS0_13ScanTileStateIiLb1EEES9_NS1_10InputValueIiPiEEjiLb0EiEEvT0_T1_T2_iT3_T4_T5_)
        /*0194*/ 	.word	0x00000000


	//----- nvinfo : EIATTR_MIN_STACK_SIZE
	.align		4
.L_112:
        /*0198*/ 	.byte	0x04, 0x12
        /*019a*/ 	.short	(.L_114 - .L_113)
	.align		4
.L_113:
        /*019c*/ 	.word	index@(_ZN3cub18CUB_300001_SM_10006detail4scan20DeviceScanInitKernelINS0_13ScanTileStateIiLb1EEEEEvT_i)
        /*01a0*/ 	.word	0x00000000


	//----- nvinfo : EIATTR_MIN_STACK_SIZE
	.align		4
.L_114:
        /*01a4*/ 	.byte	0x04, 0x12
        /*01a6*/ 	.short	(.L_116 - .L_115)
	.align		4
.L_115:
        /*01a8*/ 	.word	index@(_ZN3cub18CUB_300001_SM_10006detail11EmptyKernelIvEEvv)
        /*01ac*/ 	.word	0x00000000


	//----- nvinfo : EIATTR_MIN_STACK_SIZE
	.align		4
.L_116:
        /*01b0*/ 	.byte	0x04, 0x12
        /*01b2*/ 	.short	(.L_118 - .L_117)
	.align		4
.L_117:
        /*01b4*/ 	.word	index@(_ZN6thrust24THRUST_300001_SM_1000_NS8cuda_cub4core6detail13_kernel_agentINS1_8__reduce11ReduceAgentIPN4cuda3std3__45tupleIJilEEESC_SB_lNS1_9__extrema9arg_max_fIilNS9_4lessIiEEEEEEJSC_SC_iSH_EEEvDpT0_)
        /*01b8*/ 	.word	0x00000000


	//----- nvinfo : EIATTR_MIN_STACK_SIZE
	.align		4
.L_118:
        /*01bc*/ 	.byte	0x04, 0x12
        /*01be*/ 	.short	(.L_120 - .L_119)
	.align		4
.L_119:
        /*01c0*/ 	.word	index@(_ZN6thrust24THRUST_300001_SM_1000_NS8cuda_cub4core6detail13_kernel_agentINS1_8__reduce10DrainAgentIlEEJN3cub18CUB_300001_SM_10009GridQueueIyEElEEEvDpT0_)
        /*01c4*/ 	.word	0x00000000


	//----- nvinfo : EIATTR_MIN_STACK_SIZE
	.align		4
.L_120:
        /*01c8*/ 	.byte	0x04, 0x12
        /*01ca*/ 	.short	(.L_122 - .L_121)
	.align		4
.L_121:
        /*01cc*/ 	.word	index@(_ZN6thrust24THRUST_300001_SM_1000_NS8cuda_cub4core6detail13_kernel_agentINS1_8__reduce11ReduceAgentINS0_12zip_iteratorIN4cuda3std3__45tupleIJNS0_10device_ptrIiEENS0_17counting_iteratorIlNS0_11use_defaultESF_SF_EEEEEEEPNSB_IJilEEESJ_lNS1_9__extrema9arg_max_fIilNSA_4lessIiEEEEEEJSI_SK_lN3cub18CUB_300001_SM_100013GridEvenShareIlEENSS_9GridQueueIyEESP_EEEvDpT0_)
        /*01d0*/ 	.word	0x00000000


	//----- nvinfo : EIATTR_MIN_STACK_SIZE
	.align		4
.L_122:
        /*01d4*/ 	.byte	0x04, 0x12
        /*01d6*/ 	.short	(.L_124 - .L_123)
	.align		4
.L_123:
        /*01d8*/ 	.word	index@(_ZN6thrust24THRUST_300001_SM_1000_NS8cuda_cub4core6detail13_kernel_agentINS1_8__reduce11ReduceAgentINS0_12zip_iteratorIN4cuda3std3__45tupleIJNS0_10device_ptrIiEENS0_17counting_iteratorIlNS0_11use_defaultESF_SF_EEEEEEEPNSB_IJilEEESJ_lNS1_9__extrema9arg_max_fIilNSA_4lessIiEEEEEEJSI_SK_lSP_EEEvDpT0_)
        /*01dc*/ 	.word	0x00000000


	//----- nvinfo : EIATTR_MIN_STACK_SIZE
	.align		4
.L_124:
        /*01e0*/ 	.byte	0x04, 0x12
        /*01e2*/ 	.short	(.L_126 - .L_125)
	.align		4
.L_125:
        /*01e4*/ 	.word	index@(_ZN6thrust24THRUST_300001_SM_1000_NS8cuda_cub4core6detail13_kernel_agentINS1_8__reduce11ReduceAgentIPN4cuda3std3__45tupleIJilEEESC_SB_iNS1_9__extrema9arg_max_fIilNS9_4lessIiEEEEEEJSC_SC_iSH_EEEvDpT0_)
        /*01e8*/ 	.word	0x00000000


	//----- nvinfo : EIATTR_MIN_STACK_SIZE
	.align		4
.L_126:
        /*01ec*/ 	.byte	0x04, 0x12
        /*01ee*/ 	.short	(.L_128 - .L_127)
	.align		4
.L_127:
        /*01f0*/ 	.word	index@(_ZN6thrust24THRUST_300001_SM_1000_NS8cuda_cub4core6detail13_kernel_agentINS1_8__reduce10DrainAgentIiEEJN3cub18CUB_300001_SM_10009GridQueueIjEEiEEEvDpT0_)
        /*01f4*/ 	.word	0x00000000


	//----- nvinfo : EIATTR_MIN_STACK_SIZE
	.align		4
.L_128:
        /*01f8*/ 	.byte	0x04, 0x12
        /*01fa*/ 	.short	(.L_130 - .L_129)
	.align		4
.L_129:
        /*01fc*/ 	.word	index@(_ZN6thrust24THRUST_300001_SM_1000_NS8cuda_cub4core6detail13_kernel_agentINS1_8__reduce11ReduceAgentINS0_12zip_iteratorIN4cuda3std3__45tupleIJNS0_10device_ptrIiEENS0_17counting_iteratorIlNS0_11use_defaultESF_SF_EEEEEEEPNSB_IJilEEESJ_iNS1_9__extrema9arg_max_fIilNSA_4lessIiEEEEEEJSI_SK_iN3cub18CUB_300001_SM_100013GridEvenShareIiEENSS_9GridQueueIjEESP_EEEvDpT0_)
        /*0200*/ 	.word	0x00000000


	//----- nvinfo : EIATTR_MIN_STACK_SIZE
	.align		4
.L_130:
        /*0204*/ 	.byte	0x04, 0x12
        /*0206*/ 	.short	(.L_132 - .L_131)
	.align		4
.L_131:
        /*0208*/ 	.word	index@(_ZN6thrust24THRUST_300001_SM_1000_NS8cuda_cub4core6detail13_kernel_agentINS1_8__reduce11ReduceAgentINS0_12zip_iteratorIN4cuda3std3__45tupleIJNS0_10device_ptrIiEENS0_17counting_iteratorIlNS0_11use_defaultESF_SF_EEEEEEEPNSB_IJilEEESJ_iNS1_9__extrema9arg_max_fIilNSA_4lessIiEEEEEEJSI_SK_iSP_EEEvDpT0_)
        /*020c*/ 	.word	0x00000000


	//----- nvinfo : EIATTR_MIN_STACK_SIZE
	.align		4
.L_132:
        /*0210*/ 	.byte	0x04, 0x12
        /*0212*/ 	.short	(.L_134 - .L_133)
	.align		4
.L_133:
        /*0214*/ 	.word	index@(_Z12sudokuKernelP6SudokuPiiPh)
        /*0218*/ 	.word	0x00000078


	//----- nvinfo : EIATTR_MIN_STACK_SIZE
	.align		4
.L_134:
        /*021c*/ 	.byte	0x04, 0x12
        /*021e*/ 	.short	(.L_136 - .L_135)
	.align		4
.L_135:
        /*0220*/ 	.word	index@(_Z16copyActiveKernelPiS_i)
        /*0224*/ 	.word	0x00000000


	//----- nvinfo : EIATTR_MIN_STACK_SIZE
	.align		4
.L_136:
        /*0228*/ 	.byte	0x04, 0x12
        /*022a*/ 	.short	(.L_138 - .L_137)
	.align		4
.L_137:
        /*022c*/ 	.word	index@(_Z10copyKernelP6SudokuS0_PiS1_S1_ii)
        /*0230*/ 	.word	0x00000000


	//----- nvinfo : EIATTR_MIN_STACK_SIZE
	.align		4
.L_138:
        /*0234*/ 	.byte	0x04, 0x12
        /*0236*/ 	.short	(.L_140 - .L_139)
	.align		4
.L_139:
        /*0238*/ 	.word	index@(_Z17activeResetKernelPii)
        /*023c*/ 	.word	0x00000000
.L_140:


//--------------------- .nv.compat                --------------------------
	.section	.nv.compat,"",@"SHT_CUDA_COMPAT_INFO"
	.align	4
        /*0000*/ 	.byte	0x02, 0x09, 0x00, 0x00, 0x02, 0x02, 0x01, 0x00, 0x02, 0x05, 0x05, 0x00, 0x03, 0x07, 0x01, 0x01
        /*0010*/ 	.byte	0x02, 0x03, 0x00, 0x00, 0x02, 0x06, 0x01, 0x00, 0x04, 0x0b, 0x08, 0x00, 0x09, 0x00, 0x00, 0x00
        /*0020*/ 	.byte	0x00, 0x00, 0x00, 0x00


//--------------------- .nv.info._ZN3cub18CUB_300001_SM_10006detail4scan16DeviceScanKernelINS2_10policy_hubIiiimN4cuda3std3__44plusIvEEE10Policy1000EN6thrust24THRUST_300001_SM_1000_NS10device_ptrIiEESF_NS0_13ScanTileStateIiLb1EEES9_NS1_10InputValueIiPiEEmiLb0EiEEvT0_T1_T2_iT3_T4_T5_ --------------------------
	.section	.nv.info._ZN3cub18CUB_300001_SM_10006detail4scan16DeviceScanKernelINS2_10policy_hubIiiimN4cuda3std3__44plusIvEEE10Policy1000EN6thrust24THRUST_300001_SM_1000_NS10device_ptrIiEESF_NS0_13ScanTileStateIiLb1EEES9_NS1_10InputValueIiPiEEmiLb0EiEEvT0_T1_T2_iT3_T4_T5_,"",@"SHT_CUDA_INFO"
	.sectionflags	@""
	.align	4


	//----- nvinfo : EIATTR_CUDA_API_VERSION
	.align		4
        /*0000*/ 	.byte	0x04, 0x37
        /*0002*/ 	.short	(.L_142 - .L_141)
.L_141:
        /*0004*/ 	.word	0x00000082


	//----- nvinfo : EIATTR_KPARAM_INFO
	.align		4
.L_142:
        /*0008*/ 	.byte	0x04, 0x17
        /*000a*/ 	.short	(.L_144 - .L_143)
.L_143:
        /*000c*/ 	.word	0x00000000
        /*0010*/ 	.short	0x0006
        /*0012*/ 	.short	0x0030
        /*0014*/ 	.byte	0x00, 0xf0, 0x21, 0x00


	//----- nvinfo : EIATTR_KPARAM_INFO
	.align		4
.L_144:
        /*0018*/ 	.byte	0x04, 0x17
        /*001a*/ 	.short	(.L_146 - .L_145)
.L_145:
        /*001c*/ 	.word	0x00000000
        /*0020*/ 	.short	0x0005
        /*0022*/ 	.short	0x0020
        /*0024*/ 	.byte	0x00, 0xf0, 0x41, 0x00


	//----- nvinfo : EIATTR_KPARAM_INFO
	.align		4
.L_146:
        /*0028*/ 	.byte	0x04, 0x17
        /*002a*/ 	.short	(.L_148 - .L_147)
.L_147:
        /*002c*/ 	.word	0x00000000
        /*0030*/ 	.short	0x0004
        /*0032*/ 	.short	0x001c
        /*0034*/ 	.byte	0x00, 0xf0, 0x05, 0x00


	//----- nvinfo : EIATTR_KPARAM_INFO
	.align		4
.L_148:
        /*0038*/ 	.byte	0x04, 0x17
        /*003a*/ 	.short	(.L_150 - .L_149)
.L_149:
        /*003c*/ 	.word	0x00000000
        /*0040*/ 	.short	0x0003
        /*0042*/ 	.short	0x0018
        /*0044*/ 	.byte	0x00, 0xf0, 0x11, 0x00


	//----- nvinfo : EIATTR_KPARAM_INFO
	.align		4
.L_150:
        /*0048*/ 	.byte	0x04, 0x17
        /*004a*/ 	.short	(.L_152 - .L_151)
.L_151:
        /*004c*/ 	.word	0x00000000
        /*0050*/ 	.short	0x0002
        /*0052*/ 	.short	0x0010
        /*0054*/ 	.byte	0x00, 0xf0, 0x21, 0x00


	//----- nvinfo : EIATTR_KPARAM_INFO
	.align		4
.L_152:
        /*0058*/ 	.byte	0x04, 0x17
        /*005a*/ 	.short	(.L_154 - .L_153)
.L_153:
        /*005c*/ 	.word	0x00000000
        /*0060*/ 	.short	0x0001
        /*0062*/ 	.short	0x0008
        /*0064*/ 	.byte	0x00, 0xf0, 0x21, 0x00


	//----- nvinfo : EIATTR_KPARAM_INFO
	.align		4
.L_154:
        /*0068*/ 	.byte	0x04, 0x17
        /*006a*/ 	.short	(.L_156 - .L_155)
.L_155:
        /*006c*/ 	.word	0x00000000
        /*0070*/ 	.short	0x0000
        /*0072*/ 	.short	0x0000
        /*0074*/ 	.byte	0x00, 0xf0, 0x21, 0x00


	//----- nvinfo : EIATTR_SPARSE_MMA_MASK
	.align		4
.L_156:
        /*0078*/ 	.byte	0x03, 0x50
        /*007a*/ 	.short	0x0000


	//----- nvinfo : EIATTR_MAXREG_COUNT
	.align		4
        /*007c*/ 	.byte	0x03, 0x1b
        /*007e*/ 	.short	0x0080


	//----- nvinfo : EIATTR_NUM_BARRIERS
	.align		4
        /*0080*/ 	.byte	0x02, 0x4c
        /*0082*/ 	.byte	0x01
	.zero		1


	//----- nvinfo : EIATTR_MERCURY_ISA_VERSION
	.align		4
        /*0084*/ 	.byte	0x03, 0x5f
        /*0086*/ 	.short	0x0101


	//----- nvinfo : EIATTR_COOP_GROUP_MASK_REGIDS
	.align		4
        /*0088*/ 	.byte	0x04, 0x29
        /*008a*/ 	.short	(.L_158 - .L_157)


	//   ....[0]....
.L_157:
        /*008c*/ 	.word	0xffffffff


	//   ....[1]....
        /*0090*/ 	.word	0xffffffff


	//   ....[2]....
        /*0094*/ 	.word	0xffffffff


	//   ....[3]....
        /*0098*/ 	.word	0xffffffff


	//   ....[4]....
        /*009c*/ 	.word	0xffffffff


	//   ....[5]....
        /*00a0*/ 	.word	0xffffffff


	//   ....[6]....
        /*00a4*/ 	.word	0xffffffff


	//   ....[7]....
        /*00a8*/ 	.word	0xffffffff


	//   ....[8]....
        /*00ac*/ 	.word	0xffffffff


	//   ....[9]....
        /*00b0*/ 	.word	0xffffffff


	//   ....[10]....
        /*00b4*/ 	.word	0xffffffff


	//   ....[11]....
        /*00b8*/ 	.word	0xffffffff


	//   ....[12]....
        /*00bc*/ 	.word	0xffffffff


	//   ....[13]....
        /*00c0*/ 	.word	0xffffffff


	//   ....[14]....
        /*00c4*/ 	.word	0xffffffff


	//   ....[15]....
        /*00c8*/ 	.word	0xffffffff


	//   ....[16]....
        /*00cc*/ 	.word	0xffffffff


	//   ....[17]....
        /*00d0*/ 	.word	0xffffffff


	//   ....[18]....
        /*00d4*/ 	.word	0xffffffff


	//   ....[19]....
        /*00d8*/ 	.word	0xffffffff


	//   ....[20]....
        /*00dc*/ 	.word	0xffffffff


	//   ....[21]....
        /*00e0*/ 	.word	0xffffffff


	//   ....[22]....
        /*00e4*/ 	.word	0xffffffff


	//   ....[23]....
        /*00e8*/ 	.word	0xffffffff


	//   ....[24]....
        /*00ec*/ 	.word	0xffffffff


	//   ....[25]....
        /*00f0*/ 	.word	0xffffffff


	//   ....[26]....
        /*00f4*/ 	.word	0xffffffff


	//   ....[27]....
        /*00f8*/ 	.word	0xffffffff


	//   ....[28]....
        /*00fc*/ 	.word	0xffffffff


	//   ....[29]....
        /*0100*/ 	.word	0xffffffff


	//   ....[30]....
        /*0104*/ 	.word	0xffffffff


	//   ....[31]....
        /*0108*/ 	.word	0xffffffff


	//   ....[32]....
        /*010c*/ 	.word	0xffffffff


	//   ....[33]....
        /*0110*/ 	.word	0xffffffff


	//   ....[34]....
        /*0114*/ 	.word	0xffffffff


	//   ....[35]....
        /*0118*/ 	.word	0xffffffff


	//   ....[36]....
        /*011c*/ 	.word	0xffffffff


	//   ....[37]....
        /*0120*/ 	.word	0xffffffff


	//   ....[38]....
        /*0124*/ 	.word	0xffffffff


	//   ....[39]....
        /*0128*/ 	.word	0xffffffff


	//   ....[40]....
        /*012c*/ 	.word	0xffffffff


	//   ....[41]....
        /*0130*/ 	.word	0xffffffff


	//   ....[42]....
        /*0134*/ 	.word	0xffffffff


	//   ....[43]....
        /*0138*/ 	.word	0xffffffff


	//   ....[44]....
        /*013c*/ 	.word	0xffffffff


	//   ....[45]....
        /*0140*/ 	.word	0xffffffff


	//   ....[46]....
        /*0144*/ 	.word	0xffffffff


	//   ....[47]....
        /*0148*/ 	.word	0xffffffff


	//   ....[48]....
        /*014c*/ 	.word	0xffffffff


	//   ....[49]....
        /*0150*/ 	.word	0xffffffff


	//   ....[50]....
        /*0154*/ 	.word	0xffffffff


	//   ....[51]....
        /*0158*/ 	.word	0xffffffff


	//   ....[52]....
        /*015c*/ 	.word	0xffffffff


	//   ....[53]....
        /*0160*/ 	.word	0xffffffff


	//   ....[54]....
        /*0164*/ 	.word	0xffffffff


	//   ....[55]....
        /*0168*/ 	.word	0xffffffff


	//   ....[56]....
        /*016c*/ 	.word	0xffffffff


	//   ....[57]....
        /*0170*/ 	.word	0xffffffff


	//   ....[58]....
        /*0174*/ 	.word	0xffffffff


	//   ....[59]....
        /*0178*/ 	.word	0xffffffff


	//   ....[60]....
        /*017c*/ 	.word	0x0500000a


	//   ....[61]....
        /*0180*/ 	.word	0x0500000a


	//   ....[62]....
        /*0184*/ 	.word	0x0500000a


	//   ....[63]....
        /*0188*/ 	.word	0x0500000a


	//   ....[64]....
        /*018c*/ 	.word	0x0500000a


	//   ....[65]....
        /*0190*/ 	.word	0x0500000a


	//   ....[66]....
        /*0194*/ 	.word	0x0500000a


	//   ....[67]....
        /*0198*/ 	.word	0x0500000a


	//   ....[68]....
        /*019c*/ 	.word	0x0500000a


	//   ....[69]....
        /*01a0*/ 	.word	0x0500000a


	//   ....[70]....
        /*01a4*/ 	.word	0x0500000a


	//   ....[71]....
        /*01a8*/ 	.word	0x0500000a


	//   ....[72]....
        /*01ac*/ 	.word	0x0500000a


	//   ....[73]....
        /*01b0*/ 	.word	0x0500000a


	//   ....[74]....
        /*01b4*/ 	.word	0x0500000a


	//   ....[75]....
        /*01b8*/ 	.word	0x0500000a


	//   ....[76]....
        /*01bc*/ 	.word	0x0500000a


	//   ....[77]....
        /*01c0*/ 	.word	0x0500000a


	//   ....[78]....
        /*01c4*/ 	.word	0x0500000a


	//   ....[79]....
        /*01c8*/ 	.word	0x0500000a


	//   ....[80]....
        /*01cc*/ 	.word	0x0500000a


	//   ....[81]....
        /*01d0*/ 	.word	0x0500000a


	//   ....[82]....
        /*01d4*/ 	.word	0x0500000a


	//   ....[83]....
        /*01d8*/ 	.word	0x0500000a


	//   ....[84]....
        /*01dc*/ 	.word	0x0500000a


	//   ....[85]....
        /*01e0*/ 	.word	0x0500000a


	//   ....[86]....
        /*01e4*/ 	.word	0x0500000a


	//   ....[87]....
        /*01e8*/ 	.word	0x0500000a


	//   ....[88]....
        /*01ec*/ 	.word	0x0500000a


	//   ....[89]....
        /*01f0*/ 	.word	0x0500000a


	//   ....[90]....
        /*01f4*/ 	.word	0x0500000a


	//   ....[91]....
        /*01f8*/ 	.word	0x0500000a


	//   ....[92]....
        /*01fc*/ 	.word	0x0500000a


	//   ....[93]....
        /*0200*/ 	.word	0x0500000a


	//   ....[94]....
        /*0204*/ 	.word	0x0500000a


	//   ....[95]....
        /*0208*/ 	.word	0x0500000a


	//----- nvinfo : EIATTR_COOP_GROUP_INSTR_OFFSETS
	.align		4
.L_158:
        /*020c*/ 	.byte	0x04, 0x28
        /*020e*/ 	.short	(.L_160 - .L_159)


	//   ....[0]....
.L_159:
        /*0210*/ 	.word	0x000004d0


	//   ....[1]....
        /*0214*/ 	.word	0x000006f0


	//   ....[2]....
        /*0218*/ 	.word	0x00000710


	//   ....[3]....
        /*021c*/ 	.word	0x00000730


	//   ....[4]....
        /*0220*/ 	.word	0x00000750


	//   ....[5]....
        /*0224*/ 	.word	0x00000770


	//   ....[6]....
        /*0228*/ 	.word	0x00000b80


	//   ....[7]....
        /*022c*/ 	.word	0x00000ba0


	//   ....[8]....
        /*0230*/ 	.word	0x00000bc0


	//   ....[9]....
        /*0234*/ 	.word	0x00000be0


	//   ....[10]....
        /*0238*/ 	.word	0x00000c00


	//   ....[11]....
        /*023c*/ 	.word	0x00001000


	//   ....[12]....
        /*0240*/ 	.word	0x00001090


	//   ....[13]....
        /*0244*/ 	.word	0x000010f0


	//   ....[14]....
        /*0248*/ 	.word	0x00001160


	//   ....[15]....
        /*024c*/ 	.word	0x000011c0


	//   ....[16]....
        /*0250*/ 	.word	0x00001210


	//   ....[17]....
        /*0254*/ 	.word	0x00001270


	//   ....[18]....
        /*0258*/ 	.word	0x000012c0


	//   ....[19]....
        /*025c*/ 	.word	0x000012e0


	//   ....[20]....
        /*0260*/ 	.word	0x000013a0


	//   ....[21]....
        /*0264*/ 	.word	0x00001430


	//   ....[22]....
        /*0268*/ 	.word	0x00001480


	//   ....[23]....
        /*026c*/ 	.word	0x000014e0


	//   ....[24]....
        /*0270*/ 	.word	0x00001540


	//   ....[25]....
        /*0274*/ 	.word	0x00001580


	//   ....[26]....
        /*0278*/ 	.word	0x000015c0


	//   ....[27]....
        /*027c*/ 	.word	0x00001600


	//   ....[28]....
        /*0280*/ 	.word	0x00001610


	//   ....[29]....
        /*0284*/ 	.word	0x00001a50


	//   ....[30]....
        /*0288*/ 	.word	0x00002430


	//   ....[31]....
        /*028c*/ 	.word	0x00002650


	//   ....[32]....
        /*0290*/ 	.word	0x00002670


	//   ....[33]....
        /*0294*/ 	.word	0x00002690


	//   ....[34]....
        /*0298*/ 	.word	0x000026b0


	//   ....[35]....
        /*029c*/ 	.word	0x000026d0


	//   ....[36]....
        /*02a0*/ 	.word	0x00002a60


	//   ....[37]....
        /*02a4*/ 	.word	0x00002a80


	//   ....[38]....
        /*02a8*/ 	.word	0x00002aa0


	//   ....[39]....
        /*02ac*/ 	.word	0x00002ac0


	//   ....[40]....
        /*02b0*/ 	.word	0x00002ae0


	//   ....[41]....
        /*02b4*/ 	.word	0x00002ee0


	//   ....[42]....
        /*02b8*/ 	.word	0x00002f70


	//   ....[43]....
        /*02bc*/ 	.word	0x00002fd0


	//   ....[44]....
        /*02c0*/ 	.word	0x00003030


	//   ....[45]....
        /*02c4*/ 	.word	0x00003090


	//   ....[46]....
        /*02c8*/ 	.word	0x000030f0


	//   ....[47]....
        /*02cc*/ 	.word	0x00003140


	//   ....[48]....
        /*02d0*/ 	.word	0x000031b0


	//   ....[49]....
        /*02d4*/ 	.word	0x000031c0


	//   ....[50]....
        /*02d8*/ 	.word	0x00003280


	//   ....[51]....
        /*02dc*/ 	.word	0x00003310


	//   ....[52]....
        /*02e0*/ 	.word	0x00003360


	//   ....[53]....
        /*02e4*/ 	.word	0x000033d0


	//   ....[54]....
        /*02e8*/ 	.word	0x00003430


	//   ....[55]....
        /*02ec*/ 	.word	0x00003480


	//   ....[56]....
        /*02f0*/ 	.word	0x000034c0


	//   ....[57]....
        /*02f4*/ 	.word	0x00003520


	//   ....[58]....
        /*02f8*/ 	.word	0x00003530


	//   ....[59]....
        /*02fc*/ 	.word	0x000039a0


	//   ....[60]....
        /*0300*/ 	.word	0x00003f30


	//   ....[61]....
        /*0304*/ 	.word	0x00003fb0


	//   ....[62]....
        /*0308*/ 	.word	0x00004040


	//   ....[63]....
        /*030c*/ 	.word	0x00004120


	//   ....[64]....
        /*0310*/ 	.word	0x000041a0


	//   ....[65]....
        /*0314*/ 	.word	0x00004230


	//   ....[66]....
        /*0318*/ 	.word	0x000042b0


	//   ....[67]....
        /*031c*/ 	.word	0x00004330


	//   ....[68]....
        /*0320*/ 	.word	0x00004360


	//   ....[69]....
        /*0324*/ 	.word	0x00004430


	//   ....[70]....
        /*0328*/ 	.word	0x000044b0


	//   ....[71]....
        /*032c*/ 	.word	0x00004530


	//   ....[72]....
        /*0330*/ 	.word	0x000045e0


	//   ....[73]....
        /*0334*/ 	.word	0x00004670


	//   ....[74]....
        /*0338*/ 	.word	0x000046f0


	//   ....[75]....
        /*033c*/ 	.word	0x00004760


	//   ....[76]....
        /*0340*/ 	.word	0x000047e0


	//   ....[77]....
        /*0344*/ 	.word	0x00004840


	//   ....[78]....
        /*0348*/ 	.word	0x000048b0


	//   ....[79]....
        /*034c*/ 	.word	0x00004930


	//   ....[80]....
        /*0350*/ 	.word	0x000049d0


	//   ....[81]....
        /*0354*/ 	.word	0x00004a90


	//   ....[82]....
        /*0358*/ 	.word	0x00004b30


	//   ....[83]....
        /*035c*/ 	.word	0x00004bc0


	//   ....[84]....
        /*0360*/ 	.word	0x00004c50


	//   ....[85]....
        /*0364*/ 	.word	0x00004cc0


	//   ....[86]....
        /*0368*/ 	.word	0x00004cf0


	//   ....[87]....
        /*036c*/ 	.word	0x00004dc0


	//   ....[88]....
        /*0370*/ 	.word	0x00004e40


	//   ....[89]....
        /*0374*/ 	.word	0x00004ec0


	//   ....[90]....
        /*0378*/ 	.word	0x00004f80


	//   ....[91]....
        /*037c*/ 	.word	0x00005020


	//   ....[92]....
        /*0380*/ 	.word	0x000050b0


	//   ....[93]....
        /*0384*/ 	.word	0x00005140


	//   ....[94]....
        /*0388*/ 	.word	0x000051d0


	//   ....[95]....
        /*038c*/ 	.word	0x00005230


	//----- nvinfo : EIATTR_VRC_CTA_INIT_COUNT
	.align		4
.L_160:
        /*0390*/ 	.byte	0x02, 0x4a
	.zero		1
	.zero		1


	//----- nvinfo : EIATTR_EXIT_INSTR_OFFSETS
	.align		4
        /*0394*/ 	.byte	0x04, 0x1c
        /*0396*/ 	.short	(.L_162 - .L_161)


	//   ....[0]....
.L_161:
        /*0398*/ 	.word	0x00001ce0


	//   ....[1]....
        /*039c*/ 	.word	0x00001d10


	//   ....[2]....
        /*03a0*/ 	.word	0x00003ec0


	//   ....[3]....
        /*03a4*/ 	.word	0x00003ee0


	//----- nvinfo : EIATTR_MAX_THREADS
	.align		4
.L_162:
        /*03a8*/ 	.byte	0x04, 0x05
        /*03aa*/ 	.short	(.L_164 - .L_163)
.L_163:
        /*03ac*/ 	.word	0x000001a0
        /*03b0*/ 	.word	0x00000001
        /*03b4*/ 	.word	0x00000001


	//----- nvinfo : EIATTR_CRS_STACK_SIZE
	.align		4
.L_164:
        /*03b8*/ 	.byte	0x04, 0x1e
        /*03ba*/ 	.short	(.L_166 - .L_165)
.L_165:
        /*03bc*/ 	.word	0x00000000


	//----- nvinfo : EIATTR_CBANK_PARAM_SIZE
	.align		4
.L_166:
        /*03c0*/ 	.byte	0x03, 0x19
        /*03c2*/ 	.short	0x0038


	//----- nvinfo : EIATTR_PARAM_CBANK
	.align		4
        /*03c4*/ 	.byte	0x04, 0x0a
        /*03c6*/ 	.short	(.L_168 - .L_167)
	.align		4
.L_167:
        /*03c8*/ 	.word	index@(.nv.constant0._ZN3cub18CUB_300001_SM_10006detail4scan16DeviceScanKernelINS2_10policy_hubIiiimN4cuda3std3__44plusIvEEE10Policy1000EN6thrust24THRUST_300001_SM_1000_NS10device_ptrIiEESF_NS0_13ScanTileStateIiLb1EEES9_NS1_10InputValueIiPiEEmiLb0EiEEvT0_T1_T2_iT3_T4_T5_)
        /*03cc*/ 	.short	0x0380
        /*03ce*/ 	.short	0x0038


	//----- nvinfo : EIATTR_SW_WAR
	.align		4
.L_168:
        /*03d0*/ 	.byte	0x04, 0x36
        /*03d2*/ 	.short	(.L_170 - .L_169)
.L_169:
        /*03d4*/ 	.word	0x00000008
.L_170:


//--------------------- .nv.info._ZN3cub18CUB_300001_SM_10006detail4scan16DeviceScanKernelINS2_10policy_hubIiiijN4cuda3std3__44plusIvEEE10Policy1000EN6thrust24THRUST_300001_SM_1000_NS10device_ptrIiEESF_NS0_13ScanTileStateIiLb1EEES9_NS1_10InputValueIiPiEEjiLb0EiEEvT0_T1_T2_iT3_T4_T5_ --------------------------
	.section	.nv.info._ZN3cub18CUB_300001_SM_10006detail4scan16DeviceScanKernelINS2_10policy_hubIiiijN4cuda3std3__44plusIvEEE10Policy1000EN6thrust24THRUST_300001_SM_1000_NS10device_ptrIiEESF_NS0_13ScanTileStateIiLb1EEES9_NS1_10InputValueIiPiEEjiLb0EiEEvT0_T1_T2_iT3_T4_T5_,"",@"SHT_CUDA_INFO"
	.sectionflags	@""
	.align	4


	//----- nvinfo : EIATTR_CUDA_API_VERSION
	.align		4
        /*0000*/ 	.byte	0x04, 0x37
        /*0002*/ 	.short	(.L_172 - .L_171)
.L_171:
        /*0004*/ 	.word	0x00000082


	//----- nvinfo : EIATTR_KPARAM_INFO
	.align		4
.L_172:
        /*0008*/ 	.byte	0x04, 0x17
        /*000a*/ 	.short	(.L_174 - .L_173)
.L_173:
        /*000c*/ 	.word	0x00000000
        /*0010*/ 	.short	0x0006
        /*0012*/ 	.short	0x0030
        /*0014*/ 	.byte	0x00, 0xf0, 0x11, 0x00


	//----- nvinfo : EIATTR_KPARAM_INFO
	.align		4
.L_174:
        /*0018*/ 	.byte	0x04, 0x17
        /*001a*/ 	.short	(.L_176 - .L_175)
.L_175:
        /*001c*/ 	.word	0x00000000
        /*0020*/ 	.short	0x0005
        /*0022*/ 	.short	0x0020
        /*0024*/ 	.byte	0x00, 0xf0, 0x41, 0x00


	//----- nvinfo : EIATTR_KPARAM_INFO
	.align		4
.L_176:
        /*0028*/ 	.byte	0x04, 0x17
        /*002a*/ 	.short	(.L_178 - .L_177)
.L_177:
        /*002c*/ 	.word	0x00000000
        /*0030*/ 	.short	0x0004
        /*0032*/ 	.short	0x001c
        /*0034*/ 	.byte	0x00, 0xf0, 0x05, 0x00


	//----- nvinfo : EIATTR_KPARAM_INFO
	.align		4
.L_178:
        /*0038*/ 	.byte	0x04, 0x17
        /*003a*/ 	.short	(.L_180 - .L_179)
.L_179:
        /*003c*/ 	.word	0x00000000
        /*0040*/ 	.short	0x0003
        /*0042*/ 	.short	0x0018
        /*0044*/ 	.byte	0x00, 0xf0, 0x11, 0x00


	//----- nvinfo : EIATTR_KPARAM_INFO
	.align		4
.L_180:
        /*0048*/ 	.byte	0x04, 0x17
        /*004a*/ 	.short	(.L_182 - .L_181)
.L_181:
        /*004c*/ 	.word	0x00000000
        /*0050*/ 	.short	0x0002
        /*0052*/ 	.short	0x0010
        /*0054*/ 	.byte	0x00, 0xf0, 0x21, 0x00


	//----- nvinfo : EIATTR_KPARAM_INFO
	.align		4
.L_182:
        /*0058*/ 	.byte	0x04, 0x17
        /*005a*/ 	.short	(.L_184 - .L_183)
.L_183:
        /*005c*/ 	.word	0x00000000
        /*0060*/ 	.short	0x0001
        /*0062*/ 	.short	0x0008
        /*0064*/ 	.byte	0x00, 0xf0, 0x21, 0x00


	//----- nvinfo : EIATTR_KPARAM_INFO
	.align		4
.L_184:
        /*0068*/ 	.byte	0x04, 0x17
        /*006a*/ 	.short	(.L_186 - .L_185)
.L_185:
        /*006c*/ 	.word	0x00000000
        /*0070*/ 	.short	0x0000
        /*0072*/ 	.short	0x0000
        /*0074*/ 	.byte	0x00, 0xf0, 0x21, 0x00


	//----- nvinfo : EIATTR_SPARSE_MMA_MASK
	.align		4
.L_186:
        /*0078*/ 	.byte	0x03, 0x50
        /*007a*/ 	.short	0x0000


	//----- nvinfo : EIATTR_MAXREG_COUNT
	.align		4
        /*007c*/ 	.byte	0x03, 0x1b
        /*007e*/ 	.short	0x00a8


	//----- nvinfo : EIATTR_NUM_BARRIERS
	.align		4
        /*0080*/ 	.byte	0x02, 0x4c
        /*0082*/ 	.byte	0x01
	.zero		1


	//----- nvinfo : EIATTR_MERCURY_ISA_VERSION
	.align		4
        /*0084*/ 	.byte	0x03, 0x5f
        /*0086*/ 	.short	0x0101


	//----- nvinfo : EIATTR_UNUSED_LOAD_BYTE_OFFSET
	.align		4
        /*0088*/ 	.byte	0x04, 0x44
        /*008a*/ 	.short	(.L_188 - .L_187)


	//   ....[0]....
.L_187:
        /*008c*/ 	.word	0x00002a80
        /*0090*/ 	.word	0x00000fff


	//----- nvinfo : EIATTR_COOP_GROUP_MASK_REGIDS
	.align		4
.L_188:
        /*0094*/ 	.byte	0x04, 0x29
        /*0096*/ 	.short	(.L_190 - .L_189)


	//   ....[0]....
.L_189:
        /*0098*/ 	.word	0xffffffff


	//   ....[1]....
        /*009c*/ 	.word	0xffffffff


	//   ....[2]....
        /*00a0*/ 	.word	0xffffffff


	//   ....[3]....
        /*00a4*/ 	.word	0xffffffff


	//   ....[4]....
        /*00a8*/ 	.word	0xffffffff


	//   ....[5]....
        /*00ac*/ 	.word	0xffffffff


	//   ....[6]....
        /*00b0*/ 	.word	0xffffffff


	//   ....[7]....
        /*00b4*/ 	.word	0xffffffff


	//   ....[8]....
        /*00b8*/ 	.word	0xffffffff


	//   ....[9]....
        /*00bc*/ 	.word	0xffffffff


	//   ....[10]....
        /*00c0*/ 	.word	0xffffffff


	//   ....[11]....
        /*00c4*/ 	.word	0xffffffff


	//   ....[12]....
        /*00c8*/ 	.word	0xffffffff


	//   ....[13]....
        /*00cc*/ 	.word	0xffffffff


	//   ....[14]....
        /*00d0*/ 	.word	0xffffffff


	//   ....[15]....
        /*00d4*/ 	.word	0xffffffff


	//   ....[16]....
        /*00d8*/ 	.word	0xffffffff


	//   ....[17]....
        /*00dc*/ 	.word	0xffffffff


	//   ....[18]....
        /*00e0*/ 	.word	0xffffffff


	//   ....[19]....
        /*00e4*/ 	.word	0xffffffff


	//   ....[20]....
        /*00e8*/ 	.word	0xffffffff


	//   ....[21]....
        /*00ec*/ 	.word	0xffffffff


	//   ....[22]....
        /*00f0*/ 	.word	0xffffffff


	//   ....[23]....
        /*00f4*/ 	.word	0xffffffff


	//   ....[24]....
        /*00f8*/ 	.word	0xffffffff


	//   ....[25]....
        /*00fc*/ 	.word	0xffffffff


	//   ....[26]....
        /*0100*/ 	.word	0xffffffff


	//   ....[27]....
        /*0104*/ 	.word	0xffffffff


	//   ....[28]....
        /*0108*/ 	.word	0xffffffff


	//   ....[29]....
        /*010c*/ 	.word	0xffffffff


	//   ....[30]....
        /*0110*/ 	.word	0xffffffff


	//   ....[31]....
        /*0114*/ 	.word	0xffffffff


	//   ....[32]....
        /*0118*/ 	.word	0xffffffff


	//   ....[33]....
        /*011c*/ 	.word	0xffffffff


	//   ....[34]....
        /*0120*/ 	.word	0xffffffff


	//   ....[35]....
        /*0124*/ 	.word	0xffffffff


	//   ....[36]....
        /*0128*/ 	.word	0xffffffff


	//   ....[37]....
        /*012c*/ 	.word	0xffffffff


	//   ....[38]....
        /*0130*/ 	.word	0xffffffff


	//   ....[39]....
        /*0134*/ 	.word	0xffffffff


	//   ....[40]....
        /*0138*/ 	.word	0xffffffff


	//   ....[41]....
        /*013c*/ 	.word	0xffffffff


	//   ....[42]....
        /*0140*/ 	.word	0xffffffff


	//   ....[43]....
        /*0144*/ 	.word	0xffffffff


	//   ....[44]....
        /*0148*/ 	.word	0xffffffff


	//   ....[45]....
        /*014c*/ 	.word	0xffffffff


	//   ....[46]....
        /*0150*/ 	.word	0xffffffff


	//   ....[47]....
        /*0154*/ 	.word	0xffffffff


	//   ....[48]....
        /*0158*/ 	.word	0xffffffff


	//   ....[49]....
        /*015c*/ 	.word	0xffffffff


	//   ....[50]....
        /*0160*/ 	.word	0xffffffff


	//   ....[51]....
        /*0164*/ 	.word	0xffffffff


	//   ....[52]....
        /*0168*/ 	.word	0xffffffff


	//   ....[53]....
        /*016c*/ 	.word	0xffffffff


	//   ....[54]....
        /*0170*/ 	.word	0xffffffff


	//   ....[55]....
        /*0174*/ 	.word	0xffffffff


	//   ....[56]....
        /*0178*/ 	.word	0xffffffff


	//   ....[57]....
        /*017c*/ 	.word	0xffffffff


	//   ....[58]....
        /*0180*/ 	.word	0xffffffff


	//   ....[59]....
        /*0184*/ 	.word	0xffffffff


	//   ....[60]....
        /*0188*/ 	.word	0x05000015


	//   ....[61]....
        /*018c*/ 	.word	0x05000015


	//   ....[62]....
        /*0190*/ 	.word	0x05000015


	//   ....[63]....
        /*0194*/ 	.word	0x05000015


	//   ....[64]....
        /*0198*/ 	.word	0x05000015


	//   ....[65]....
        /*019c*/ 	.word	0x05000015


	//   ....[66]....
        /*01a0*/ 	.word	0x05000015


	//   ....[67]....
        /*01a4*/ 	.word	0x05000015


	//   ....[68]....
        /*01a8*/ 	.word	0x05000015


	//   ....[69]....
        /*01ac*/ 	.word	0x05000015


	//   ....[70]....
        /*01b0*/ 	.word	0x05000015


	//   ....[71]....
        /*01b4*/ 	.word	0x05000015


	//   ....[72]....
        /*01b8*/ 	.word	0x05000015


	//   ....[73]....
        /*01bc*/ 	.word	0x05000015


	//   ....[74]....
        /*01c0*/ 	.word	0x05000015


	//   ....[75]....
        /*01c4*/ 	.word	0x05000015


	//   ....[76]....
        /*01c8*/ 	.word	0x05000015


	//   ....[77]....
        /*01cc*/ 	.word	0x05000015


	//   ....[78]....
        /*01d0*/ 	.word	0x05000015


	//   ....[79]....
        /*01d4*/ 	.word	0x05000015


	//   ....[80]....
        /*01d8*/ 	.word	0x05000015


	//   ....[81]....
        /*01dc*/ 	.word	0x05000015


	//   ....[82]....
        /*01e0*/ 	.word	0x05000015


	//   ....[83]....
        /*01e4*/ 	.word	0x05000015


	//   ....[84]....
        /*01e8*/ 	.word	0x05000015


	//   ....[85]....
        /*01ec*/ 	.word	0x05000015


	//   ....[86]....
        /*01f0*/ 	.word	0x05000015


	//   ....[87]....
        /*01f4*/ 	.word	0x05000015


	//   ....[88]....
        /*01f8*/ 	.word	0x05000015


	//   ....[89]....
        /*01fc*/ 	.word	0x05000015


	//   ....[90]....
        /*0200*/ 	.word	0x05000015


	//   ....[91]....
        /*0204*/ 	.word	0x05000015


	//   ....[92]....
        /*0208*/ 	.word	0x05000015


	//   ....[93]....
        /*020c*/ 	.word	0x05000015


	//   ....[94]....
        /*0210*/ 	.word	0x05000015


	//   ....[95]....
        /*0214*/ 	.word	0x05000015


	//----- nvinfo : EIATTR_COOP_GROUP_INSTR_OFFSETS
	.align		4
.L_190:
        /*0218*/ 	.byte	0x04, 0x28
        /*021a*/ 	.short	(.L_192 - .L_191)


	//   ....[0]....
.L_191:
        /*021c*/ 	.word	0x00000510


	//   ....[1]....
        /*0220*/ 	.word	0x000006d0


	//   ....[2]....
        /*0224*/ 	.word	0x000006f0


	//   ....[3]....
        /*0228*/ 	.word	0x00000710


	//   ....[4]....
        /*022c*/ 	.word	0x00000730


	//   ....[5]....
        /*0230*/ 	.word	0x00000750


	//   ....[6]....
        /*0234*/ 	.word	0x00000b40


	//   ....[7]....
        /*0238*/ 	.word	0x00000b60


	//   ....[8]....
        /*023c*/ 	.word	0x00000b80


	//   ....[9]....
        /*0240*/ 	.word	0x00000ba0


	//   ....[10]....
        /*0244*/ 	.word	0x00000bc0


	//   ....[11]....
        /*0248*/ 	.word	0x00000f70


	//   ....[12]....
        /*024c*/ 	.word	0x00001140


	//   ....[13]....
        /*0250*/ 	.word	0x000011a0


	//   ....[14]....
        /*0254*/ 	.word	0x00001240


	//   ....[15]....
        /*0258*/ 	.word	0x000012b0


	//   ....[16]....
        /*025c*/ 	.word	0x00001300


	//   ....[17]....
        /*0260*/ 	.word	0x00001340


	//   ....[18]....
        /*0264*/ 	.word	0x00001380


	//   ....[19]....
        /*0268*/ 	.word	0x00001390


	//   ....[20]....
        /*026c*/ 	.word	0x00001470


	//   ....[21]....
        /*0270*/ 	.word	0x00001640


	//   ....[22]....
        /*0274*/ 	.word	0x00001690


	//   ....[23]....
        /*0278*/ 	.word	0x000016f0


	//   ....[24]....
        /*027c*/ 	.word	0x00001750


	//   ....[25]....
        /*0280*/ 	.word	0x00001790


	//   ....[26]....
        /*0284*/ 	.word	0x000017d0


	//   ....[27]....
        /*0288*/ 	.word	0x00001810


	//   ....[28]....
        /*028c*/ 	.word	0x00001820


	//   ....[29]....
        /*0290*/ 	.word	0x00001cd0


	//   ....[30]....
        /*0294*/ 	.word	0x000027b0


	//   ....[31]....
        /*0298*/ 	.word	0x00002970


	//   ....[32]....
        /*029c*/ 	.word	0x00002990


	//   ....[33]....
        /*02a0*/ 	.word	0x000029b0


	//   ....[34]....
        /*02a4*/ 	.word	0x000029d0


	//   ....[35]....
        /*02a8*/ 	.word	0x000029f0


	//   ....[36]....
        /*02ac*/ 	.word	0x00002d70


	//   ....[37]....
        /*02b0*/ 	.word	0x00002d90


	//   ....[38]....
        /*02b4*/ 	.word	0x00002db0


	//   ....[39]....
        /*02b8*/ 	.word	0x00002dd0


	//   ....[40]....
        /*02bc*/ 	.word	0x00002df0


	//   ....[41]....
        /*02c0*/ 	.word	0x000031a0


	//   ....[42]....
        /*02c4*/ 	.word	0x00003370


	//   ....[43]....
        /*02c8*/ 	.word	0x000033d0


	//   ....[44]....
        /*02cc*/ 	.word	0x00003440


	//   ....[45]....
        /*02d0*/ 	.word	0x000034b0


	//   ....[46]....
        /*02d4*/ 	.word	0x00003500


	//   ....[47]....
        /*02d8*/ 	.word	0x00003550


	//   ....[48]....
        /*02dc*/ 	.word	0x000035b0


	//   ....[49]....
        /*02e0*/ 	.word	0x000035c0


	//   ....[50]....
        /*02e4*/ 	.word	0x00003680


	//   ....[51]....
        /*02e8*/ 	.word	0x00003850


	//   ....[52]....
        /*02ec*/ 	.word	0x000038a0


	//   ....[53]....
        /*02f0*/ 	.word	0x00003910


	//   ....[54]....
        /*02f4*/ 	.word	0x00003970


	//   ....[55]....
        /*02f8*/ 	.word	0x000039c0


	//   ....[56]....
        /*02fc*/ 	.word	0x00003a20


	//   ....[57]....
        /*0300*/ 	.word	0x00003a60


	//   ....[58]....
        /*0304*/ 	.word	0x00003a70


	//   ....[59]....
        /*0308*/ 	.word	0x00003ee0


	//   ....[60]....
        /*030c*/ 	.word	0x00004560


	//   ....[61]....
        /*0310*/ 	.word	0x000045e0


	//   ....[62]....
        /*0314*/ 	.word	0x00004670


	//   ....[63]....
        /*0318*/ 	.word	0x00004760


	//   ....[64]....
        /*031c*/ 	.word	0x00004800


	//   ....[65]....
        /*0320*/ 	.word	0x00004880


	//   ....[66]....
        /*0324*/ 	.word	0x00004910


	//   ....[67]....
        /*0328*/ 	.word	0x00004990


	//   ....[68]....
        /*032c*/ 	.word	0x000049c0


	//   ....[69]....
        /*0330*/ 	.word	0x00004a70


	//   ....[70]....
        /*0334*/ 	.word	0x00004af0


	//   ....[71]....
        /*0338*/ 	.word	0x00004b70


	//   ....[72]....
        /*033c*/ 	.word	0x00004c30


	//   ....[73]....
        /*0340*/ 	.word	0x00004cc0


	//   ....[74]....
        /*0344*/ 	.word	0x00004d40


	//   ....[75]....
        /*0348*/ 	.word	0x00004dc0


	//   ....[76]....
        /*034c*/ 	.word	0x00004e40


	//   ....[77]....
        /*0350*/ 	.word	0x00004ea0


	//   ....[78]....
        /*0354*/ 	.word	0x00004f10


	//   ....[79]....
        /*0358*/ 	.word	0x00004f90


	//   ....[80]....
        /*035c*/ 	.word	0x00005020


	//   ....[81]....
        /*0360*/ 	.word	0x000050d0


	//   ....[82]....
        /*0364*/ 	.word	0x00005180


	//   ....[83]....
        /*0368*/ 	.word	0x00005210


	//   ....[84]....
        /*036c*/ 	.word	0x000052a0


	//   ....[85]....
        /*0370*/ 	.word	0x00005340


	//   ....[86]....
        /*0374*/ 	.word	0x00005370


	//   ....[87]....
        /*0378*/ 	.word	0x00005420


	//   ....[88]....
        /*037c*/ 	.word	0x000054a0


	//   ....[89]....
        /*0380*/ 	.word	0x00005520


	//   ....[90]....
        /*0384*/ 	.word	0x000055e0


	//   ....[91]....
        /*0388*/ 	.word	0x00005690


	//   ....[92]....
        /*038c*/ 	.word	0x00005720


	//   ....[93]....
        /*0390*/ 	.word	0x000057a0


	//   ....[94]....
        /*0394*/ 	.word	0x00005830


	//   ....[95]....
        /*0398*/ 	.word	0x00005890


	//----- nvinfo : EIATTR_VRC_CTA_INIT_COUNT
	.align		4
.L_192:
        /*039c*/ 	.byte	0x02, 0x4a
	.zero		1
	.zero		1


	//----- nvinfo : EIATTR_EXIT_INSTR_OFFSETS
	.align		4
        /*03a0*/ 	.byte	0x04, 0x1c
        /*03a2*/ 	.short	(.L_194 - .L_193)


	//   ....[0]....
.L_193:
        /*03a4*/ 	.word	0x00001fa0


	//   ....[1]....
        /*03a8*/ 	.word	0x00001fc0


	//   ....[2]....
        /*03ac*/ 	.word	0x000044f0


	//   ....[3]....
        /*03b0*/ 	.word	0x00004510


	//----- nvinfo : EIATTR_MAX_THREADS
	.align		4
.L_194:
        /*03b4*/ 	.byte	0x04, 0x05
        /*03b6*/ 	.short	(.L_196 - .L_195)
.L_195:
        /*03b8*/ 	.word	0x00000180
        /*03bc*/ 	.word	0x00000001
        /*03c0*/ 	.word	0x00000001


	//----- nvinfo : EIATTR_CRS_STACK_SIZE
	.align		4
.L_196:
        /*03c4*/ 	.byte	0x04, 0x1e
        /*03c6*/ 	.short	(.L_198 - .L_197)
.L_197:
        /*03c8*/ 	.word	0x00000000


	//----- nvinfo : EIATTR_CBANK_PARAM_SIZE
	.align		4
.L_198:
        /*03cc*/ 	.byte	0x03, 0x19
        /*03ce*/ 	.short	0x0034


	//----- nvinfo : EIATTR_PARAM_CBANK
	.align		4
        /*03d0*/ 	.byte	0x04, 0x0a
        /*03d2*/ 	.short	(.L_200 - .L_199)
	.align		4
.L_199:
        /*03d4*/ 	.word	index@(.nv.constant0._ZN3cub18CUB_300001_SM_10006detail4scan16DeviceScanKernelINS2_10policy_hubIiiijN4cuda3std3__44plusIvEEE10Policy1000EN6thrust24THRUST_300001_SM_1000_NS10device_ptrIiEESF_NS0_13ScanTileStateIiLb1EEES9_NS1_10InputValueIiPiEEjiLb0EiEEvT0_T1_T2_iT3_T4_T5_)
        /*03d8*/ 	.short	0x0380
        /*03da*/ 	.short	0x0034


	//----- nvinfo : EIATTR_SW_WAR
	.align		4
.L_200:
        /*03dc*/ 	.byte	0x04, 0x36
        /*03de*/ 	.short	(.L_202 - .L_201)
.L_201:
        /*03e0*/ 	.word	0x00000008
.L_202:


//--------------------- .nv.info._ZN3cub18CUB_300001_SM_10006detail4scan20DeviceScanInitKernelINS0_13ScanTileStateIiLb1EEEEEvT_i --------------------------
	.section	.nv.info._ZN3cub18CUB_300001_SM_10006detail4scan20DeviceScanInitKernelINS0_13ScanTileStateIiLb1EEEEEvT_i,"",@"SHT_CUDA_INFO"
	.sectionflags	@""
	.align	4


	//----- nvinfo : EIATTR_CUDA_API_VERSION
	.align		4
        /*0000*/ 	.byte	0x04, 0x37
        /*0002*/ 	.short	(.L_204 - .L_203)
.L_203:
        /*0004*/ 	.word	0x00000082


	//----- nvinfo : EIATTR_KPARAM_INFO
	.align		4
.L_204:
        /*0008*/ 	.byte	0x04, 0x17
        /*000a*/ 	.short	(.L_206 - .L_205)
.L_205:
        /*000c*/ 	.word	0x00000000
        /*0010*/ 	.short	0x0001
        /*0012*/ 	.short	0x0008
        /*0014*/ 	.byte	0x00, 0xf0, 0x11, 0x00


	//----- nvinfo : EIATTR_KPARAM_INFO
	.align		4
.L_206:
        /*0018*/ 	.byte	0x04, 0x17
        /*001a*/ 	.short	(.L_208 - .L_207)
.L_207:
        /*001c*/ 	.word	0x00000000
        /*0020*/ 	.short	0x0000
        /*0022*/ 	.short	0x0000
        /*0024*/ 	.byte	0x00, 0xf0, 0x21, 0x00


	//----- nvinfo : EIATTR_SPARSE_MMA_MASK
	.align		4
.L_208:
        /*0028*/ 	.byte	0x03, 0x50
        /*002a*/ 	.short	0x0000


	//----- nvinfo : EIATTR_MAXREG_COUNT
	.align		4
        /*002c*/ 	.byte	0x03, 0x1b
        /*002e*/ 	.short	0x00ff


	//----- nvinfo : EIATTR_MERCURY_ISA_VERSION
	.align		4
        /*0030*/ 	.byte	0x03, 0x5f
        /*0032*/ 	.short	0x0101


	//----- nvinfo : EIATTR_VRC_CTA_INIT_COUNT
	.align		4
        /*0034*/ 	.byte	0x02, 0x4a
	.zero		1
	.zero		1


	//----- nvinfo : EIATTR_EXIT_INSTR_OFFSETS
	.align		4
        /*0038*/ 	.byte	0x04, 0x1c
        /*003a*/ 	.short	(.L_210 - .L_209)


	//   ....[0]....
.L_209:
        /*003c*/ 	.word	0x000000f0


	//   ....[1]....
        /*0040*/ 	.word	0x00000130


	//----- nvinfo : EIATTR_CBANK_PARAM_SIZE
	.align		4
.L_210:
        /*0044*/ 	.byte	0x03, 0x19
        /*0046*/ 	.short	0x000c


	//----- nvinfo : EIATTR_PARAM_CBANK
	.align		4
        /*0048*/ 	.byte	0x04, 0x0a
        /*004a*/ 	.short	(.L_212 - .L_211)
	.align		4
.L_211:
        /*004c*/ 	.word	index@(.nv.constant0._ZN3cub18CUB_300001_SM_10006detail4scan20DeviceScanInitKernelINS0_13ScanTileStateIiLb1EEEEEvT_i)
        /*0050*/ 	.short	0x0380
        /*0052*/ 	.short	0x000c


	//----- nvinfo : EIATTR_SW_WAR
	.align		4
.L_212:
        /*0054*/ 	.byte	0x04, 0x36
        /*0056*/ 	.short	(.L_214 - .L_213)
.L_213:
        /*0058*/ 	.word	0x00000008
.L_214:


//--------------------- .nv.info._ZN3cub18CUB_300001_SM_10006detail11EmptyKernelIvEEvv --------------------------
	.section	.nv.info._ZN3cub18CUB_300001_SM_10006detail11EmptyKernelIvEEvv,"",@"SHT_CUDA_INFO"
	.sectionflags	@""
	.align	4


	//----- nvinfo : EIATTR_CUDA_API_VERSION
	.align		4
        /*0000*/ 	.byte	0x04, 0x37
        /*0002*/ 	.short	(.L_216 - .L_215)
.L_215:
        /*0004*/ 	.word	0x00000082


	//----- nvinfo : EIATTR_SPARSE_MMA_MASK
	.align		4
.L_216:
        /*0008*/ 	.byte	0x03, 0x50
        /*000a*/ 	.short	0x0000


	//----- nvinfo : EIATTR_MAXREG_COUNT
	.align		4
        /*000c*/ 	.byte	0x03, 0x1b
        /*000e*/ 	.short	0x00ff


	//----- nvinfo : EIATTR_MERCURY_ISA_VERSION
	.align		4
        /*0010*/ 	.byte	0x03, 0x5f
        /*0012*/ 	.short	0x0101


	//----- nvinfo : EIATTR_VRC_CTA_INIT_COUNT
	.align		4
        /*0014*/ 	.byte	0x02, 0x4a
	.zero		1
	.zero		1


	//----- nvinfo : EIATTR_EXIT_INSTR_OFFSETS
	.align		4
        /*0018*/ 	.byte	0x04, 0x1c
        /*001a*/ 	.short	(.L_218 - .L_217)


	//   ....[0]....
.L_217:
        /*001c*/ 	.word	0x00000010


	//----- nvinfo : EIATTR_SW_WAR
	.align		4
.L_218:
        /*0020*/ 	.byte	0x04, 0x36
        /*0022*/ 	.short	(.L_220 - .L_219)
.L_219:
        /*0024*/ 	.word	0x00000008
.L_220:


//--------------------- .nv.info._ZN6thrust24THRUST_300001_SM_1000_NS8cuda_cub4core6detail13_kernel_agentINS1_8__reduce11ReduceAgentIPN4cuda3std3__45tupleIJilEEESC_SB_lNS1_9__extrema9arg_max_fIilNS9_4lessIiEEEEEEJSC_SC_iSH_EEEvDpT0_ --------------------------
	.section	.nv.info._ZN6thrust24THRUST_300001_SM_1000_NS8cuda_cub4core6detail13_kernel_agentINS1_8__reduce11ReduceAgentIPN4cuda3std3__45tupleIJilEEESC_SB_lNS1_9__extrema9arg_max_fIilNS9_4lessIiEEEEEEJSC_SC_iSH_EEEvDpT0_,"",@"SHT_CUDA_INFO"
	.sectionflags	@""
	.align	4


	//----- nvinfo : EIATTR_CUDA_API_VERSION
	.align		4
        /*0000*/ 	.byte	0x04, 0x37
        /*0002*/ 	.short	(.L_222 - .L_221)
.L_221:
        /*0004*/ 	.word	0x00000082


	//----- nvinfo : EIATTR_KPARAM_INFO
	.align		4
.L_222:
        /*0008*/ 	.byte	0x04, 0x17
        /*000a*/ 	.short	(.L_224 - .L_223)
.L_223:
        /*000c*/ 	.word	0x00000000
        /*0010*/ 	.short	0x0003
        /*0012*/ 	.short	0x0014
        /*0014*/ 	.byte	0x00, 0xf0, 0x05, 0x00


	//----- nvinfo : EIATTR_KPARAM_INFO
	.align		4
.L_224:
        /*0018*/ 	.byte	0x04, 0x17
        /*001a*/ 	.short	(.L_226 - .L_225)
.L_225:
        /*001c*/ 	.word	0x00000000
        /*0020*/ 	.short	0x0002
        /*0022*/ 	.short	0x0010
        /*0024*/ 	.byte	0x00, 0xf0, 0x11, 0x00


	//----- nvinfo : EIATTR_KPARAM_INFO
	.align		4
.L_226:
        /*0028*/ 	.byte	0x04, 0x17
        /*002a*/ 	.short	(.L_228 - .L_227)
.L_227:
        /*002c*/ 	.word	0x00000000
        /*0030*/ 	.short	0x0001
        /*0032*/ 	.short	0x0008
        /*0034*/ 	.byte	0x00, 0xf5, 0x21, 0x00


	//----- nvinfo : EIATTR_KPARAM_INFO
	.align		4
.L_228:
        /*0038*/ 	.byte	0x04, 0x17
        /*003a*/ 	.short	(.L_230 - .L_229)
.L_229:
        /*003c*/ 	.word	0x00000000
        /*0040*/ 	.short	0x0000
        /*0042*/ 	.short	0x0000
        /*0044*/ 	.byte	0x00, 0xf5, 0x21, 0x00


	//----- nvinfo : EIATTR_SPARSE_MMA_MASK
	.align		4
.L_230:
        /*0048*/ 	.byte	0x03, 0x50
        /*004a*/ 	.short	0x0000


	//----- nvinfo : EIATTR_MAXREG_COUNT
	.align		4
        /*004c*/ 	.byte	0x03, 0x1b
        /*004e*/ 	.short	0x00ff


	//----- nvinfo : EIATTR_NUM_BARRIERS
	.align		4
        /*0050*/ 	.byte	0x02, 0x4c
        /*0052*/ 	.byte	0x01
	.zero		1


	//----- nvinfo : EIATTR_MERCURY_ISA_VERSION
	.align		4
        /*0054*/ 	.byte	0x03, 0x5f
        /*0056*/ 	.short	0x0101


	//----- nvinfo : EIATTR_COOP_GROUP_MASK_REGIDS
	.align		4
        /*0058*/ 	.byte	0x04, 0x29
        /*005a*/ 	.short	(.L_232 - .L_231)


	//   ....[0]....
.L_231:
        /*005c*/ 	.word	0xffffffff


	//   ....[1]....
        /*0060*/ 	.word	0xffffffff


	//   ....[2]....
        /*0064*/ 	.word	0xffffffff


	//   ....[3]....
        /*0068*/ 	.word	0xffffffff


	//   ....[4]....
        /*006c*/ 	.word	0xffffffff


	//   ....[5]....
        /*0070*/ 	.word	0xffffffff


	//   ....[6]....
        /*0074*/ 	.word	0xffffffff


	//   ....[7]....
        /*0078*/ 	.word	0xffffffff


	//   ....[8]....
        /*007c*/ 	.word	0xffffffff


	//   ....[9]....
        /*0080*/ 	.word	0xffffffff


	//   ....[10]....
        /*0084*/ 	.word	0xffffffff


	//   ....[11]....
        /*0088*/ 	.word	0xffffffff


	//   ....[12]....
        /*008c*/ 	.word	0xffffffff


	//   ....[13]....
        /*0090*/ 	.word	0xffffffff


	//   ....[14]....
        /*0094*/ 	.word	0xffffffff


	//   ....[15]....
        /*0098*/ 	.word	0xffffffff


	//   ....[16]....
        /*009c*/ 	.word	0xffffffff


	//   ....[17]....
        /*00a0*/ 	.word	0xffffffff


	//   ....[18]....
        /*00a4*/ 	.word	0xffffffff


	//   ....[19]....
        /*00a8*/ 	.word	0xffffffff


	//   ....[20]....
        /*00ac*/ 	.word	0xffffffff


	//   ....[21]....
        /*00b0*/ 	.word	0xffffffff


	//   ....[22]....
        /*00b4*/ 	.word	0xffffffff


	//   ....[23]....
        /*00b8*/ 	.word	0xffffffff


	//   ....[24]....
        /*00bc*/ 	.word	0xffffffff


	//   ....[25]....
        /*00c0*/ 	.word	0xffffffff


	//   ....[26]....
        /*00c4*/ 	.word	0xffffffff


	//   ....[27]....
        /*00c8*/ 	.word	0xffffffff


	//   ....[28]....
        /*00cc*/ 	.word	0xffffffff


	//   ....[29]....
        /*00d0*/ 	.word	0xffffffff


	//   ....[30]....
        /*00d4*/ 	.word	0xffffffff


	//   ....[31]....
        /*00d8*/ 	.word	0xffffffff


	//   ....[32]....
        /*00dc*/ 	.word	0xffffffff


	//   ....[33]....
        /*00e0*/ 	.word	0xffffffff


	//   ....[34]....
        /*00e4*/ 	.word	0xffffffff


	//   ....[35]....
        /*00e8*/ 	.word	0xffffffff


	//   ....[36]....
        /*00ec*/ 	.word	0xffffffff


	//   ....[37]....
        /*00f0*/ 	.word	0xffffffff


	//   ....[38]....
        /*00f4*/ 	.word	0xffffffff


	//   ....[39]....
        /*00f8*/ 	.word	0xffffffff


	//   ....[40]....
        /*00fc*/ 	.word	0xffffffff


	//   ....[41]....
        /*0100*/ 	.word	0xffffffff


	//   ....[42]....
        /*0104*/ 	.word	0xffffffff


	//   ....[43]....
        /*0108*/ 	.word	0xffffffff


	//   ....[44]....
        /*010c*/ 	.word	0xffffffff


	//----- nvinfo : EIATTR_COOP_GROUP_INSTR_OFFSETS
	.align		4
.L_232:
        /*0110*/ 	.byte	0x04, 0x28
        /*0112*/ 	.short	(.L_234 - .L_233)


	//   ....[0]....
.L_233:
        /*0114*/ 	.word	0x00000a60


	//   ....[1]....
        /*0118*/ 	.word	0x00000a90


	//   ....[2]....
        /*011c*/ 	.word	0x00000aa0


	//   ....[3]....
        /*0120*/ 	.word	0x00000c00


	//   ....[4]....
        /*0124*/ 	.word	0x00000c40


	//   ....[5]....
        /*0128*/ 	.word	0x00000c80


	//   ....[6]....
        /*012c*/ 	.word	0x00000dc0


	//   ....[7]....
        /*0130*/ 	.word	0x00000df0


	//   ....[8]....
        /*0134*/ 	.word	0x00000e20


	//   ....[9]....
        /*0138*/ 	.word	0x00000f50


	//   ....[10]....
        /*013c*/ 	.word	0x00000f80


	//   ....[11]....
        /*0140*/ 	.word	0x00000fb0


	//   ....[12]....
        /*0144*/ 	.word	0x000010e0


	//   ....[13]....
        /*0148*/ 	.word	0x00001110


	//   ....[14]....
        /*014c*/ 	.word	0x00001140


	//   ....[15]....
        /*0150*/ 	.word	0x00001d00


	//   ....[16]....
        /*0154*/ 	.word	0x00001d10


	//   ....[17]....
        /*0158*/ 	.word	0x00001d20


	//   ....[18]....
        /*015c*/ 	.word	0x00001ef0


	//   ....[19]....
        /*0160*/ 	.word	0x00001f30


	//   ....[20]....
        /*0164*/ 	.word	0x00001f60


	//   ....[21]....
        /*0168*/ 	.word	0x00002090


	//   ....[22]....
        /*016c*/ 	.word	0x000020c0


	//   ....[23]....
        /*0170*/ 	.word	0x000020f0


	//   ....[24]....
        /*0174*/ 	.word	0x00002220


	//   ....[25]....
        /*0178*/ 	.word	0x00002250


	//   ....[26]....
        /*017c*/ 	.word	0x00002280


	//   ....[27]....
        /*0180*/ 	.word	0x000023b0


	//   ....[28]....
        /*0184*/ 	.word	0x000023e0


	//   ....[29]....
        /*0188*/ 	.word	0x00002410


	//   ....[30]....
        /*018c*/ 	.word	0x00004a60


	//   ....[31]....
        /*0190*/ 	.word	0x00004a80


	//   ....[32]....
        /*0194*/ 	.word	0x00004a90


	//   ....[33]....
        /*0198*/ 	.word	0x00004c30


	//   ....[34]....
        /*019c*/ 	.word	0x00004c60


	//   ....[35]....
        /*01a0*/ 	.word	0x00004c90


	//   ....[36]....
        /*01a4*/ 	.word	0x00004dc0


	//   ....[37]....
        /*01a8*/ 	.word	0x00004df0


	//   ....[38]....
        /*01ac*/ 	.word	0x00004e20


	//   ....[39]....
        /*01b0*/ 	.word	0x00004f50


	//   ....[40]....
        /*01b4*/ 	.word	0x00004f80


	//   ....[41]....
        /*01b8*/ 	.word	0x00004fb0


	//   ....[42]....
        /*01bc*/ 	.word	0x000050e0


	//   ....[43]....
        /*01c0*/ 	.word	0x00005110


	//   ....[44]....
        /*01c4*/ 	.word	0x00005140


	//----- nvinfo : EIATTR_VRC_CTA_INIT_COUNT
	.align		4
.L_234:
        /*01c8*/ 	.byte	0x02, 0x4a
	.zero		1
	.zero		1


	//----- nvinfo : EIATTR_EXIT_INSTR_OFFSETS
	.align		4
        /*01cc*/ 	.byte	0x04, 0x1c
        /*01ce*/ 	.short	(.L_236 - .L_235)


	//   ....[0]....
.L_235:
        /*01d0*/ 	.word	0x00000030


	//   ....[1]....
        /*01d4*/ 	.word	0x00005c50


	//   ....[2]....
        /*01d8*/ 	.word	0x00005cc0


	//----- nvinfo : EIATTR_MAX_THREADS
	.align		4
.L_236:
        /*01dc*/ 	.byte	0x04, 0x05
        /*01de*/ 	.short	(.L_238 - .L_237)
.L_237:
        /*01e0*/ 	.word	0x00000100
        /*01e4*/ 	.word	0x00000001
        /*01e8*/ 	.word	0x00000001


	//----- nvinfo : EIATTR_CRS_STACK_SIZE
	.align		4
.L_238:
        /*01ec*/ 	.byte	0x04, 0x1e
        /*01ee*/ 	.short	(.L_240 - .L_239)
.L_239:
        /*01f0*/ 	.word	0x00000000


	//----- nvinfo : EIATTR_CBANK_PARAM_SIZE
	.align		4
.L_240:
        /*01f4*/ 	.byte	0x03, 0x19
        /*01f6*/ 	.short	0x0015


	//----- nvinfo : EIATTR_PARAM_CBANK
	.align		4
        /*01f8*/ 	.byte	0x04, 0x0a
        /*01fa*/ 	.short	(.L_242 - .L_241)
	.align		4
.L_241:
        /*01fc*/ 	.word	index@(.nv.constant0._ZN6thrust24THRUST_300001_SM_1000_NS8cuda_cub4core6detail13_kernel_agentINS1_8__reduce11ReduceAgentIPN4cuda3std3__45tupleIJilEEESC_SB_lNS1_9__extrema9arg_max_fIilNS9_4lessIiEEEEEEJSC_SC_iSH_EEEvDpT0_)
        /*0200*/ 	.short	0x0380
        /*0202*/ 	.short	0x0015


	//----- nvinfo : EIATTR_SW_WAR
	.align		4
.L_242:
        /*0204*/ 	.byte	0x04, 0x36
        /*0206*/ 	.short	(.L_244 - .L_243)
.L_243:
        /*0208*/ 	.word	0x00000008
.L_244:


//--------------------- .nv.info._ZN6thrust24THRUST_300001_SM_1000_NS8cuda_cub4core6detail13_kernel_agentINS1_8__reduce10DrainAgentIlEEJN3cub18CUB_300001_SM_10009GridQueueIyEElEEEvDpT0_ --------------------------
	.section	.nv.info._ZN6thrust24THRUST_300001_SM_1000_NS8cuda_cub4core6detail13_kernel_agentINS1_8__reduce10DrainAgentIlEEJN3cub18CUB_300001_SM_10009GridQueueIyEElEEEvDpT0_,"",@"SHT_CUDA_INFO"
	.sectionflags	@""
	.align	4


	//----- nvinfo : EIATTR_CUDA_API_VERSION
	.align		4
        /*0000*/ 	.byte	0x04, 0x37
        /*0002*/ 	.short	(.L_246 - .L_245)
.L_245:
        /*0004*/ 	.word	0x00000082


	//----- nvinfo : EIATTR_KPARAM_INFO
	.align		4
.L_246:
        /*0008*/ 	.byte	0x04, 0x17
        /*000a*/ 	.short	(.L_248 - .L_247)
.L_247:
        /*000c*/ 	.word	0x00000000
        /*0010*/ 	.short	0x0001
        /*0012*/ 	.short	0x0008
        /*0014*/ 	.byte	0x00, 0xf0, 0x21, 0x00


	//----- nvinfo : EIATTR_KPARAM_INFO
	.align		4
.L_248:
        /*0018*/ 	.byte	0x04, 0x17
        /*001a*/ 	.short	(.L_250 - .L_249)
.L_249:
        /*001c*/ 	.word	0x00000000
        /*0020*/ 	.short	0x0000
        /*0022*/ 	.short	0x0000
        /*0024*/ 	.byte	0x00, 0xf0, 0x21, 0x00


	//----- nvinfo : EIATTR_SPARSE_MMA_MASK
	.align		4
.L_250:
        /*0028*/ 	.byte	0x03, 0x50
        /*002a*/ 	.short	0x0000


	//----- nvinfo : EIATTR_MAXREG_COUNT
	.align		4
        /*002c*/ 	.byte	0x03, 0x1b
        /*002e*/ 	.short	0x00ff


	//----- nvinfo : EIATTR_MERCURY_ISA_VERSION
	.align		4
        /*0030*/ 	.byte	0x03, 0x5f
        /*0032*/ 	.short	0x0101


	//----- nvinfo : EIATTR_VRC_CTA_INIT_COUNT
	.align		4
        /*0034*/ 	.byte	0x02, 0x4a
	.zero		1
	.zero		1


	//----- nvinfo : EIATTR_EXIT_INSTR_OFFSETS
	.align		4
        /*0038*/ 	.byte	0x04, 0x1c
        /*003a*/ 	.short	(.L_252 - .L_251)


	//   ....[0]....
.L_251:
        /*003c*/ 	.word	0x00000060


	//----- nvinfo : EIATTR_MAX_THREADS
	.align		4
.L_252:
        /*0040*/ 	.byte	0x04, 0x05
        /*0042*/ 	.short	(.L_254 - .L_253)
.L_253:
        /*0044*/ 	.word	0x00000001
        /*0048*/ 	.word	0x00000001
        /*004c*/ 	.word	0x00000001


	//----- nvinfo : EIATTR_CBANK_PARAM_SIZE
	.align		4
.L_254:
        /*0050*/ 	.byte	0x03, 0x19
        /*0052*/ 	.short	0x0010


	//----- nvinfo : EIATTR_PARAM_CBANK
	.align		4
        /*0054*/ 	.byte	0x04, 0x0a
        /*0056*/ 	.short	(.L_256 - .L_255)
	.align		4
.L_255:
        /*0058*/ 	.word	index@(.nv.constant0._ZN6thrust24THRUST_300001_SM_1000_NS8cuda_cub4core6detail13_kernel_agentINS1_8__reduce10DrainAgentIlEEJN3cub18CUB_300001_SM_10009GridQueueIyEElEEEvDpT0_)
        /*005c*/ 	.short	0x0380
        /*005e*/ 	.short	0x0010


	//----- nvinfo : EIATTR_SW_WAR
	.align		4
.L_256:
        /*0060*/ 	.byte	0x04, 0x36
        /*0062*/ 	.short	(.L_258 - .L_257)
.L_257:
        /*0064*/ 	.word	0x00000008
.L_258:


//--------------------- .nv.info._ZN6thrust24THRUST_300001_SM_1000_NS8cuda_cub4core6detail13_kernel_agentINS1_8__reduce11ReduceAgentINS0_12zip_iteratorIN4cuda3std3__45tupleIJNS0_10device_ptrIiEENS0_17counting_iteratorIlNS0_11use_defaultESF_SF_EEEEEEEPNSB_IJilEEESJ_lNS1_9__extrema9arg_max_fIilNSA_4lessIiEEEEEEJSI_SK_lN3cub18CUB_300001_SM_100013GridEvenShareIlEENSS_9GridQueueIyEESP_EEEvDpT0_ --------------------------
	.section	.nv.info._ZN6thrust24THRUST_300001_SM_1000_NS8cuda_cub4core6detail13_kernel_agentINS1_8__reduce11ReduceAgentINS0_12zip_iteratorIN4cuda3std3__45tupleIJNS0_10device_ptrIiEENS0_17counting_iteratorIlNS0_11use_defaultESF_SF_EEEEEEEPNSB_IJilEEESJ_lNS1_9__extrema9arg_max_fIilNSA_4lessIiEEEEEEJSI_SK_lN3cub18CUB_300001_SM_100013GridEvenShareIlEENSS_9GridQueueIyEESP_EEEvDpT0_,"",@"SHT_CUDA_INFO"
	.sectionflags	@""
	.align	4


	//----- nvinfo : EIATTR_CUDA_API_VERSION
	.align		4
        /*0000*/ 	.byte	0x04, 0x37
        /*0002*/ 	.short	(.L_260 - .L_259)
.L_259:
        /*0004*/ 	.word	0x00000082


	//----- nvinfo : EIATTR_KPARAM_INFO
	.align		4
.L_260:
        /*0008*/ 	.byte	0x04, 0x17
        /*000a*/ 	.short	(.L_262 - .L_261)
.L_261:
        /*000c*/ 	.word	0x00000000
        /*0010*/ 	.short	0x0005
        /*0012*/ 	.short	0x0070
        /*0014*/ 	.byte	0x00, 0xf0, 0x05, 0x00


	//----- nvinfo : EIATTR_KPARAM_INFO
	.align		4
.L_262:
        /*0018*/ 	.byte	0x04, 0x17
        /*001a*/ 	.short	(.L_264 - .L_263)
.L_263:
        /*001c*/ 	.word	0x00000000
        /*0020*/ 	.short	0x0004
        /*0022*/ 	.short	0x0068
        /*0024*/ 	.byte	0x00, 0xf0, 0x21, 0x00


	//----- nvinfo : EIATTR_KPARAM_INFO
	.align		4
.L_264:
        /*0028*/ 	.byte	0x04, 0x17
        /*002a*/ 	.short	(.L_266 - .L_265)
.L_265:
        /*002c*/ 	.word	0x00000000
        /*0030*/ 	.short	0x0003
        /*0032*/ 	.short	0x0020
        /*0034*/ 	.byte	0x00, 0xf0, 0x21, 0x01


	//----- nvinfo : EIATTR_KPARAM_INFO
	.align		4
.L_266:
        /*0038*/ 	.byte	0x04, 0x17
        /*003a*/ 	.short	(.L_268 - .L_267)
.L_267:
        /*003c*/ 	.word	0x00000000
        /*0040*/ 	.short	0x0002
        /*0042*/ 	.short	0x0018
        /*0044*/ 	.byte	0x00, 0xf0, 0x21, 0x00


	//----- nvinfo : EIATTR_KPARAM_INFO
	.align		4
.L_268:
        /*0048*/ 	.byte	0x04, 0x17
        /*004a*/ 	.short	(.L_270 - .L_269)
.L_269:
        /*004c*/ 	.word	0x00000000
        /*0050*/ 	.short	0x0001
        /*0052*/ 	.short	0x0010
        /*0054*/ 	.byte	0x00, 0xf5, 0x21, 0x00


	//----- nvinfo : EIATTR_KPARAM_INFO
	.align		4
.L_270:
        /*0058*/ 	.byte	0x04, 0x17
        /*005a*/ 	.short	(.L_272 - .L_271)
.L_271:
        /*005c*/ 	.word	0x00000000
        /*0060*/ 	.short	0x0000
        /*0062*/ 	.short	0x0000
        /*0064*/ 	.byte	0x00, 0xf0, 0x41, 0x00


	//----- nvinfo : EIATTR_SPARSE_MMA_MASK
	.align		4
.L_272:
        /*0068*/ 	.byte	0x03, 0x50
        /*006a*/ 	.short	0x0000


	//----- nvinfo : EIATTR_MAXREG_COUNT
	.align		4
        /*006c*/ 	.byte	0x03, 0x1b
        /*006e*/ 	.short	0x00ff


	//----- nvinfo : EIATTR_NUM_BARRIERS
	.align		4
        /*0070*/ 	.byte	0x02, 0x4c
        /*0072*/ 	.byte	0x01
	.zero		1


	//----- nvinfo : EIATTR_MERCURY_ISA_VERSION
	.align		4
        /*0074*/ 	.byte	0x03, 0x5f
        /*0076*/ 	.short	0x0101


	//----- nvinfo : EIATTR_COOP_GROUP_MASK_REGIDS
	.align		4
        /*0078*/ 	.byte	0x04, 0x29
        /*007a*/ 	.short	(.L_274 - .L_273)


	//   ....[0]....
.L_273:
        /*007c*/ 	.word	0xffffffff


	//   ....[1]....
        /*0080*/ 	.word	0xffffffff


	//   ....[2]....
        /*0084*/ 	.word	0xffffffff


	//   ....[3]....
        /*0088*/ 	.word	0xffffffff


	//   ....[4]....
        /*008c*/ 	.word	0xffffffff


	//   ....[5]....
        /*0090*/ 	.word	0xffffffff


	//   ....[6]....
        /*0094*/ 	.word	0xffffffff


	//   ....[7]....
        /*0098*/ 	.word	0xffffffff


	//   ....[8]....
        /*009c*/ 	.word	0xffffffff


	//   ....[9]....
        /*00a0*/ 	.word	0xffffffff


	//   ....[10]....
        /*00a4*/ 	.word	0xffffffff


	//   ....[11]....
        /*00a8*/ 	.word	0xffffffff


	//   ....[12]....
        /*00ac*/ 	.word	0xffffffff


	//   ....[13]....
        /*00b0*/ 	.word	0xffffffff


	//   ....[14]....
        /*00b4*/ 	.word	0xffffffff


	//   ....[15]....
        /*00b8*/ 	.word	0xffffffff


	//   ....[16]....
        /*00bc*/ 	.word	0xffffffff


	//   ....[17]....
        /*00c0*/ 	.word	0xffffffff


	//   ....[18]....
        /*00c4*/ 	.word	0xffffffff


	//   ....[19]....
        /*00c8*/ 	.word	0xffffffff


	//   ....[20]....
        /*00cc*/ 	.word	0xffffffff


	//   ....[21]....
        /*00d0*/ 	.word	0xffffffff


	//   ....[22]....
        /*00d4*/ 	.word	0xffffffff


	//   ....[23]....
        /*00d8*/ 	.word	0xffffffff


	//   ....[24]....
        /*00dc*/ 	.word	0xffffffff


	//   ....[25]....
        /*00e0*/ 	.word	0xffffffff


	//   ....[26]....
        /*00e4*/ 	.word	0xffffffff


	//   ....[27]....
        /*00e8*/ 	.word	0xffffffff


	//   ....[28]....
        /*00ec*/ 	.word	0xffffffff


	//   ....[29]....
        /*00f0*/ 	.word	0xffffffff


	//   ....[30]....
        /*00f4*/ 	.word	0xffffffff


	//   ....[31]....
        /*00f8*/ 	.word	0xffffffff


	//   ....[32]....
        /*00fc*/ 	.word	0xffffffff


	//   ....[33]....
        /*0100*/ 	.word	0xffffffff


	//   ....[34]....
        /*0104*/ 	.word	0xffffffff


	//   ....[35]....
        /*0108*/ 	.word	0xffffffff


	//   ....[36]....
        /*010c*/ 	.word	0xffffffff


	//   ....[37]....
        /*0110*/ 	.word	0xffffffff


	//   ....[38]....
        /*0114*/ 	.word	0xffffffff


	//   ....[39]....
        /*0118*/ 	.word	0xffffffff


	//   ....[40]....
        /*011c*/ 	.word	0xffffffff


	//   ....[41]....
        /*0120*/ 	.word	0xffffffff


	//   ....[42]....
        /*0124*/ 	.word	0xffffffff


	//   ....[43]....
        /*0128*/ 	.word	0xffffffff


	//   ....[44]....
        /*012c*/ 	.word	0xffffffff


	//----- nvinfo : EIATTR_COOP_GROUP_INSTR_OFFSETS
	.align		4
.L_274:
        /*0130*/ 	.byte	0x04, 0x28
        /*0132*/ 	.short	(.L_276 - .L_275)


	//   ....[0]....
.L_275:
        /*0134*/ 	.word	0x00000c20


	//   ....[1]....
        /*0138*/ 	.word	0x00000c50


	//   ....[2]....
        /*013c*/ 	.word	0x00000c60


	//   ....[3]....
        /*0140*/ 	.word	0x00000dc0


	//   ....[4]....
        /*0144*/ 	.word	0x00000e00


	//   ....[5]....
        /*0148*/ 	.word	0x00000e40


	//   ....[6]....
        /*014c*/ 	.word	0x00000f80


	//   ....[7]....
        /*0150*/ 	.word	0x00000fb0


	//   ....[8]....
        /*0154*/ 	.word	0x00000fe0


	//   ....[9]....
        /*0158*/ 	.word	0x00001110


	//   ....[10]....
        /*015c*/ 	.word	0x00001140


	//   ....[11]....
        /*0160*/ 	.word	0x00001170


	//   ....[12]....
        /*0164*/ 	.word	0x000012a0


	//   ....[13]....
        /*0168*/ 	.word	0x000012d0


	//   ....[14]....
        /*016c*/ 	.word	0x00001300


	//   ....[15]....
        /*0170*/ 	.word	0x00001eb0


	//   ....[16]....
        /*0174*/ 	.word	0x00001ec0


	//   ....[17]....
        /*0178*/ 	.word	0x00001f40


	//   ....[18]....
        /*017c*/ 	.word	0x000020c0


	//   ....[19]....
        /*0180*/ 	.word	0x000020f0


	//   ....[20]....
        /*0184*/ 	.word	0x00002120


	//   ....[21]....
        /*0188*/ 	.word	0x00002250


	//   ....[22]....
        /*018c*/ 	.word	0x00002280


	//   ....[23]....
        /*0190*/ 	.word	0x000022b0


	//   ....[24]....
        /*0194*/ 	.word	0x000023e0


	//   ....[25]....
        /*0198*/ 	.word	0x00002410


	//   ....[26]....
        /*019c*/ 	.word	0x00002440


	//   ....[27]....
        /*01a0*/ 	.word	0x00002570


	//   ....[28]....
        /*01a4*/ 	.word	0x000025a0


	//   ....[29]....
        /*01a8*/ 	.word	0x000025d0


	//   ....[30]....
        /*01ac*/ 	.word	0x000048a0


	//   ....[31]....
        /*01b0*/ 	.word	0x000048c0


	//   ....[32]....
        /*01b4*/ 	.word	0x000048d0


	//   ....[33]....
        /*01b8*/ 	.word	0x00004a70


	//   ....[34]....
        /*01bc*/ 	.word	0x00004aa0


	//   ....[35]....
        /*01c0*/ 	.word	0x00004ad0


	//   ....[36]....
        /*01c4*/ 	.word	0x00004c00


	//   ....[37]....
        /*01c8*/ 	.word	0x00004c30


	//   ....[38]....
        /*01cc*/ 	.word	0x00004c60


	//   ....[39]....
        /*01d0*/ 	.word	0x00004d90


	//   ....[40]....
        /*01d4*/ 	.word	0x00004dc0


	//   ....[41]....
        /*01d8*/ 	.word	0x00004df0


	//   ....[42]....
        /*01dc*/ 	.word	0x00004f20


	//   ....[43]....
        /*01e0*/ 	.word	0x00004f50


	//   ....[44]....
        /*01e4*/ 	.word	0x00004f80


	//----- nvinfo : EIATTR_VRC_CTA_INIT_COUNT
	.align		4
.L_276:
        /*01e8*/ 	.byte	0x02, 0x4a
	.zero		1
	.zero		1


	//----- nvinfo : EIATTR_EXIT_INSTR_OFFSETS
	.align		4
        /*01ec*/ 	.byte	0x04, 0x1c
        /*01ee*/ 	.short	(.L_278 - .L_277)


	//   ....[0]....
.L_277:
        /*01f0*/ 	.word	0x00005a90


	//   ....[1]....
        /*01f4*/ 	.word	0x00005b00


	//----- nvinfo : EIATTR_MAX_THREADS
	.align		4
.L_278:
        /*01f8*/ 	.byte	0x04, 0x05
        /*01fa*/ 	.short	(.L_280 - .L_279)
.L_279:
        /*01fc*/ 	.word	0x00000100
        /*0200*/ 	.word	0x00000001
        /*0204*/ 	.word	0x00000001


	//----- nvinfo : EIATTR_CRS_STACK_SIZE
	.align		4
.L_280:
        /*0208*/ 	.byte	0x04, 0x1e
        /*020a*/ 	.short	(.L_282 - .L_281)
.L_281:
        /*020c*/ 	.word	0x00000000


	//----- nvinfo : EIATTR_CBANK_PARAM_SIZE
	.align		4
.L_282:
        /*0210*/ 	.byte	0x03, 0x19
        /*0212*/ 	.short	0x0071


	//----- nvinfo : EIATTR_PARAM_CBANK
	.align		4
        /*0214*/ 	.byte	0x04, 0x0a
        /*0216*/ 	.short	(.L_284 - .L_283)
	.align		4
.L_283:
        /*0218*/ 	.word	index@(.nv.constant0._ZN6thrust24THRUST_300001_SM_1000_NS8cuda_cub4core6detail13_kernel_agentINS1_8__reduce11ReduceAgentINS0_12zip_iteratorIN4cuda3std3__45tupleIJNS0_10device_ptrIiEENS0_17counting_iteratorIlNS0_11use_defaultESF_SF_EEEEEEEPNSB_IJilEEESJ_lNS1_9__extrema9arg_max_fIilNSA_4lessIiEEEEEEJSI_SK_lN3cub18CUB_300001_SM_100013GridEvenShareIlEENSS_9GridQueueIyEESP_EEEvDpT0_)
        /*021c*/ 	.short	0x0380
        /*021e*/ 	.short	0x0071


	//----- nvinfo : EIATTR_SW_WAR
	.align		4
.L_284:
        /*0220*/ 	.byte	0x04, 0x36
        /*0222*/ 	.short	(.L_286 - .L_285)
.L_285:
        /*0224*/ 	.word	0x00000008
.L_286:


//--------------------- .nv.info._ZN6thrust24THRUST_300001_SM_1000_NS8cuda_cub4core6detail13_kernel_agentINS1_8__reduce11ReduceAgentINS0_12zip_iteratorIN4cuda3std3__45tupleIJNS0_10device_ptrIiEENS0_17counting_iteratorIlNS0_11use_defaultESF_SF_EEEEEEEPNSB_IJilEEESJ_lNS1_9__extrema9arg_max_fIilNSA_4lessIiEEEEEEJSI_SK_lSP_EEEvDpT0_ --------------------------
	.section	.nv.info._ZN6thrust24THRUST_300001_SM_1000_NS8cuda_cub4core6detail13_kernel_agentINS1_8__reduce11ReduceAgentINS0_12zip_iteratorIN4cuda3std3__45tupleIJNS0_10device_ptrIiEENS0_17counting_iteratorIlNS0_11use_defaultESF_SF_EEEEEEEPNSB_IJilEEESJ_lNS1_9__extrema9arg_max_fIilNSA_4lessIiEEEEEEJSI_SK_lSP_EEEvDpT0_,"",@"SHT_CUDA_INFO"
	.sectionflags	@""
	.align	4


	//----- nvinfo : EIATTR_CUDA_API_VERSION
	.align		4
        /*0000*/ 	.byte	0x04, 0x37
        /*0002*/ 	.short	(.L_288 - .L_287)
.L_287:
        /*0004*/ 	.word	0x00000082


	//----- nvinfo : EIATTR_KPARAM_INFO
	.align		4
.L_288:
        /*0008*/ 	.byte	0x04, 0x17
        /*000a*/ 	.short	(.L_290 - .L_289)
.L_289:
        /*000c*/ 	.word	0x00000000
        /*0010*/ 	.short	0x0003
        /*0012*/ 	.short	0x0020
        /*0014*/ 	.byte	0x00, 0xf0, 0x05, 0x00


	//----- nvinfo : EIATTR_KPARAM_INFO
	.align		4
.L_290:
        /*0018*/ 	.byte	0x04, 0x17
        /*001a*/ 	.short	(.L_292 - .L_291)
.L_291:
        /*001c*/ 	.word	0x00000000
        /*0020*/ 	.short	0x0002
        /*0022*/ 	.short	0x0018
        /*0024*/ 	.byte	0x00, 0xf0, 0x21, 0x00


	//----- nvinfo : EIATTR_KPARAM_INFO
	.align		4
.L_292:
        /*0028*/ 	.byte	0x04, 0x17
        /*002a*/ 	.short	(.L_294 - .L_293)
.L_293:
        /*002c*/ 	.word	0x00000000
        /*0030*/ 	.short	0x0001
        /*0032*/ 	.short	0x0010
        /*0034*/ 	.byte	0x00, 0xf5, 0x21, 0x00


	//----- nvinfo : EIATTR_KPARAM_INFO
	.align		4
.L_294:
        /*0038*/ 	.byte	0x04, 0x17
        /*003a*/ 	.short	(.L_296 - .L_295)
.L_295:
        /*003c*/ 	.word	0x00000000
        /*0040*/ 	.short	0x0000
        /*0042*/ 	.short	0x0000
        /*0044*/ 	.byte	0x00, 0xf0, 0x41, 0x00


	//----- nvinfo : EIATTR_SPARSE_MMA_MASK
	.align		4
.L_296:
        /*0048*/ 	.byte	0x03, 0x50
        /*004a*/ 	.short	0x0000


	//----- nvinfo : EIATTR_MAXREG_COUNT
	.align		4
        /*004c*/ 	.byte	0x03, 0x1b
        /*004e*/ 	.short	0x00ff


	//----- nvinfo : EIATTR_NUM_BARRIERS
	.align		4
        /*0050*/ 	.byte	0x02, 0x4c
        /*0052*/ 	.byte	0x01
	.zero		1


	//----- nvinfo : EIATTR_MERCURY_ISA_VERSION
	.align		4
        /*0054*/ 	.byte	0x03, 0x5f
        /*0056*/ 	.short	0x0101


	//----- nvinfo : EIATTR_COOP_GROUP_MASK_REGIDS
	.align		4
        /*0058*/ 	.byte	0x04, 0x29
        /*005a*/ 	.short	(.L_298 - .L_297)


	//   ....[0]....
.L_297:
        /*005c*/ 	.word	0xffffffff


	//   ....[1]....
        /*0060*/ 	.word	0xffffffff


	//   ....[2]....
        /*0064*/ 	.word	0xffffffff


	//   ....[3]....
        /*0068*/ 	.word	0xffffffff


	//   ....[4]....
        /*006c*/ 	.word	0xffffffff


	//   ....[5]....
        /*0070*/ 	.word	0xffffffff


	//   ....[6]....
        /*0074*/ 	.word	0xffffffff


	//   ....[7]....
        /*0078*/ 	.word	0xffffffff


	//   ....[8]....
        /*007c*/ 	.word	0xffffffff


	//   ....[9]....
        /*0080*/ 	.word	0xffffffff


	//   ....[10]....
        /*0084*/ 	.word	0xffffffff


	//   ....[11]....
        /*0088*/ 	.word	0xffffffff


	//   ....[12]....
        /*008c*/ 	.word	0xffffffff


	//   ....[13]....
        /*0090*/ 	.word	0xffffffff


	//   ....[14]....
        /*0094*/ 	.word	0xffffffff


	//   ....[15]....
        /*0098*/ 	.word	0xffffffff


	//   ....[16]....
        /*009c*/ 	.word	0xffffffff


	//   ....[17]....
        /*00a0*/ 	.word	0xffffffff


	//   ....[18]....
        /*00a4*/ 	.word	0xffffffff


	//   ....[19]....
        /*00a8*/ 	.word	0xffffffff


	//   ....[20]....
        /*00ac*/ 	.word	0xffffffff


	//   ....[21]....
        /*00b0*/ 	.word	0xffffffff


	//   ....[22]....
        /*00b4*/ 	.word	0xffffffff


	//   ....[23]....
        /*00b8*/ 	.word	0xffffffff


	//   ....[24]....
        /*00bc*/ 	.word	0xffffffff


	//   ....[25]....
        /*00c0*/ 	.word	0xffffffff


	//   ....[26]....
        /*00c4*/ 	.word	0xffffffff


	//   ....[27]....
        /*00c8*/ 	.word	0xffffffff


	//   ....[28]....
        /*00cc*/ 	.word	0xffffffff


	//   ....[29]....
        /*00d0*/ 	.word	0xffffffff


	//   ....[30]....
        /*00d4*/ 	.word	0xffffffff


	//   ....[31]....
        /*00d8*/ 	.word	0xffffffff


	//   ....[32]....
        /*00dc*/ 	.word	0xffffffff


	//   ....[33]....
        /*00e0*/ 	.word	0xffffffff


	//   ....[34]....
        /*00e4*/ 	.word	0xffffffff


	//   ....[35]....
        /*00e8*/ 	.word	0xffffffff


	//   ....[36]....
        /*00ec*/ 	.word	0xffffffff


	//   ....[37]....
        /*00f0*/ 	.word	0xffffffff


	//   ....[38]....
        /*00f4*/ 	.word	0xffffffff


	//   ....[39]....
        /*00f8*/ 	.word	0xffffffff


	//   ....[40]....
        /*00fc*/ 	.word	0xffffffff


	//   ....[41]....
        /*0100*/ 	.word	0xffffffff


	//   ....[42]....
        /*0104*/ 	.word	0xffffffff


	//   ....[43]....
        /*0108*/ 	.word	0xffffffff


	//   ....[44]....
        /*010c*/ 	.word	0xffffffff


	//----- nvinfo : EIATTR_COOP_GROUP_INSTR_OFFSETS
	.align		4
.L_298:
        /*0110*/ 	.byte	0x04, 0x28
        /*0112*/ 	.short	(.L_300 - .L_299)


	//   ....[0]....
.L_299:
        /*0114*/ 	.word	0x00000b20


	//   ....[1]....
        /*0118*/ 	.word	0x00000b50


	//   ....[2]....
        /*011c*/ 	.word	0x00000b60


	//   ....[3]....
        /*0120*/ 	.word	0x00000cd0


	//   ....[4]....
        /*0124*/ 	.word	0x00000d10


	//   ....[5]....
        /*0128*/ 	.word	0x00000d40


	//   ....[6]....
        /*012c*/ 	.word	0x00000e80


	//   ....[7]....
        /*0130*/ 	.word	0x00000eb0


	//   ....[8]....
        /*0134*/ 	.word	0x00000ee0


	//   ....[9]....
        /*0138*/ 	.word	0x00001010


	//   ....[10]....
        /*013c*/ 	.word	0x00001040


	//   ....[11]....
        /*0140*/ 	.word	0x00001070


	//   ....[12]....
        /*0144*/ 	.word	0x000011a0


	//   ....[13]....
        /*0148*/ 	.word	0x000011d0


	//   ....[14]....
        /*014c*/ 	.word	0x00001200


	//   ....[15]....
        /*0150*/ 	.word	0x00001dc0


	//   ....[16]....
        /*0154*/ 	.word	0x00001dd0


	//   ....[17]....
        /*0158*/ 	.word	0x00001e50


	//   ....[18]....
        /*015c*/ 	.word	0x00001fc0


	//   ....[19]....
        /*0160*/ 	.word	0x00001ff0


	//   ....[20]....
        /*0164*/ 	.word	0x00002020


	//   ....[21]....
        /*0168*/ 	.word	0x00002150


	//   ....[22]....
        /*016c*/ 	.word	0x00002180


	//   ....[23]....
        /*0170*/ 	.word	0x000021b0


	//   ....[24]....
        /*0174*/ 	.word	0x000022e0


	//   ....[25]....
        /*0178*/ 	.word	0x00002310


	//   ....[26]....
        /*017c*/ 	.word	0x00002340


	//   ....[27]....
        /*0180*/ 	.word	0x00002470


	//   ....[28]....
        /*0184*/ 	.word	0x000024a0


	//   ....[29]....
        /*0188*/ 	.word	0x000024d0


	//   ....[30]....
        /*018c*/ 	.word	0x00004400


	//   ....[31]....
        /*0190*/ 	.word	0x00004420


	//   ....[32]....
        /*0194*/ 	.word	0x00004430


	//   ....[33]....
        /*0198*/ 	.word	0x000045d0


	//   ....[34]....
        /*019c*/ 	.word	0x00004600


	//   ....[35]....
        /*01a0*/ 	.word	0x00004630


	//   ....[36]....
        /*01a4*/ 	.word	0x00004760


	//   ....[37]....
        /*01a8*/ 	.word	0x00004790


	//   ....[38]....
        /*01ac*/ 	.word	0x000047c0


	//   ....[39]....
        /*01b0*/ 	.word	0x000048f0


	//   ....[40]....
        /*01b4*/ 	.word	0x00004920


	//   ....[41]....
        /*01b8*/ 	.word	0x00004950


	//   ....[42]....
        /*01bc*/ 	.word	0x00004a80


	//   ....[43]....
        /*01c0*/ 	.word	0x00004ab0


	//   ....[44]....
        /*01c4*/ 	.word	0x00004ae0


	//----- nvinfo : EIATTR_VRC_CTA_INIT_COUNT
	.align		4
.L_300:
        /*01c8*/ 	.byte	0x02, 0x4a
	.zero		1
	.zero		1


	//----- nvinfo : EIATTR_EXIT_INSTR_OFFSETS
	.align		4
        /*01cc*/ 	.byte	0x04, 0x1c
        /*01ce*/ 	.short	(.L_302 - .L_301)


	//   ....[0]....
.L_301:
        /*01d0*/ 	.word	0x00000040


	//   ....[1]....
        /*01d4*/ 	.word	0x000055f0


	//   ....[2]....
        /*01d8*/ 	.word	0x00005660


	//----- nvinfo : EIATTR_MAX_THREADS
	.align		4
.L_302:
        /*01dc*/ 	.byte	0x04, 0x05
        /*01de*/ 	.short	(.L_304 - .L_303)
.L_303:
        /*01e0*/ 	.word	0x00000100
        /*01e4*/ 	.word	0x00000001
        /*01e8*/ 	.word	0x00000001


	//----- nvinfo : EIATTR_CRS_STACK_SIZE
	.align		4
.L_304:
        /*01ec*/ 	.byte	0x04, 0x1e
        /*01ee*/ 	.short	(.L_306 - .L_305)
.L_305:
        /*01f0*/ 	.word	0x00000000


	//----- nvinfo : EIATTR_CBANK_PARAM_SIZE
	.align		4
.L_306:
        /*01f4*/ 	.byte	0x03, 0x19
        /*01f6*/ 	.short	0x0021


	//----- nvinfo : EIATTR_PARAM_CBANK
	.align		4
        /*01f8*/ 	.byte	0x04, 0x0a
        /*01fa*/ 	.short	(.L_308 - .L_307)
	.align		4
.L_307:
        /*01fc*/ 	.word	index@(.nv.constant0._ZN6thrust24THRUST_300001_SM_1000_NS8cuda_cub4core6detail13_kernel_agentINS1_8__reduce11ReduceAgentINS0_12zip_iteratorIN4cuda3std3__45tupleIJNS0_10device_ptrIiEENS0_17counting_iteratorIlNS0_11use_defaultESF_SF_EEEEEEEPNSB_IJilEEESJ_lNS1_9__extrema9arg_max_fIilNSA_4lessIiEEEEEEJSI_SK_lSP_EEEvDpT0_)
        /*0200*/ 	.short	0x0380
        /*0202*/ 	.short	0x0021


	//----- nvinfo : EIATTR_SW_WAR
	.align		4
.L_308:
        /*0204*/ 	.byte	0x04, 0x36
        /*0206*/ 	.short	(.L_310 - .L_309)
.L_309:
        /*0208*/ 	.word	0x00000008
.L_310:


//--------------------- .nv.info._ZN6thrust24THRUST_300001_SM_1000_NS8cuda_cub4core6detail13_kernel_agentINS1_8__reduce11ReduceAgentIPN4cuda3std3__45tupleIJilEEESC_SB_iNS1_9__extrema9arg_max_fIilNS9_4lessIiEEEEEEJSC_SC_iSH_EEEvDpT0_ --------------------------
	.section	.nv.info._ZN6thrust24THRUST_300001_SM_1000_NS8cuda_cub4core6detail13_kernel_agentINS1_8__reduce11ReduceAgentIPN4cuda3std3__45tupleIJilEEESC_SB_iNS1_9__extrema9arg_max_fIilNS9_4lessIiEEEEEEJSC_SC_iSH_EEEvDpT0_,"",@"SHT_CUDA_INFO"
	.sectionflags	@""
	.align	4


	//----- nvinfo : EIATTR_CUDA_API_VERSION
	.align		4
        /*0000*/ 	.byte	0x04, 0x37
        /*0002*/ 	.short	(.L_312 - .L_311)
.L_311:
        /*0004*/ 	.word	0x00000082


	//----- nvinfo : EIATTR_KPARAM_INFO
	.align		4
.L_312:
        /*0008*/ 	.byte	0x04, 0x17
        /*000a*/ 	.short	(.L_314 - .L_313)
.L_313:
        /*000c*/ 	.word	0x00000000
        /*0010*/ 	.short	0x0003
        /*0012*/ 	.short	0x0014
        /*0014*/ 	.byte	0x00, 0xf0, 0x05, 0x00


	//----- nvinfo : EIATTR_KPARAM_INFO
	.align		4
.L_314:
        /*0018*/ 	.byte	0x04, 0x17
        /*001a*/ 	.short	(.L_316 - .L_315)
.L_315:
        /*001c*/ 	.word	0x00000000
        /*0020*/ 	.short	0x0002
        /*0022*/ 	.short	0x0010
        /*0024*/ 	.byte	0x00, 0xf0, 0x11, 0x00


	//----- nvinfo : EIATTR_KPARAM_INFO
	.align		4
.L_316:
        /*0028*/ 	.byte	0x04, 0x17
        /*002a*/ 	.short	(.L_318 - .L_317)
.L_317:
        /*002c*/ 	.word	0x00000000
        /*0030*/ 	.short	0x0001
        /*0032*/ 	.short	0x0008
        /*0034*/ 	.byte	0x00, 0xf5, 0x21, 0x00


	//----- nvinfo : EIATTR_KPARAM_INFO
	.align		4
.L_318:
        /*0038*/ 	.byte	0x04, 0x17
        /*003a*/ 	.short	(.L_320 - .L_319)
.L_319:
        /*003c*/ 	.word	0x00000000
        /*0040*/ 	.short	0x0000
        /*0042*/ 	.short	0x0000
        /*0044*/ 	.byte	0x00, 0xf5, 0x21, 0x00


	//----- nvinfo : EIATTR_SPARSE_MMA_MASK
	.align		4
.L_320:
        /*0048*/ 	.byte	0x03, 0x50
        /*004a*/ 	.short	0x0000


	//----- nvinfo : EIATTR_MAXREG_COUNT
	.align		4
        /*004c*/ 	.byte	0x03, 0x1b
        /*004e*/ 	.short	0x00ff


	//----- nvinfo : EIATTR_NUM_BARRIERS
	.align		4
        /*0050*/ 	.byte	0x02, 0x4c
        /*0052*/ 	.byte	0x01
	.zero		1


	//----- nvinfo : EIATTR_MERCURY_ISA_VERSION
	.align		4
        /*0054*/ 	.byte	0x03, 0x5f
        /*0056*/ 	.short	0x0101


	//----- nvinfo : EIATTR_COOP_GROUP_MASK_REGIDS
	.align		4
        /*0058*/ 	.byte	0x04, 0x29
        /*005a*/ 	.short	(.L_322 - .L_321)


	//   ....[0]....
.L_321:
        /*005c*/ 	.word	0xffffffff


	//   ....[1]....
        /*0060*/ 	.word	0xffffffff


	//   ....[2]....
        /*0064*/ 	.word	0xffffffff


	//   ....[3]....
        /*0068*/ 	.word	0xffffffff


	//   ....[4]....
        /*006c*/ 	.word	0xffffffff


	//   ....[5]....
        /*0070*/ 	.word	0xffffffff


	//   ....[6]....
        /*0074*/ 	.word	0xffffffff


	//   ....[7]....
        /*0078*/ 	.word	0xffffffff


	//   ....[8]....
        /*007c*/ 	.word	0xffffffff


	//   ....[9]....
        /*0080*/ 	.word	0xffffffff


	//   ....[10]....
        /*0084*/ 	.word	0xffffffff


	//   ....[11]....
        /*0088*/ 	.word	0xffffffff


	//   ....[12]....
        /*008c*/ 	.word	0xffffffff


	//   ....[13]....
        /*0090*/ 	.word	0xffffffff


	//   ....[14]....
        /*0094*/ 	.word	0xffffffff


	//   ....[15]....
        /*0098*/ 	.word	0xffffffff


	//   ....[16]....
        /*009c*/ 	.word	0xffffffff


	//   ....[17]....
        /*00a0*/ 	.word	0xffffffff


	//   ....[18]....
        /*00a4*/ 	.word	0xffffffff


	//   ....[19]....
        /*00a8*/ 	.word	0xffffffff


	//   ....[20]....
        /*00ac*/ 	.word	0xffffffff


	//   ....[21]....
        /*00b0*/ 	.word	0xffffffff


	//   ....[22]....
        /*00b4*/ 	.word	0xffffffff


	//   ....[23]....
        /*00b8*/ 	.word	0xffffffff


	//   ....[24]....
        /*00bc*/ 	.word	0xffffffff


	//   ....[25]....
        /*00c0*/ 	.word	0xffffffff


	//   ....[26]....
        /*00c4*/ 	.word	0xffffffff


	//   ....[27]....
        /*00c8*/ 	.word	0xffffffff


	//   ....[28]....
        /*00cc*/ 	.word	0xffffffff


	//   ....[29]....
        /*00d0*/ 	.word	0xffffffff


	//   ....[30]....
        /*00d4*/ 	.word	0xffffffff


	//   ....[31]....
        /*00d8*/ 	.word	0xffffffff


	//   ....[32]....
        /*00dc*/ 	.word	0xffffffff


	//   ....[33]....
        /*00e0*/ 	.word	0xffffffff


	//   ....[34]....
        /*00e4*/ 	.word	0xffffffff


	//   ....[35]....
        /*00e8*/ 	.word	0xffffffff


	//   ....[36]....
        /*00ec*/ 	.word	0xffffffff


	//   ....[37]....
        /*00f0*/ 	.word	0xffffffff


	//   ....[38]....
        /*00f4*/ 	.word	0xffffffff


	//   ....[39]....
        /*00f8*/ 	.word	0xffffffff


	//   ....[40]....
        /*00fc*/ 	.word	0xffffffff


	//   ....[41]....
        /*0100*/ 	.word	0xffffffff


	//   ....[42]....
        /*0104*/ 	.word	0xffffffff


	//   ....[43]....
        /*0108*/ 	.word	0xffffffff


	//   ....[44]....
        /*010c*/ 	.word	0xffffffff


	//----- nvinfo : EIATTR_COOP_GROUP_INSTR_OFFSETS
	.align		4
.L_322:
        /*0110*/ 	.byte	0x04, 0x28
        /*0112*/ 	.short	(.L_324 - .L_323)


	//   ....[0]....
.L_323:
        /*0114*/ 	.word	0x00000a60


	//   ....[1]....
        /*0118*/ 	.word	0x00000a90


	//   ....[2]....
        /*011c*/ 	.word	0x00000aa0


	//   ....[3]....
        /*0120*/ 	.word	0x00000c00


	//   ....[4]....
        /*0124*/ 	.word	0x00000c40


	//   ....[5]....
        /*0128*/ 	.word	0x00000c80


	//   ....[6]....
        /*012c*/ 	.word	0x00000dc0


	//   ....[7]....
        /*0130*/ 	.word	0x00000df0


	//   ....[8]....
        /*0134*/ 	.word	0x00000e20


	//   ....[9]....
        /*0138*/ 	.word	0x00000f50


	//   ....[10]....
        /*013c*/ 	.word	0x00000f80


	//   ....[11]....
        /*0140*/ 	.word	0x00000fb0


	//   ....[12]....
        /*0144*/ 	.word	0x000010e0


	//   ....[13]....
        /*0148*/ 	.word	0x00001110


	//   ....[14]....
        /*014c*/ 	.word	0x00001140


	//   ....[15]....
        /*0150*/ 	.word	0x00001d00


	//   ....[16]....
        /*0154*/ 	.word	0x00001d10


	//   ....[17]....
        /*0158*/ 	.word	0x00001d20


	//   ....[18]....
        /*015c*/ 	.word	0x00001ef0


	//   ....[19]....
        /*0160*/ 	.word	0x00001f30


	//   ....[20]....
        /*0164*/ 	.word	0x00001f60


	//   ....[21]....
        /*0168*/ 	.word	0x00002090


	//   ....[22]....
        /*016c*/ 	.word	0x000020c0


	//   ....[23]....
        /*0170*/ 	.word	0x000020f0


	//   ....[24]....
        /*0174*/ 	.word	0x00002220


	//   ....[25]....
        /*0178*/ 	.word	0x00002250


	//   ....[26]....
        /*017c*/ 	.word	0x00002280


	//   ....[27]....
        /*0180*/ 	.word	0x000023b0


	//   ....[28]....
        /*0184*/ 	.word	0x000023e0


	//   ....[29]....
        /*0188*/ 	.word	0x00002410


	//   ....[30]....
        /*018c*/ 	.word	0x000042a0


	//   ....[31]....
        /*0190*/ 	.word	0x000042c0


	//   ....[32]....
        /*0194*/ 	.word	0x000042d0


	//   ....[33]....
        /*0198*/ 	.word	0x00004470


	//   ....[34]....
        /*019c*/ 	.word	0x000044a0


	//   ....[35]....
        /*01a0*/ 	.word	0x000044d0


	//   ....[36]....
        /*01a4*/ 	.word	0x00004600


	//   ....[37]....
        /*01a8*/ 	.word	0x00004630


	//   ....[38]....
        /*01ac*/ 	.word	0x00004660


	//   ....[39]....
        /*01b0*/ 	.word	0x00004790


	//   ....[40]....
        /*01b4*/ 	.word	0x000047c0


	//   ....[41]....
        /*01b8*/ 	.word	0x000047f0


	//   ....[42]....
        /*01bc*/ 	.word	0x00004920


	//   ....[43]....
        /*01c0*/ 	.word	0x00004950


	//   ....[44]....
        /*01c4*/ 	.word	0x00004980


	//----- nvinfo : EIATTR_VRC_CTA_INIT_COUNT
	.align		4
.L_324:
        /*01c8*/ 	.byte	0x02, 0x4a
	.zero		1
	.zero		1


	//----- nvinfo : EIATTR_EXIT_INSTR_OFFSETS
	.align		4
        /*01cc*/ 	.byte	0x04, 0x1c
        /*01ce*/ 	.short	(.L_326 - .L_325)


	//   ....[0]....
.L_325:
        /*01d0*/ 	.word	0x00000030


	//   ....[1]....
        /*01d4*/ 	.word	0x00005490


	//   ....[2]....
        /*01d8*/ 	.word	0x00005500


	//----- nvinfo : EIATTR_MAX_THREADS
	.align		4
.L_326:
        /*01dc*/ 	.byte	0x04, 0x05
        /*01de*/ 	.short	(.L_328 - .L_327)
.L_327:
        /*01e0*/ 	.word	0x00000100
        /*01e4*/ 	.word	0x00000001
        /*01e8*/ 	.word	0x00000001


	//----- nvinfo : EIATTR_CRS_STACK_SIZE
	.align		4
.L_328:
        /*01ec*/ 	.byte	0x04, 0x1e
        /*01ee*/ 	.short	(.L_330 - .L_329)
.L_329:
        /*01f0*/ 	.word	0x00000000


	//----- nvinfo : EIATTR_CBANK_PARAM_SIZE
	.align		4
.L_330:
        /*01f4*/ 	.byte	0x03, 0x19
        /*01f6*/ 	.short	0x0015


	//----- nvinfo : EIATTR_PARAM_CBANK
	.align		4
        /*01f8*/ 	.byte	0x04, 0x0a
        /*01fa*/ 	.short	(.L_332 - .L_331)
	.align		4
.L_331:
        /*01fc*/ 	.word	index@(.nv.constant0._ZN6thrust24THRUST_300001_SM_1000_NS8cuda_cub4core6detail13_kernel_agentINS1_8__reduce11ReduceAgentIPN4cuda3std3__45tupleIJilEEESC_SB_iNS1_9__extrema9arg_max_fIilNS9_4lessIiEEEEEEJSC_SC_iSH_EEEvDpT0_)
        /*0200*/ 	.short	0x0380
        /*0202*/ 	.short	0x0015


	//----- nvinfo : EIATTR_SW_WAR
	.align		4
.L_332:
        /*0204*/ 	.byte	0x04, 0x36
        /*0206*/ 	.short	(.L_334 - .L_333)
.L_333:
        /*0208*/ 	.word	0x00000008
.L_334:


//--------------------- .nv.info._ZN6thrust24THRUST_300001_SM_1000_NS8cuda_cub4core6detail13_kernel_agentINS1_8__reduce10DrainAgentIiEEJN3cub18CUB_300001_SM_10009GridQueueIjEEiEEEvDpT0_ --------------------------
	.section	.nv.info._ZN6thrust24THRUST_300001_SM_1000_NS8cuda_cub4core6detail13_kernel_agentINS1_8__reduce10DrainAgentIiEEJN3cub18CUB_300001_SM_10009GridQueueIjEEiEEEvDpT0_,"",@"SHT_CUDA_INFO"
	.sectionflags	@""
	.align	4


	//----- nvinfo : EIATTR_CUDA_API_VERSION
	.align		4
        /*0000*/ 	.byte	0x04, 0x37
        /*0002*/ 	.short	(.L_336 - .L_335)
.L_335:
        /*0004*/ 	.word	0x00000082


	//----- nvinfo : EIATTR_KPARAM_INFO
	.align		4
.L_336:
        /*0008*/ 	.byte	0x04, 0x17
        /*000a*/ 	.short	(.L_338 - .L_337)
.L_337:
        /*000c*/ 	.word	0x00000000
        /*0010*/ 	.short	0x0001
        /*0012*/ 	.short	0x0008
        /*0014*/ 	.byte	0x00, 0xf0, 0x11, 0x00


	//----- nvinfo : EIATTR_KPARAM_INFO
	.align		4
.L_338:
        /*0018*/ 	.byte	0x04, 0x17
        /*001a*/ 	.short	(.L_340 - .L_339)
.L_339:
        /*001c*/ 	.word	0x00000000
        /*0020*/ 	.short	0x0000
        /*0022*/ 	.short	0x0000
        /*0024*/ 	.byte	0x00, 0xf0, 0x21, 0x00


	//----- nvinfo : EIATTR_SPARSE_MMA_MASK
	.align		4
.L_340:
        /*0028*/ 	.byte	0x03, 0x50
        /*002a*/ 	.short	0x0000


	//----- nvinfo : EIATTR_MAXREG_COUNT
	.align		4
        /*002c*/ 	.byte	0x03, 0x1b
        /*002e*/ 	.short	0x00ff


	//----- nvinfo : EIATTR_MERCURY_ISA_VERSION
	.align		4
        /*0030*/ 	.byte	0x03, 0x5f
        /*0032*/ 	.short	0x0101


	//----- nvinfo : EIATTR_VRC_CTA_INIT_COUNT
	.align		4
        /*0034*/ 	.byte	0x02, 0x4a
	.zero		1
	.zero		1


	//----- nvinfo : EIATTR_EXIT_INSTR_OFFSETS
	.align		4
        /*0038*/ 	.byte	0x04, 0x1c
        /*003a*/ 	.short	(.L_342 - .L_341)


	//   ....[0]....
.L_341:
        /*003c*/ 	.word	0x00000060


	//----- nvinfo : EIATTR_MAX_THREADS
	.align		4
.L_342:
        /*0040*/ 	.byte	0x04, 0x05
        /*0042*/ 	.short	(.L_344 - .L_343)
.L_343:
        /*0044*/ 	.word	0x00000001
        /*0048*/ 	.word	0x00000001
        /*004c*/ 	.word	0x00000001


	//----- nvinfo : EIATTR_CBANK_PARAM_SIZE
	.align		4
.L_344:
        /*0050*/ 	.byte	0x03, 0x19
        /*0052*/ 	.short	0x000c


	//----- nvinfo : EIATTR_PARAM_CBANK
	.align		4
        /*0054*/ 	.byte	0x04, 0x0a
        /*0056*/ 	.short	(.L_346 - .L_345)
	.align		4
.L_345:
        /*0058*/ 	.word	index@(.nv.constant0._ZN6thrust24THRUST_300001_SM_1000_NS8cuda_cub4core6detail13_kernel_agentINS1_8__reduce10DrainAgentIiEEJN3cub18CUB_300001_SM_10009GridQueueIjEEiEEEvDpT0_)
        /*005c*/ 	.short	0x0380
        /*005e*/ 	.short	0x000c


	//----- nvinfo : EIATTR_SW_WAR
	.align		4
.L_346:
        /*0060*/ 	.byte	0x04, 0x36
        /*0062*/ 	.short	(.L_348 - .L_347)
.L_347:
        /*0064*/ 	.word	0x00000008
.L_348:


//--------------------- .nv.info._ZN6thrust24THRUST_300001_SM_1000_NS8cuda_cub4core6detail13_kernel_agentINS1_8__reduce11ReduceAgentINS0_12zip_iteratorIN4cuda3std3__45tupleIJNS0_10device_ptrIiEENS0_17counting_iteratorIlNS0_11use_defaultESF_SF_EEEEEEEPNSB_IJilEEESJ_iNS1_9__extrema9arg_max_fIilNSA_4lessIiEEEEEEJSI_SK_iN3cub18CUB_300001_SM_100013GridEvenShareIiEENSS_9GridQueueIjEESP_EEEvDpT0_ --------------------------
	.section	.nv.info._ZN6thrust24THRUST_300001_SM_1000_NS8cuda_cub4core6detail13_kernel_agentINS1_8__reduce11ReduceAgentINS0_12zip_iteratorIN4cuda3std3__45tupleIJNS0_10device_ptrIiEENS0_17counting_iteratorIlNS0_11use_defaultESF_SF_EEEEEEEPNSB_IJilEEESJ_iNS1_9__extrema9arg_max_fIilNSA_4lessIiEEEEEEJSI_SK_iN3cub18CUB_300001_SM_100013GridEvenShareIiEENSS_9GridQueueIjEESP_EEEvDpT0_,"",@"SHT_CUDA_INFO"
	.sectionflags	@""
	.align	4


	//----- nvinfo : EIATTR_CUDA_API_VERSION
	.align		4
        /*0000*/ 	.byte	0x04, 0x37
        /*0002*/ 	.short	(.L_350 - .L_349)
.L_349:
        /*0004*/ 	.word	0x00000082


	//----- nvinfo : EIATTR_KPARAM_INFO
	.align		4
.L_350:
        /*0008*/ 	.byte	0x04, 0x17
        /*000a*/ 	.short	(.L_352 - .L_351)
.L_351:
        /*000c*/ 	.word	0x00000000
        /*0010*/ 	.short	0x0005
        /*0012*/ 	.short	0x0050
        /*0014*/ 	.byte	0x00, 0xf0, 0x05, 0x00


	//----- nvinfo : EIATTR_KPARAM_INFO
	.align		4
.L_352:
        /*0018*/ 	.byte	0x04, 0x17
        /*001a*/ 	.short	(.L_354 - .L_353)
.L_353:
        /*001c*/ 	.word	0x00000000
        /*0020*/ 	.short	0x0004
        /*0022*/ 	.short	0x0048
        /*0024*/ 	.byte	0x00, 0xf0, 0x21, 0x00


	//----- nvinfo : EIATTR_KPARAM_INFO
	.align		4
.L_354:
        /*0028*/ 	.byte	0x04, 0x17
        /*002a*/ 	.short	(.L_356 - .L_355)
.L_355:
        /*002c*/ 	.word	0x00000000
        /*0030*/ 	.short	0x0003
        /*0032*/ 	.short	0x001c
        /*0034*/ 	.byte	0x00, 0xf0, 0xa1, 0x00


	//----- nvinfo : EIATTR_KPARAM_INFO
	.align		4
.L_356:
        /*0038*/ 	.byte	0x04, 0x17
        /*003a*/ 	.short	(.L_358 - .L_357)
.L_357:
        /*003c*/ 	.word	0x00000000
        /*0040*/ 	.short	0x0002
        /*0042*/ 	.short	0x0018
        /*0044*/ 	.byte	0x00, 0xf0, 0x11, 0x00


	//----- nvinfo : EIATTR_KPARAM_INFO
	.align		4
.L_358:
        /*0048*/ 	.byte	0x04, 0x17
        /*004a*/ 	.short	(.L_360 - .L_359)
.L_359:
        /*004c*/ 	.word	0x00000000
        /*0050*/ 	.short	0x0001
        /*0052*/ 	.short	0x0010
        /*0054*/ 	.byte	0x00, 0xf5, 0x21, 0x00


	//----- nvinfo : EIATTR_KPARAM_INFO
	.align		4
.L_360:
        /*0058*/ 	.byte	0x04, 0x17
        /*005a*/ 	.short	(.L_362 - .L_361)
.L_361:
        /*005c*/ 	.word	0x00000000
        /*0060*/ 	.short	0x0000
        /*0062*/ 	.short	0x0000
        /*0064*/ 	.byte	0x00, 0xf0, 0x41, 0x00


	//----- nvinfo : EIATTR_SPARSE_MMA_MASK
	.align		4
.L_362:
        /*0068*/ 	.byte	0x03, 0x50
        /*006a*/ 	.short	0x0000


	//----- nvinfo : EIATTR_MAXREG_COUNT
	.align		4
        /*006c*/ 	.byte	0x03, 0x1b
        /*006e*/ 	.short	0x00ff


	//----- nvinfo : EIATTR_NUM_BARRIERS
	.align		4
        /*0070*/ 	.byte	0x02, 0x4c
        /*0072*/ 	.byte	0x01
	.zero		1


	//----- nvinfo : EIATTR_MERCURY_ISA_VERSION
	.align		4
        /*0074*/ 	.byte	0x03, 0x5f
        /*0076*/ 	.short	0x0101


	//----- nvinfo : EIATTR_COOP_GROUP_MASK_REGIDS
	.align		4
        /*0078*/ 	.byte	0x04, 0x29
        /*007a*/ 	.short	(.L_364 - .L_363)


	//   ....[0]....
.L_363:
        /*007c*/ 	.word	0xffffffff


	//   ....[1]....
        /*0080*/ 	.word	0xffffffff


	//   ....[2]....
        /*0084*/ 	.word	0xffffffff


	//   ....[3]....
        /*0088*/ 	.word	0xffffffff


	//   ....[4]....
        /*008c*/ 	.word	0xffffffff


	//   ....[5]....
        /*0090*/ 	.word	0xffffffff


	//   ....[6]....
        /*0094*/ 	.word	0xffffffff


	//   ....[7]....
        /*0098*/ 	.word	0xffffffff


	//   ....[8]....
        /*009c*/ 	.word	0xffffffff


	//   ....[9]....
        /*00a0*/ 	.word	0xffffffff


	//   ....[10]....
        /*00a4*/ 	.word	0xffffffff


	//   ....[11]....
        /*00a8*/ 	.word	0xffffffff


	//   ....[12]....
        /*00ac*/ 	.word	0xffffffff


	//   ....[13]....
        /*00b0*/ 	.word	0xffffffff


	//   ....[14]....
        /*00b4*/ 	.word	0xffffffff


	//   ....[15]....
        /*00b8*/ 	.word	0xffffffff


	//   ....[16]....
        /*00bc*/ 	.word	0xffffffff


	//   ....[17]....
        /*00c0*/ 	.word	0xffffffff


	//   ....[18]....
        /*00c4*/ 	.word	0xffffffff


	//   ....[19]....
        /*00c8*/ 	.word	0xffffffff


	//   ....[20]....
        /*00cc*/ 	.word	0xffffffff


	//   ....[21]....
        /*00d0*/ 	.word	0xffffffff


	//   ....[22]....
        /*00d4*/ 	.word	0xffffffff


	//   ....[23]....
        /*00d8*/ 	.word	0xffffffff


	//   ....[24]....
        /*00dc*/ 	.word	0xffffffff


	//   ....[25]....
        /*00e0*/ 	.word	0xffffffff


	//   ....[26]....
        /*00e4*/ 	.word	0xffffffff


	//   ....[27]....
        /*00e8*/ 	.word	0xffffffff


	//   ....[28]....
        /*00ec*/ 	.word	0xffffffff


	//   ....[29]....
        /*00f0*/ 	.word	0xffffffff


	//   ....[30]....
        /*00f4*/ 	.word	0xffffffff


	//   ....[31]....
        /*00f8*/ 	.word	0xffffffff


	//   ....[32]....
        /*00fc*/ 	.word	0xffffffff


	//   ....[33]....
        /*0100*/ 	.word	0xffffffff


	//   ....[34]....
        /*0104*/ 	.word	0xffffffff


	//   ....[35]....
        /*0108*/ 	.word	0xffffffff


	//   ....[36]....
        /*010c*/ 	.word	0xffffffff


	//   ....[37]....
        /*0110*/ 	.word	0xffffffff


	//   ....[38]....
        /*0114*/ 	.word	0xffffffff


	//   ....[39]....
        /*0118*/ 	.word	0xffffffff


	//   ....[40]....
        /*011c*/ 	.word	0xffffffff


	//   ....[41]....
        /*0120*/ 	.word	0xffffffff


	//   ....[42]....
        /*0124*/ 	.word	0xffffffff


	//   ....[43]....
        /*0128*/ 	.word	0xffffffff


	//   ....[44]....
        /*012c*/ 	.word	0xffffffff


	//----- nvinfo : EIATTR_COOP_GROUP_INSTR_OFFSETS
	.align		4
.L_364:
        /*0130*/ 	.byte	0x04, 0x28
        /*0132*/ 	.short	(.L_366 - .L_365)


	//   ....[0]....
.L_365:
        /*0134*/ 	.word	0x00000b70


	//   ....[1]....
        /*0138*/ 	.word	0x00000ba0


	//   ....[2]....
        /*013c*/ 	.word	0x00000bb0


	//   ....[3]....
        /*0140*/ 	.word	0x00000d20


	//   ....[4]....
        /*0144*/ 	.word	0x00000d60


	//   ....[5]....
        /*0148*/ 	.word	0x00000d90


	//   ....[6]....
        /*014c*/ 	.word	0x00000ed0


	//   ....[7]....
        /*0150*/ 	.word	0x00000f00


	//   ....[8]....
        /*0154*/ 	.word	0x00000f30


	//   ....[9]....
        /*0158*/ 	.word	0x00001060


	//   ....[10]....
        /*015c*/ 	.word	0x00001090


	//   ....[11]....
        /*0160*/ 	.word	0x000010c0


	//   ....[12]....
        /*0164*/ 	.word	0x000011f0


	//   ....[13]....
        /*0168*/ 	.word	0x00001220


	//   ....[14]....
        /*016c*/ 	.word	0x00001250


	//   ....[15]....
        /*0170*/ 	.word	0x00001e00


	//   ....[16]....
        /*0174*/ 	.word	0x00001e10


	//   ....[17]....
        /*0178*/ 	.word	0x00001e90


	//   ....[18]....
        /*017c*/ 	.word	0x00002010


	//   ....[19]....
        /*0180*/ 	.word	0x00002040


	//   ....[20]....
        /*0184*/ 	.word	0x00002070


	//   ....[21]....
        /*0188*/ 	.word	0x000021a0


	//   ....[22]....
        /*018c*/ 	.word	0x000021d0


	//   ....[23]....
        /*0190*/ 	.word	0x00002200


	//   ....[24]....
        /*0194*/ 	.word	0x00002330


	//   ....[25]....
        /*0198*/ 	.word	0x00002360


	//   ....[26]....
        /*019c*/ 	.word	0x00002390


	//   ....[27]....
        /*01a0*/ 	.word	0x000024c0


	//   ....[28]....
        /*01a4*/ 	.word	0x000024f0


	//   ....[29]....
        /*01a8*/ 	.word	0x00002520


	//   ....[30]....
        /*01ac*/ 	.word	0x000046b0


	//   ....[31]....
        /*01b0*/ 	.word	0x000046d0


	//   ....[32]....
        /*01b4*/ 	.word	0x000046e0


	//   ....[33]....
        /*01b8*/ 	.word	0x00004880


	//   ....[34]....
        /*01bc*/ 	.word	0x000048b0


	//   ....[35]....
        /*01c0*/ 	.word	0x000048e0


	//   ....[36]....
        /*01c4*/ 	.word	0x00004a10


	//   ....[37]....
        /*01c8*/ 	.word	0x00004a40


	//   ....[38]....
        /*01cc*/ 	.word	0x00004a70


	//   ....[39]....
        /*01d0*/ 	.word	0x00004ba0


	//   ....[40]....
        /*01d4*/ 	.word	0x00004bd0


	//   ....[41]....
        /*01d8*/ 	.word	0x00004c00


	//   ....[42]....
        /*01dc*/ 	.word	0x00004d30


	//   ....[43]....
        /*01e0*/ 	.word	0x00004d60


	//   ....[44]....
        /*01e4*/ 	.word	0x00004d90


	//----- nvinfo : EIATTR_VRC_CTA_INIT_COUNT
	.align		4
.L_366:
        /*01e8*/ 	.byte	0x02, 0x4a
	.zero		1
	.zero		1


	//----- nvinfo : EIATTR_EXIT_INSTR_OFFSETS
	.align		4
        /*01ec*/ 	.byte	0x04, 0x1c
        /*01ee*/ 	.short	(.L_368 - .L_367)


	//   ....[0]....
.L_367:
        /*01f0*/ 	.word	0x000058a0


	//   ....[1]....
        /*01f4*/ 	.word	0x00005910


	//----- nvinfo : EIATTR_MAX_THREADS
	.align		4
.L_368:
        /*01f8*/ 	.byte	0x04, 0x05
        /*01fa*/ 	.short	(.L_370 - .L_369)
.L_369:
        /*01fc*/ 	.word	0x00000100
        /*0200*/ 	.word	0x00000001
        /*0204*/ 	.word	0x00000001


	//----- nvinfo : EIATTR_CRS_STACK_SIZE
	.align		4
.L_370:
        /*0208*/ 	.byte	0x04, 0x1e
        /*020a*/ 	.short	(.L_372 - .L_371)
.L_371:
        /*020c*/ 	.word	0x00000000


	//----- nvinfo : EIATTR_CBANK_PARAM_SIZE
	.align		4
.L_372:
        /*0210*/ 	.byte	0x03, 0x19
        /*0212*/ 	.short	0x0051


	//----- nvinfo : EIATTR_PARAM_CBANK
	.align		4
        /*0214*/ 	.byte	0x04, 0x0a
        /*0216*/ 	.short	(.L_374 - .L_373)
	.align		4
.L_373:
        /*0218*/ 	.word	index@(.nv.constant0._ZN6thrust24THRUST_300001_SM_1000_NS8cuda_cub4core6detail13_kernel_agentINS1_8__reduce11ReduceAgentINS0_12zip_iteratorIN4cuda3std3__45tupleIJNS0_10device_ptrIiEENS0_17counting_iteratorIlNS0_11use_defaultESF_SF_EEEEEEEPNSB_IJilEEESJ_iNS1_9__extrema9arg_max_fIilNSA_4lessIiEEEEEEJSI_SK_iN3cub18CUB_300001_SM_100013GridEvenShareIiEENSS_9GridQueueIjEESP_EEEvDpT0_)
        /*021c*/ 	.short	0x0380
        /*021e*/ 	.short	0x0051


	//----- nvinfo : EIATTR_SW_WAR
	.align		4
.L_374:
        /*0220*/ 	.byte	0x04, 0x36
        /*0222*/ 	.short	(.L_376 - .L_375)
.L_375:
        /*0224*/ 	.word	0x00000008
.L_376:


//--------------------- .nv.info._ZN6thrust24THRUST_300001_SM_1000_NS8cuda_cub4core6detail13_kernel_agentINS1_8__reduce11ReduceAgentINS0_12zip_iteratorIN4cuda3std3__45tupleIJNS0_10device_ptrIiEENS0_17counting_iteratorIlNS0_11use_defaultESF_SF_EEEEEEEPNSB_IJilEEESJ_iNS1_9__extrema9arg_max_fIilNSA_4lessIiEEEEEEJSI_SK_iSP_EEEvDpT0_ --------------------------
	.section	.nv.info._ZN6thrust24THRUST_300001_SM_1000_NS8cuda_cub4core6detail13_kernel_agentINS1_8__reduce11ReduceAgentINS0_12zip_iteratorIN4cuda3std3__45tupleIJNS0_10device_ptrIiEENS0_17counting_iteratorIlNS0_11use_defaultESF_SF_EEEEEEEPNSB_IJilEEESJ_iNS1_9__extrema9arg_max_fIilNSA_4lessIiEEEEEEJSI_SK_iSP_EEEvDpT0_,"",@"SHT_CUDA_INFO"
	.sectionflags	@""
	.align	4


	//----- nvinfo : EIATTR_CUDA_API_VERSION
	.align		4
        /*0000*/ 	.byte	0x04, 0x37
        /*0002*/ 	.short	(.L_378 - .L_377)
.L_377:
        /*0004*/ 	.word	0x00000082


	//----- nvinfo : EIATTR_KPARAM_INFO
	.align		4
.L_378:
        /*0008*/ 	.byte	0x04, 0x17
        /*000a*/ 	.short	(.L_380 - .L_379)
.L_379:
        /*000c*/ 	.word	0x00000000
        /*0010*/ 	.short	0x0003
        /*0012*/ 	.short	0x001c
        /*0014*/ 	.byte	0x00, 0xf0, 0x05, 0x00


	//----- nvinfo : EIATTR_KPARAM_INFO
	.align		4
.L_380:
        /*0018*/ 	.byte	0x04, 0x17
        /*001a*/ 	.short	(.L_382 - .L_381)
.L_381:
        /*001c*/ 	.word	0x00000000
        /*0020*/ 	.short	0x0002
        /*0022*/ 	.short	0x0018
        /*0024*/ 	.byte	0x00, 0xf0, 0x11, 0x00


	//----- nvinfo : EIATTR_KPARAM_INFO
	.align		4
.L_382:
        /*0028*/ 	.byte	0x04, 0x17
        /*002a*/ 	.short	(.L_384 - .L_383)
.L_383:
        /*002c*/ 	.word	0x00000000
        /*0030*/ 	.short	0x0001
        /*0032*/ 	.short	0x0010
        /*0034*/ 	.byte	0x00, 0xf5, 0x21, 0x00


	//----- nvinfo : EIATTR_KPARAM_INFO
	.align		4
.L_384:
        /*0038*/ 	.byte	0x04, 0x17
        /*003a*/ 	.short	(.L_386 - .L_385)
.L_385:
        /*003c*/ 	.word	0x00000000
        /*0040*/ 	.short	0x0000
        /*0042*/ 	.short	0x0000
        /*0044*/ 	.byte	0x00, 0xf0, 0x41, 0x00


	//----- nvinfo : EIATTR_SPARSE_MMA_MASK
	.align		4
.L_386:
        /*0048*/ 	.byte	0x03, 0x50
        /*004a*/ 	.short	0x0000


	//----- nvinfo : EIATTR_MAXREG_COUNT
	.align		4
        /*004c*/ 	.byte	0x03, 0x1b
        /*004e*/ 	.short	0x00ff


	//----- nvinfo : EIATTR_NUM_BARRIERS
	.align		4
        /*0050*/ 	.byte	0x02, 0x4c
        /*0052*/ 	.byte	0x01
	.zero		1


	//----- nvinfo : EIATTR_MERCURY_ISA_VERSION
	.align		4
        /*0054*/ 	.byte	0x03, 0x5f
        /*0056*/ 	.short	0x0101


	//----- nvinfo : EIATTR_COOP_GROUP_MASK_REGIDS
	.align		4
        /*0058*/ 	.byte	0x04, 0x29
        /*005a*/ 	.short	(.L_388 - .L_387)


	//   ....[0]....
.L_387:
        /*005c*/ 	.word	0xffffffff


	//   ....[1]....
        /*0060*/ 	.word	0xffffffff


	//   ....[2]....
        /*0064*/ 	.word	0xffffffff


	//   ....[3]....
        /*0068*/ 	.word	0xffffffff


	//   ....[4]....
        /*006c*/ 	.word	0xffffffff


	//   ....[5]....
        /*0070*/ 	.word	0xffffffff


	//   ....[6]....
        /*0074*/ 	.word	0xffffffff


	//   ....[7]....
        /*0078*/ 	.word	0xffffffff


	//   ....[8]....
        /*007c*/ 	.word	0xffffffff


	//   ....[9]....
        /*0080*/ 	.word	0xffffffff


	//   ....[10]....
        /*0084*/ 	.word	0xffffffff


	//   ....[11]....
        /*0088*/ 	.word	0xffffffff


	//   ....[12]....
        /*008c*/ 	.word	0xffffffff


	//   ....[13]....
        /*0090*/ 	.word	0xffffffff


	//   ....[14]....
        /*0094*/ 	.word	0xffffffff


	//   ....[15]....
        /*0098*/ 	.word	0xffffffff


	//   ....[16]....
        /*009c*/ 	.word	0xffffffff


	//   ....[17]....
        /*00a0*/ 	.word	0xffffffff


	//   ....[18]....
        /*00a4*/ 	.word	0xffffffff


	//   ....[19]....
        /*00a8*/ 	.word	0xffffffff


	//   ....[20]....
        /*00ac*/ 	.word	0xffffffff


	//   ....[21]....
        /*00b0*/ 	.word	0xffffffff


	//   ....[22]....
        /*00b4*/ 	.word	0xffffffff


	//   ....[23]....
        /*00b8*/ 	.word	0xffffffff


	//   ....[24]....
        /*00bc*/ 	.word	0xffffffff


	//   ....[25]....
        /*00c0*/ 	.word	0xffffffff


	//   ....[26]....
        /*00c4*/ 	.word	0xffffffff


	//   ....[27]....
        /*00c8*/ 	.word	0xffffffff


	//   ....[28]....
        /*00cc*/ 	.word	0xffffffff


	//   ....[29]....
        /*00d0*/ 	.word	0xffffffff


	//   ....[30]....
        /*00d4*/ 	.word	0xffffffff


	//   ....[31]....
        /*00d8*/ 	.word	0xffffffff


	//   ....[32]....
        /*00dc*/ 	.word	0xffffffff


	//   ....[33]....
        /*00e0*/ 	.word	0xffffffff


	//   ....[34]....
        /*00e4*/ 	.word	0xffffffff


	//   ....[35]....
        /*00e8*/ 	.word	0xffffffff


	//   ....[36]....
        /*00ec*/ 	.word	0xffffffff


	//   ....[37]....
        /*00f0*/ 	.word	0xffffffff


	//   ....[38]....
        /*00f4*/ 	.word	0xffffffff


	//   ....[39]....
        /*00f8*/ 	.word	0xffffffff


	//   ....[40]....
        /*00fc*/ 	.word	0xffffffff


	//   ....[41]....
        /*0100*/ 	.word	0xffffffff


	//   ....[42]....
        /*0104*/ 	.word	0xffffffff


	//   ....[43]....
        /*0108*/ 	.word	0xffffffff


	//   ....[44]....
        /*010c*/ 	.word	0xffffffff


	//----- nvinfo : EIATTR_COOP_GROUP_INSTR_OFFSETS
	.align		4
.L_388:
        /*0110*/ 	.byte	0x04, 0x28
        /*0112*/ 	.short	(.L_390 - .L_389)


	//   ....[0]....
.L_389:
        /*0114*/ 	.word	0x00000b00


	//   ....[1]....
        /*0118*/ 	.word	0x00000b30


	//   ....[2]....
        /*011c*/ 	.word	0x00000b40


	//   ....[3]....
        /*0120*/ 	.word	0x00000cb0


	//   ....[4]....
        /*0124*/ 	.word	0x00000cf0


	//   ....[5]....
        /*0128*/ 	.word	0x00000d20


	//   ....[6]....
        /*012c*/ 	.word	0x00000e60


	//   ....[7]....
        /*0130*/ 	.word	0x00000e90


	//   ....[8]....
        /*0134*/ 	.word	0x00000ec0


	//   ....[9]....
        /*0138*/ 	.word	0x00000ff0


	//   ....[10]....
        /*013c*/ 	.word	0x00001020


	//   ....[11]....
        /*0140*/ 	.word	0x00001050


	//   ....[12]....
        /*0144*/ 	.word	0x00001180


	//   ....[13]....
        /*0148*/ 	.word	0x000011b0


	//   ....[14]....
        /*014c*/ 	.word	0x000011e0


	//   ....[15]....
        /*0150*/ 	.word	0x00001da0


	//   ....[16]....
        /*0154*/ 	.word	0x00001db0


	//   ....[17]....
        /*0158*/ 	.word	0x00001e30


	//   ....[18]....
        /*015c*/ 	.word	0x00001fa0


	//   ....[19]....
        /*0160*/ 	.word	0x00001fd0


	//   ....[20]....
        /*0164*/ 	.word	0x00002000


	//   ....[21]....
        /*0168*/ 	.word	0x00002130


	//   ....[22]....
        /*016c*/ 	.word	0x00002160


	//   ....[23]....
        /*0170*/ 	.word	0x00002190


	//   ....[24]....
        /*0174*/ 	.word	0x000022c0


	//   ....[25]....
        /*0178*/ 	.word	0x000022f0


	//   ....[26]....
        /*017c*/ 	.word	0x00002320


	//   ....[27]....
        /*0180*/ 	.word	0x00002450


	//   ....[28]....
        /*0184*/ 	.word	0x00002480


	//   ....[29]....
        /*0188*/ 	.word	0x000024b0


	//   ....[30]....
        /*018c*/ 	.word	0x000043f0


	//   ....[31]....
        /*0190*/ 	.word	0x00004410


	//   ....[32]....
        /*0194*/ 	.word	0x00004420


	//   ....[33]....
        /*0198*/ 	.word	0x000045c0


	//   ....[34]....
        /*019c*/ 	.word	0x000045f0


	//   ....[35]....
        /*01a0*/ 	.word	0x00004620


	//   ....[36]....
        /*01a4*/ 	.word	0x00004750


	//   ....[37]....
        /*01a8*/ 	.word	0x00004780


	//   ....[38]....
        /*01ac*/ 	.word	0x000047b0


	//   ....[39]....
        /*01b0*/ 	.word	0x000048e0


	//   ....[40]....
        /*01b4*/ 	.word	0x00004910


	//   ....[41]....
        /*01b8*/ 	.word	0x00004940


	//   ....[42]....
        /*01bc*/ 	.word	0x00004a70


	//   ....[43]....
        /*01c0*/ 	.word	0x00004aa0


	//   ....[44]....
        /*01c4*/ 	.word	0x00004ad0


	//----- nvinfo : EIATTR_VRC_CTA_INIT_COUNT
	.align		4
.L_390:
        /*01c8*/ 	.byte	0x02, 0x4a
	.zero		1
	.zero		1


	//----- nvinfo : EIATTR_EXIT_INSTR_OFFSETS
	.align		4
        /*01cc*/ 	.byte	0x04, 0x1c
        /*01ce*/ 	.short	(.L_392 - .L_391)


	//   ....[0]....
.L_391:
        /*01d0*/ 	.word	0x00000030


	//   ....[1]....
        /*01d4*/ 	.word	0x000055e0


	//   ....[2]....
        /*01d8*/ 	.word	0x00005650


	//----- nvinfo : EIATTR_MAX_THREADS
	.align		4
.L_392:
        /*01dc*/ 	.byte	0x04, 0x05
        /*01de*/ 	.short	(.L_394 - .L_393)
.L_393:
        /*01e0*/ 	.word	0x00000100
        /*01e4*/ 	.word	0x00000001
        /*01e8*/ 	.word	0x00000001


	//----- nvinfo : EIATTR_CRS_STACK_SIZE
	.align		4
.L_394:
        /*01ec*/ 	.byte	0x04, 0x1e
        /*01ee*/ 	.short	(.L_396 - .L_395)
.L_395:
        /*01f0*/ 	.word	0x00000000


	//----- nvinfo : EIATTR_CBANK_PARAM_SIZE
	.align		4
.L_396:
        /*01f4*/ 	.byte	0x03, 0x19
        /*01f6*/ 	.short	0x001d


	//----- nvinfo : EIATTR_PARAM_CBANK
	.align		4
        /*01f8*/ 	.byte	0x04, 0x0a
        /*01fa*/ 	.short	(.L_398 - .L_397)
	.align		4
.L_397:
        /*01fc*/ 	.word	index@(.nv.constant0._ZN6thrust24THRUST_300001_SM_1000_NS8cuda_cub4core6detail13_kernel_agentINS1_8__reduce11ReduceAgentINS0_12zip_iteratorIN4cuda3std3__45tupleIJNS0_10device_ptrIiEENS0_17counting_iteratorIlNS0_11use_defaultESF_SF_EEEEEEEPNSB_IJilEEESJ_iNS1_9__extrema9arg_max_fIilNSA_4lessIiEEEEEEJSI_SK_iSP_EEEvDpT0_)
        /*0200*/ 	.short	0x0380
        /*0202*/ 	.short	0x001d


	//----- nvinfo : EIATTR_SW_WAR
	.align		4
.L_398:
        /*0204*/ 	.byte	0x04, 0x36
        /*0206*/ 	.short	(.L_400 - .L_399)
.L_399:
        /*0208*/ 	.word	0x00000008
.L_400:


//--------------------- .nv.info._Z12sudokuKernelP6SudokuPiiPh --------------------------
	.section	.nv.info._Z12sudokuKernelP6SudokuPiiPh,"",@"SHT_CUDA_INFO"
	.sectionflags	@""
	.align	4


	//----- nvinfo : EIATTR_CUDA_API_VERSION
	.align		4
        /*0000*/ 	.byte	0x04, 0x37
        /*0002*/ 	.short	(.L_402 - .L_401)
.L_401:
        /*0004*/ 	.word	0x00000082


	//----- nvinfo : EIATTR_KPARAM_INFO
	.align		4
.L_402:
        /*0008*/ 	.byte	0x04, 0x17
        /*000a*/ 	.short	(.L_404 - .L_403)
.L_403:
        /*000c*/ 	.word	0x00000000
        /*0010*/ 	.short	0x0003
        /*0012*/ 	.short	0x0018
        /*0014*/ 	.byte	0x00, 0xf5, 0x21, 0x00


	//----- nvinfo : EIATTR_KPARAM_INFO
	.align		4
.L_404:
        /*0018*/ 	.byte	0x04, 0x17
        /*001a*/ 	.short	(.L_406 - .L_405)
.L_405:
        /*001c*/ 	.word	0x00000000
        /*0020*/ 	.short	0x0002
        /*0022*/ 	.short	0x0010
        /*0024*/ 	.byte	0x00, 0xf0, 0x11, 0x00


	//----- nvinfo : EIATTR_KPARAM_INFO
	.align		4
.L_406:
        /*0028*/ 	.byte	0x04, 0x17
        /*002a*/ 	.short	(.L_408 - .L_407)
.L_407:
        /*002c*/ 	.word	0x00000000
        /*0030*/ 	.short	0x0001
        /*0032*/ 	.short	0x0008
        /*0034*/ 	.byte	0x00, 0xf5, 0x21, 0x00


	//----- nvinfo : EIATTR_KPARAM_INFO
	.align		4
.L_408:
        /*0038*/ 	.byte	0x04, 0x17
        /*003a*/ 	.short	(.L_410 - .L_409)
.L_409:
        /*003c*/ 	.word	0x00000000
        /*0040*/ 	.short	0x0000
        /*0042*/ 	.short	0x0000
        /*0044*/ 	.byte	0x00, 0xf5, 0x21, 0x00


	//----- nvinfo : EIATTR_SPARSE_MMA_MASK
	.align		4
.L_410:
        /*0048*/ 	.byte	0x03, 0x50
        /*004a*/ 	.short	0x0000


	//----- nvinfo : EIATTR_MAXREG_COUNT
	.align		4
        /*004c*/ 	.byte	0x03, 0x1b
        /*004e*/ 	.short	0x00ff


	//----- nvinfo : EIATTR_MERCURY_ISA_VERSION
	.align		4
        /*0050*/ 	.byte	0x03, 0x5f
        /*0052*/ 	.short	0x0101


	//----- nvinfo : EIATTR_VRC_CTA_INIT_COUNT
	.align		4
        /*0054*/ 	.byte	0x02, 0x4a
	.zero		1
	.zero		1


	//----- nvinfo : EIATTR_EXIT_INSTR_OFFSETS
	.align		4
        /*0058*/ 	.byte	0x04, 0x1c
        /*005a*/ 	.short	(.L_412 - .L_411)


	//   ....[0]....
.L_411:
        /*005c*/ 	.word	0x00000080


	//   ....[1]....
        /*0060*/ 	.word	0x000000d0


	//   ....[2]....
        /*0064*/ 	.word	0x00001040


	//   ....[3]....
        /*0068*/ 	.word	0x00002130


	//   ....[4]....
        /*006c*/ 	.word	0x0000bd00


	//----- nvinfo : EIATTR_CRS_STACK_SIZE
	.align		4
.L_412:
        /*0070*/ 	.byte	0x04, 0x1e
        /*0072*/ 	.short	(.L_414 - .L_413)
.L_413:
        /*0074*/ 	.word	0x00000000


	//----- nvinfo : EIATTR_CBANK_PARAM_SIZE
	.align		4
.L_414:
        /*0078*/ 	.byte	0x03, 0x19
        /*007a*/ 	.short	0x0020


	//----- nvinfo : EIATTR_PARAM_CBANK
	.align		4
        /*007c*/ 	.byte	0x04, 0x0a
        /*007e*/ 	.short	(.L_416 - .L_415)
	.align		4
.L_415:
        /*0080*/ 	.word	index@(.nv.constant0._Z12sudokuKernelP6SudokuPiiPh)
        /*0084*/ 	.short	0x0380
        /*0086*/ 	.short	0x0020


	//----- nvinfo : EIATTR_SW_WAR
	.align		4
.L_416:
        /*0088*/ 	.byte	0x04, 0x36
        /*008a*/ 	.short	(.L_418 - .L_417)
.L_417:
        /*008c*/ 	.word	0x00000008
.L_418:


//--------------------- .nv.info._Z16copyActiveKernelPiS_i --------------------------
	.section	.nv.info._Z16copyActiveKernelPiS_i,"",@"SHT_CUDA_INFO"
	.sectionflags	@""
	.align	4


	//----- nvinfo : EIATTR_CUDA_API_VERSION
	.align		4
        /*0000*/ 	.byte	0x04, 0x37
        /*0002*/ 	.short	(.L_420 - .L_419)
.L_419:
        /*0004*/ 	.word	0x00000082


	//----- nvinfo : EIATTR_KPARAM_INFO
	.align		4
.L_420:
        /*0008*/ 	.byte	0x04, 0x17
        /*000a*/ 	.short	(.L_422 - .L_421)
.L_421:
        /*000c*/ 	.word	0x00000000
        /*0010*/ 	.short	0x0002
        /*0012*/ 	.short	0x0010
        /*0014*/ 	.byte	0x00, 0xf0, 0x11, 0x00


	//----- nvinfo : EIATTR_KPARAM_INFO
	.align		4
.L_422:
        /*0018*/ 	.byte	0x04, 0x17
        /*001a*/ 	.short	(.L_424 - .L_423)
.L_423:
        /*001c*/ 	.word	0x00000000
        /*0020*/ 	.short	0x0001
        /*0022*/ 	.short	0x0008
        /*0024*/ 	.byte	0x00, 0xf5, 0x21, 0x00


	//----- nvinfo : EIATTR_KPARAM_INFO
	.align		4
.L_424:
        /*0028*/ 	.byte	0x04, 0x17
        /*002a*/ 	.short	(.L_426 - .L_425)
.L_425:
        /*002c*/ 	.word	0x00000000
        /*0030*/ 	.short	0x0000
        /*0032*/ 	.short	0x0000
        /*0034*/ 	.byte	0x00, 0xf5, 0x21, 0x00


	//----- nvinfo : EIATTR_SPARSE_MMA_MASK
	.align		4
.L_426:
        /*0038*/ 	.byte	0x03, 0x50
        /*003a*/ 	.short	0x0000


	//----- nvinfo : EIATTR_MAXREG_COUNT
	.align		4
        /*003c*/ 	.byte	0x03, 0x1b
        /*003e*/ 	.short	0x00ff


	//----- nvinfo : EIATTR_MERCURY_ISA_VERSION
	.align		4
        /*0040*/ 	.byte	0x03, 0x5f
        /*0042*/ 	.short	0x0101


	//----- nvinfo : EIATTR_VRC_CTA_INIT_COUNT
	.align		4
        /*0044*/ 	.byte	0x02, 0x4a
	.zero		1
	.zero		1


	//----- nvinfo : EIATTR_EXIT_INSTR_OFFSETS
	.align		4
        /*0048*/ 	.byte	0x04, 0x1c
        /*004a*/ 	.short	(.L_428 - .L_427)


	//   ....[0]....
.L_427:
        /*004c*/ 	.word	0x00000070


	//   ....[1]....
        /*0050*/ 	.word	0x000000f0


	//----- nvinfo : EIATTR_CBANK_PARAM_SIZE
	.align		4
.L_428:
        /*0054*/ 	.byte	0x03, 0x19
        /*0056*/ 	.short	0x0014


	//----- nvinfo : EIATTR_PARAM_CBANK
	.align		4
        /*0058*/ 	.byte	0x04, 0x0a
        /*005a*/ 	.short	(.L_430 - .L_429)
	.align		4
.L_429:
        /*005c*/ 	.word	index@(.nv.constant0._Z16copyActiveKernelPiS_i)
        /*0060*/ 	.short	0x0380
        /*0062*/ 	.short	0x0014


	//----- nvinfo : EIATTR_SW_WAR
	.align		4
.L_430:
        /*0064*/ 	.byte	0x04, 0x36
        /*0066*/ 	.short	(.L_432 - .L_431)
.L_431:
        /*0068*/ 	.word	0x00000008
.L_432:


//--------------------- .nv.info._Z10copyKernelP6SudokuS0_PiS1_S1_ii --------------------------
	.section	.nv.info._Z10copyKernelP6SudokuS0_PiS1_S1_ii,"",@"SHT_CUDA_INFO"
	.sectionflags	@""
	.align	4


	//----- nvinfo : EIATTR_CUDA_API_VERSION
	.align		4
        /*0000*/ 	.byte	0x04, 0x37
        /*0002*/ 	.short	(.L_434 - .L_433)
.L_433:
        /*0004*/ 	.word	0x00000082


	//----- nvinfo : EIATTR_KPARAM_INFO
	.align		4
.L_434:
        /*0008*/ 	.byte	0x04, 0x17
        /*000a*/ 	.short	(.L_436 - .L_435)
.L_435:
        /*000c*/ 	.word	0x00000000
        /*0010*/ 	.short	0x0006
        /*0012*/ 	.short	0x002c
        /*0014*/ 	.byte	0x00, 0xf0, 0x11, 0x00


	//----- nvinfo : EIATTR_KPARAM_INFO
	.align		4
.L_436:
        /*0018*/ 	.byte	0x04, 0x17
        /*001a*/ 	.short	(.L_438 - .L_437)
.L_437:
        /*001c*/ 	.word	0x00000000
        /*0020*/ 	.short	0x0005
        /*0022*/ 	.short	0x0028
        /*0024*/ 	.byte	0x00, 0xf0, 0x11, 0x00


	//----- nvinfo : EIATTR_KPARAM_INFO
	.align		4
.L_438:
        /*0028*/ 	.byte	0x04, 0x17
        /*002a*/ 	.short	(.L_440 - .L_439)
.L_439:
        /*002c*/ 	.word	0x00000000
        /*0030*/ 	.short	0x0004
        /*0032*/ 	.short	0x0020
        /*0034*/ 	.byte	0x00, 0xf5, 0x21, 0x00


	//----- nvinfo : EIATTR_KPARAM_INFO
	.align		4
.L_440:
        /*0038*/ 	.byte	0x04, 0x17
        /*003a*/ 	.short	(.L_442 - .L_441)
.L_441:
        /*003c*/ 	.word	0x00000000
        /*0040*/ 	.short	0x0003
        /*0042*/ 	.short	0x0018
        /*0044*/ 	.byte	0x00, 0xf5, 0x21, 0x00


	//----- nvinfo : EIATTR_KPARAM_INFO
	.align		4
.L_442:
        /*0048*/ 	.byte	0x04, 0x17
        /*004a*/ 	.short	(.L_444 - .L_443)
.L_443:
        /*004c*/ 	.word	0x00000000
        /*0050*/ 	.short	0x0002
        /*0052*/ 	.short	0x0010
        /*0054*/ 	.byte	0x00, 0xf5, 0x21, 0x00


	//----- nvinfo : EIATTR_KPARAM_INFO
	.align		4
.L_444:
        /*0058*/ 	.byte	0x04, 0x17
        /*005a*/ 	.short	(.L_446 - .L_445)
.L_445:
        /*005c*/ 	.word	0x00000000
        /*0060*/ 	.short	0x0001
        /*0062*/ 	.short	0x0008
        /*0064*/ 	.byte	0x00, 0xf5, 0x21, 0x00


	//----- nvinfo : EIATTR_KPARAM_INFO
	.align		4
.L_446:
        /*0068*/ 	.byte	0x04, 0x17
        /*006a*/ 	.short	(.L_448 - .L_447)
.L_447:
        /*006c*/ 	.word	0x00000000
        /*0070*/ 	.short	0x0000
        /*0072*/ 	.short	0x0000
        /*0074*/ 	.byte	0x00, 0xf5, 0x21, 0x00


	//----- nvinfo : EIATTR_SPARSE_MMA_MASK
	.align		4
.L_448:
        /*0078*/ 	.byte	0x03, 0x50
        /*007a*/ 	.short	0x0000


	//----- nvinfo : EIATTR_MAXREG_COUNT
	.align		4
        /*007c*/ 	.byte	0x03, 0x1b
        /*007e*/ 	.short	0x00ff


	//----- nvinfo : EIATTR_MERCURY_ISA_VERSION
	.align		4
        /*0080*/ 	.byte	0x03, 0x5f
        /*0082*/ 	.short	0x0101


	//----- nvinfo : EIATTR_VRC_CTA_INIT_COUNT
	.align		4
        /*0084*/ 	.byte	0x02, 0x4a
	.zero		1
	.zero		1


	//----- nvinfo : EIATTR_EXIT_INSTR_OFFSETS
	.align		4
        /*0088*/ 	.byte	0x04, 0x1c
        /*008a*/ 	.short	(.L_450 - .L_449)


	//   ....[0]....
.L_449:
        /*008c*/ 	.word	0x00000080


	//   ....[1]....
        /*0090*/ 	.word	0x000000e0


	//   ....[2]....
        /*0094*/ 	.word	0x000010b0


	//----- nvinfo : EIATTR_CBANK_PARAM_SIZE
	.align		4
.L_450:
        /*0098*/ 	.byte	0x03, 0x19
        /*009a*/ 	.short	0x0030


	//----- nvinfo : EIATTR_PARAM_CBANK
	.align		4
        /*009c*/ 	.byte	0x04, 0x0a
        /*009e*/ 	.short	(.L_452 - .L_451)
	.align		4
.L_451:
        /*00a0*/ 	.word	index@(.nv.constant0._Z10copyKernelP6SudokuS0_PiS1_S1_ii)
        /*00a4*/ 	.short	0x0380
        /*00a6*/ 	.short	0x0030


	//----- nvinfo : EIATTR_SW_WAR
	.align		4
.L_452:
        /*00a8*/ 	.byte	0x04, 0x36
        /*00aa*/ 	.short	(.L_454 - .L_453)
.L_453:
        /*00ac*/ 	.word	0x00000008
.L_454:


//--------------------- .nv.info._Z17activeResetKernelPii --------------------------
	.section	.nv.info._Z17activeResetKernelPii,"",@"SHT_CUDA_INFO"
	.sectionflags	@""
	.align	4


	//----- nvinfo : EIATTR_CUDA_API_VERSION
	.align		4
        /*0000*/ 	.byte	0x04, 0x37
        /*0002*/ 	.short	(.L_456 - .L_455)
.L_455:
        /*0004*/ 	.word	0x00000082


	//----- nvinfo : EIATTR_KPARAM_INFO
	.align		4
.L_456:
        /*0008*/ 	.byte	0x04, 0x17
        /*000a*/ 	.short	(.L_458 - .L_457)
.L_457:
        /*000c*/ 	.word	0x00000000
        /*0010*/ 	.short	0x0001
        /*0012*/ 	.short	0x0008
        /*0014*/ 	.byte	0x00, 0xf0, 0x11, 0x00


	//----- nvinfo : EIATTR_KPARAM_INFO
	.align		4
.L_458:
        /*0018*/ 	.byte	0x04, 0x17
        /*001a*/ 	.short	(.L_460 - .L_459)
.L_459:
        /*001c*/ 	.word	0x00000000
        /*0020*/ 	.short	0x0000
        /*0022*/ 	.short	0x0000
        /*0024*/ 	.byte	0x00, 0xf5, 0x21, 0x00


	//----- nvinfo : EIATTR_SPARSE_MMA_MASK
	.align		4
.L_460:
        /*0028*/ 	.byte	0x03, 0x50
        /*002a*/ 	.short	0x0000


	//----- nvinfo : EIATTR_MAXREG_COUNT
	.align		4
        /*002c*/ 	.byte	0x03, 0x1b
        /*002e*/ 	.short	0x00ff


	//----- nvinfo : EIATTR_MERCURY_ISA_VERSION
	.align		4
        /*0030*/ 	.byte	0x03, 0x5f
        /*0032*/ 	.short	0x0101


	//----- nvinfo : EIATTR_VRC_CTA_INIT_COUNT
	.align		4
        /*0034*/ 	.byte	0x02, 0x4a
	.zero		1
	.zero		1


	//----- nvinfo : EIATTR_EXIT_INSTR_OFFSETS
	.align		4
        /*0038*/ 	.byte	0x04, 0x1c
        /*003a*/ 	.short	(.L_462 - .L_461)


	//   ....[0]....
.L_461:
        /*003c*/ 	.word	0x00000070


	//   ....[1]....
        /*0040*/ 	.word	0x000000c0


	//----- nvinfo : EIATTR_CBANK_PARAM_SIZE
	.align		4
.L_462:
        /*0044*/ 	.byte	0x03, 0x19
        /*0046*/ 	.short	0x000c


	//----- nvinfo : EIATTR_PARAM_CBANK
	.align		4
        /*0048*/ 	.byte	0x04, 0x0a
        /*004a*/ 	.short	(.L_464 - .L_463)
	.align		4
.L_463:
        /*004c*/ 	.word	index@(.nv.constant0._Z17activeResetKernelPii)
        /*0050*/ 	.short	0x0380
        /*0052*/ 	.short	0x000c


	//----- nvinfo : EIATTR_SW_WAR
	.align		4
.L_464:
        /*0054*/ 	.byte	0x04, 0x36
        /*0056*/ 	.short	(.L_466 - .L_465)
.L_465:
        /*0058*/ 	.word	0x00000008
.L_466:


//--------------------- .nv.callgraph             --------------------------
	.section	.nv.callgraph,"",@"SHT_CUDA_CALLGRAPH"
	.align	4
	.sectionentsize	8
	.align		4
        /*0000*/ 	.word	0x00000000
	.align		4
        /*0004*/ 	.word	0xffffffff
	.align		4
        /*0008*/ 	.word	0x00000000
	.align		4
        /*000c*/ 	.word	0xfffffffe
	.align		4
        /*0010*/ 	.word	0x00000000
	.align		4
        /*0014*/ 	.word	0xfffffffd
	.align		4
        /*0018*/ 	.word	0x00000000
	.align		4
        /*001c*/ 	.word	0xfffffffc


//--------------------- .nv.constant4             --------------------------
	.section	.nv.constant4,"a",@progbits
	.align	8
	.align		8
.nv.constant4:
        /*0000*/ 	.dword	_ZN34_INTERNAL_e71dfe58_4_k_cu_55f434c74cuda3std3__45__cpo5beginE
	.align		8
        /*0008*/ 	.dword	_ZN34_INTERNAL_e71dfe58_4_k_cu_55f434c74cuda3std3__45__cpo3endE
	.align		8
        /*0010*/ 	.dword	_ZN34_INTERNAL_e71dfe58_4_k_cu_55f434c74cuda3std3__45__cpo6cbeginE
	.align		8
        /*0018*/ 	.dword	_ZN34_INTERNAL_e71dfe58_4_k_cu_55f434c74cuda3std3__45__cpo4cendE
	.align		8
        /*0020*/ 	.dword	_ZN34_INTERNAL_e71dfe58_4_k_cu_55f434c74cuda3std3__45__cpo6rbeginE
	.align		8
        /*0028*/ 	.dword	_ZN34_INTERNAL_e71dfe58_4_k_cu_55f434c74cuda3std3__45__cpo4rendE
	.align		8
        /*0030*/ 	.dword	_ZN34_INTERNAL_e71dfe58_4_k_cu_55f434c74cuda3std3__45__cpo7crbeginE
	.align		8
        /*0038*/ 	.dword	_ZN34_INTERNAL_e71dfe58_4_k_cu_55f434c74cuda3std3__45__cpo5crendE
	.align		8
        /*0040*/ 	.dword	_ZN34_INTERNAL_e71dfe58_4_k_cu_55f434c74cuda3std3__436_GLOBAL__N__e71dfe58_4_k_cu_55f434c76ignoreE
	.align		8
        /*0048*/ 	.dword	_ZN34_INTERNAL_e71dfe58_4_k_cu_55f434c74cuda3std3__419piecewise_constructE
	.align		8
        /*0050*/ 	.dword	_ZN34_INTERNAL_e71dfe58_4_k_cu_55f434c74cuda3std3__48in_placeE
	.align		8
        /*0058*/ 	.dword	_ZN34_INTERNAL_e71dfe58_4_k_cu_55f434c74cuda3std3__420unreachable_sentinelE
	.align		8
        /*0060*/ 	.dword	_ZN34_INTERNAL_e71dfe58_4_k_cu_55f434c74cuda3std3__47nulloptE
	.align		8
        /*0068*/ 	.dword	_ZN34_INTERNAL_e71dfe58_4_k_cu_55f434c74cuda3std3__48unexpectE
	.align		8
        /*0070*/ 	.dword	_ZN34_INTERNAL_e71dfe58_4_k_cu_55f434c74cuda3std6ranges3__45__cpo4swapE
	.align		8
        /*0078*/ 	.dword	_ZN34_INTERNAL_e71dfe58_4_k_cu_55f434c74cuda3std6ranges3__45__cpo9iter_moveE
	.align		8
        /*0080*/ 	.dword	_ZN34_INTERNAL_e71dfe58_4_k_cu_55f434c74cuda3std6ranges3__45__cpo5beginE
	.align		8
        /*0088*/ 	.dword	_ZN34_INTERNAL_e71dfe58_4_k_cu_55f434c74cuda3std6ranges3__45__cpo3endE
	.align		8
        /*0090*/ 	.dword	_ZN34_INTERNAL_e71dfe58_4_k_cu_55f434c74cuda3std6ranges3__45__cpo6cbeginE
	.align		8
        /*0098*/ 	.dword	_ZN34_INTERNAL_e71dfe58_4_k_cu_55f434c74cuda3std6ranges3__45__cpo4cendE
	.align		8
        /*00a0*/ 	.dword	_ZN34_INTERNAL_e71dfe58_4_k_cu_55f434c74cuda3std6ranges3__45__cpo7advanceE
	.align		8
        /*00a8*/ 	.dword	_ZN34_INTERNAL_e71dfe58_4_k_cu_55f434c74cuda3std6ranges3__45__cpo9iter_swapE
	.align		8
        /*00b0*/ 	.dword	_ZN34_INTERNAL_e71dfe58_4_k_cu_55f434c74cuda3std6ranges3__45__cpo4nextE
	.align		8
        /*00b8*/ 	.dword	_ZN34_INTERNAL_e71dfe58_4_k_cu_55f434c74cuda3std6ranges3__45__cpo4prevE
	.align		8
        /*00c0*/ 	.dword	_ZN34_INTERNAL_e71dfe58_4_k_cu_55f434c74cuda3std6ranges3__45__cpo4dataE
	.align		8
        /*00c8*/ 	.dword	_ZN34_INTERNAL_e71dfe58_4_k_cu_55f434c74cuda3std6ranges3__45__cpo5cdataE
	.align		8
        /*00d0*/ 	.dword	_ZN34_INTERNAL_e71dfe58_4_k_cu_55f434c74cuda3std6ranges3__45__cpo4sizeE
	.align		8
        /*00d8*/ 	.dword	_ZN34_INTERNAL_e71dfe58_4_k_cu_55f434c74cuda3std6ranges3__45__cpo5ssizeE
	.align		8
        /*00e0*/ 	.dword	_ZN34_INTERNAL_e71dfe58_4_k_cu_55f434c74cuda3std6ranges3__45__cpo8distanceE
	.align		8
        /*00e8*/ 	.dword	_ZN34_INTERNAL_e71dfe58_4_k_cu_55f434c76thrust24THRUST_300001_SM_1000_NS8cuda_cub3parE
	.align		8
        /*00f0*/ 	.dword	_ZN34_INTERNAL_e71dfe58_4_k_cu_55f434c76thrust24THRUST_300001_SM_1000_NS8cuda_cub10par_nosyncE
	.align		8
        /*00f8*/ 	.dword	_ZN34_INTERNAL_e71dfe58_4_k_cu_55f434c76thrust24THRUST_300001_SM_1000_NS6system6detail10sequential3seqE
	.align		8
        /*0100*/ 	.dword	_ZN34_INTERNAL_e71dfe58_4_k_cu_55f434c76thrust24THRUST_300001_SM_1000_NS6system3cpp3parE
	.align		8
        /*0108*/ 	.dword	_ZN34_INTERNAL_e71dfe58_4_k_cu_55f434c76thrust24THRUST_300001_SM_1000_NS12placeholders2_1E
	.align		8
        /*0110*/ 	.dword	_ZN34_INTERNAL_e71dfe58_4_k_cu_55f434c76thrust24THRUST_300001_SM_1000_NS12placeholders2_2E
	.align		8
        /*0118*/ 	.dword	_ZN34_INTERNAL_e71dfe58_4_k_cu_55f434c76thrust24THRUST_300001_SM_1000_NS12placeholders2_3E
	.align		8
        /*0120*/ 	.dword	_ZN34_INTERNAL_e71dfe58_4_k_cu_55f434c76thrust24THRUST_300001_SM_1000_NS12placeholders2_4E
	.align		8
        /*0128*/ 	.dword	_ZN34_INTERNAL_e71dfe58_4_k_cu_55f434c76thrust24THRUST_300001_SM_1000_NS12placeholders2_5E
	.align		8
        /*0130*/ 	.dword	_ZN34_INTERNAL_e71dfe58_4_k_cu_55f434c76thrust24THRUST_300001_SM_1000_NS12placeholders2_6E
	.align		8
        /*0138*/ 	.dword	_ZN34_INTERNAL_e71dfe58_4_k_cu_55f434c76thrust24THRUST_300001_SM_1000_NS12placeholders2_7E
	.align		8
        /*0140*/ 	.dword	_ZN34_INTERNAL_e71dfe58_4_k_cu_55f434c76thrust24THRUST_300001_SM_1000_NS12placeholders2_8E
	.align		8
        /*0148*/ 	.dword	_ZN34_INTERNAL_e71dfe58_4_k_cu_55f434c76thrust24THRUST_300001_SM_1000_NS12placeholders2_9E
	.align		8
        /*0150*/ 	.dword	_ZN34_INTERNAL_e71dfe58_4_k_cu_55f434c76thrust24THRUST_300001_SM_1000_NS12placeholders3_10E
	.align		8
        /*0158*/ 	.dword	_ZN34_INTERNAL_e71dfe58_4_k_cu_55f434c76thrust24THRUST_300001_SM_1000_NS3seqE
	.align		8
        /*0160*/ 	.dword	_ZN34_INTERNAL_e71dfe58_4_k_cu_55f434c76thrust24THRUST_300001_SM_1000_NS6deviceE


//--------------------- .text._ZN3cub18CUB_300001_SM_10006detail4scan16DeviceScanKernelINS2_10policy_hubIiiimN4cuda3std3__44plusIvEEE10Policy1000EN6thrust24THRUST_300001_SM_1000_NS10device_ptrIiEESF_NS0_13ScanTileStateIiLb1EEES9_NS1_10InputValueIiPiEEmiLb0EiEEvT0_T1_T2_iT3_T4_T5_ --------------------------
	.section	.text._ZN3cub18CUB_300001_SM_10006detail4scan16DeviceScanKernelINS2_10policy_hubIiiimN4cuda3std3__44plusIvEEE10Policy1000EN6thrust24THRUST_300001_SM_1000_NS10device_ptrIiEESF_NS0_13ScanTileStateIiLb1EEES9_NS1_10InputValueIiPiEEmiLb0EiEEvT0_T1_T2_iT3_T4_T5_,"ax",@progbits
	.align	128
        .global         _ZN3cub18CUB_300001_SM_10006detail4scan16DeviceScanKernelINS2_10policy_hubIiiimN4cuda3std3__44plusIvEEE10Policy1000EN6thrust24THRUST_300001_SM_1000_NS10device_ptrIiEESF_NS0_13ScanTileStateIiLb1EEES9_NS1_10InputValueIiPiEEmiLb0EiEEvT0_T1_T2_iT3_T4_T5_
        .type           _ZN3cub18CUB_300001_SM_10006detail4scan16DeviceScanKernelINS2_10policy_hubIiiimN4cuda3std3__44plusIvEEE10Policy1000EN6thrust24THRUST_300001_SM_1000_NS10device_ptrIiEESF_NS0_13ScanTileStateIiLb1EEES9_NS1_10InputValueIiPiEEmiLb0EiEEvT0_T1_T2_iT3_T4_T5_,@function
        .size           _ZN3cub18CUB_300001_SM_10006detail4scan16DeviceScanKernelINS2_10policy_hubIiiimN4cuda3std3__44plusIvEEE10Policy1000EN6thrust24THRUST_300001_SM_1000_NS10device_ptrIiEESF_NS0_13ScanTileStateIiLb1EEES9_NS1_10InputValueIiPiEEmiLb0EiEEvT0_T1_T2_iT3_T4_T5_,(.L_x_904 - _ZN3cub18CUB_300001_SM_10006detail4scan16DeviceScanKernelINS2_10policy_hubIiiimN4cuda3std3__44plusIvEEE10Policy1000EN6thrust24THRUST_300001_SM_1000_NS10device_ptrIiEESF_NS0_13ScanTileStateIiLb1EEES9_NS1_10InputValueIiPiEEmiLb0EiEEvT0_T1_T2_iT3_T4_T5_)
        .other          _ZN3cub18CUB_300001_SM_10006detail4scan16DeviceScanKernelINS2_10policy_hubIiiimN4cuda3std3__44plusIvEEE10Policy1000EN6thrust24THRUST_300001_SM_1000_NS10device_ptrIiEESF_NS0_13ScanTileStateIiLb1EEES9_NS1_10InputValueIiPiEEmiLb0EiEEvT0_T1_T2_iT3_T4_T5_,@"STO_CUDA_ENTRY STV_DEFAULT"
_ZN3cub18CUB_300001_SM_10006detail4scan16DeviceScanKernelINS2_10policy_hubIiiimN4cuda3std3__44plusIvEEE10Policy1000EN6thrust24THRUST_300001_SM_1000_NS10device_ptrIiEESF_NS0_13ScanTileStateIiLb1EEES9_NS1_10InputValueIiPiEEmiLb0EiEEvT0_T1_T2_iT3_T4_T5_:
.text._ZN3cub18CUB_300001_SM_10006detail4scan16DeviceScanKernelINS2_10policy_hubIiiimN4cuda3std3__44plusIvEEE10Policy1000EN6thrust24THRUST_300001_SM_1000_NS10device_ptrIiEESF_NS0_13ScanTileStateIiLb1EEES9_NS1_10InputValueIiPiEEmiLb0EiEEvT0_T1_T2_iT3_T4_T5_:
[----:B------:R-:W-:Y:S01]  /*0000*/  LDC R1, c[0x0][0x37c] ;  /* 0x0000df00ff017b82 */ /* 0x000fe20000000800 */
[----:B------:R-:W0:Y:S01]  /*0010*/  LDCU UR4, c[0x0][0x3a0] ;  /* 0x00007400ff0477ac */ /* 0x000e220008000800 */
[----:B------:R-:W1:Y:S06]  /*0020*/  LDCU.64 UR12, c[0x0][0x358] ;  /* 0x00006b00ff0c77ac */ /* 0x000e6c0008000a00 */
[----:B------:R-:W2:Y:S01]  /*0030*/  S2UR UR6, SR_CTAID.X ;  /* 0x00000000000679c3 */ /* 0x000ea20000002500 */
[----:B------:R-:W3:Y:S01]  /*0040*/  LDCU.64 UR8, c[0x0][0x3b0] ;  /* 0x00007600ff0877ac */ /* 0x000ee20008000a00 */
[----:B0-----:R-:W-:-:S06]  /*0050*/  UPRMT UR4, UR4, 0x7770, URZ ;  /* 0x0000777004047896 */ /* 0x001fcc00080000ff */
[----:B------:R-:W-:-:S05]  /*0060*/  ISETP.NE.AND P0, PT, RZ, UR4, PT ;  /* 0x00000004ff007c0c */ /* 0x000fca000bf05270 */
[----:B------:R-:W2:Y:S08]  /*0070*/  LDCU UR4, c[0x0][0x398] ;  /* 0x00007300ff0477ac */ /* 0x000eb00008000800 */
[----:B------:R-:W1:Y:S02]  /*0080*/  @P0 LDC.64 R2, c[0x0][0x3a8] ;  /* 0x0000ea00ff020b82 */ /* 0x000e640000000a00 */
[----:B-1----:R0:W5:Y:S01]  /*0090*/  @P0 LDG.E R39, desc[UR12][R2.64] ;  /* 0x0000000c02270981 */ /* 0x002162000c1e1900 */
[----:B--2---:R-:W-:-:S04]  /*00a0*/  UIADD3 UR6, UPT, UPT, UR6, UR4, URZ ;  /* 0x0000000406067290 */ /* 0x004fc8000fffe0ff */
[----:B------:R-:W-:-:S04]  /*00b0*/  UIMAD.WIDE UR10, UR6, 0x1ee0, URZ ;  /* 0x00001ee0060a78a5 */ /* 0x000fc8000f8e02ff */
[----:B---3--:R-:W-:-:S04]  /*00c0*/  UIADD3 UR7, UP0, UPT, -UR10, UR8, URZ ;  /* 0x000000080a077290 */ /* 0x008fc8000ff1e1ff */
[----:B------:R-:W-:Y:S02]  /*00d0*/  UIADD3.X UR4, UPT, UPT, ~UR11, UR9, URZ, UP0, !UPT ;  /* 0x000000090b047290 */ /* 0x000fe400087fe5ff */
[----:B------:R-:W-:-:S04]  /*00e0*/  UISETP.GE.U32.AND UP0, UPT, UR7, 0x1ee1, UPT ;  /* 0x00001ee10700788c */ /* 0x000fc8000bf06070 */
[----:B------:R-:W-:Y:S01]  /*00f0*/  UISETP.GE.U32.AND.EX UP0, UPT, UR4, URZ, UPT, UP0 ;  /* 0x000000ff0400728c */ /* 0x000fe2000bf06100 */
[----:B------:R-:W1:Y:S08]  /*0100*/  @!P0 LDC R39, c[0x0][0x3a8] ;  /* 0x0000ea00ff278b82 */ /* 0x000e700000000800 */
[----:B0-----:R-:W-:Y:S05]  /*0110*/  BRA.U !UP0, `(.L_x_0) ;  /* 0x0000001908f47547 */ /* 0x001fea000b800000 */
[----:B------:R-:W0:Y:S01]  /*0120*/  S2R R35, SR_TID.X ;  /* 0x0000000000237919 */ /* 0x000e220000002100 */
[----:B------:R-:W2:Y:S01]  /*0130*/  LDCU.64 UR4, c[0x0][0x380] ;  /* 0x00007000ff0477ac */ /* 0x000ea20008000a00 */
[C---:B0-----:R-:W-:Y:S02]  /*0140*/  LOP3.LUT R0, R35.reuse, 0x1f, RZ, 0xc0, !PT ;  /* 0x0000001f23007812 */ /* 0x041fe400078ec0ff */
[----:B------:R-:W-:-:S05]  /*0150*/  LOP3.LUT R3, R35, 0x3e0, RZ, 0xc0, !PT ;  /* 0x000003e023037812 */ /* 0x000fca00078ec0ff */
[----:B------:R-:W-:-:S05]  /*0160*/  IMAD R0, R3, 0x13, R0 ;  /* 0x0000001303007824 */ /* 0x000fca00078e0200 */
[----:B------:R-:W-:-:S05]  /*0170*/  IADD3 R0, P0, PT, R0, UR10, RZ ;  /* 0x0000000a00007c10 */ /* 0x000fca000ff1e0ff */
[----:B------:R-:W-:Y:S02]  /*0180*/  IMAD.X R3, RZ, RZ, UR11, P0 ;  /* 0x0000000bff037e24 */ /* 0x000fe400080e06ff */
[----:B------:R-:W-:-:S03]  /*0190*/  IMAD.SHL.U32 R31, R0, 0x4, RZ ;  /* 0x00000004001f7824 */ /* 0x000fc600078e00ff */
[----:B------:R-:W-:Y:S02]  /*01a0*/  SHF.L.U64.HI R30, R0, 0x2, R3 ;  /* 0x00000002001e7819 */ /* 0x000fe40000010203 */
[----:B--2---:R-:W-:-:S04]  /*01b0*/  IADD3 R2, P0, PT, R31, UR4, RZ ;  /* 0x000000041f027c10 */ /* 0x004fc8000ff1e0ff */
[----:B------:R-:W-:-:S05]  /*01c0*/  IADD3.X R3, PT, PT, R30, UR5, RZ, P0, !PT ;  /* 0x000000051e037c10 */ /* 0x000fca00087fe4ff */
[----:B------:R-:W2:Y:S04]  /*01d0*/  LDG.E R5, desc[UR12][R2.64] ;  /* 0x0000000c02057981 */ /* 0x000ea8000c1e1900 */
[----:B------:R-:W3:Y:S04]  /*01e0*/  LDG.E R7, desc[UR12][R2.64+0x80] ;  /* 0x0000800c02077981 */ /* 0x000ee8000c1e1900 */
[----:B------:R-:W4:Y:S04]  /*01f0*/  LDG.E R9, desc[UR12][R2.64+0x100] ;  /* 0x0001000c02097981 */ /* 0x000f28000c1e1900 */
        /* <DEDUP_REMOVED lines=15> */
[----:B------:R-:W4:Y:S01]  /*02f0*/  LDG.E R8, desc[UR12][R2.64+0x900] ;  /* 0x0009000c02087981 */ /* 0x000f22000c1e1900 */
[----:B------:R-:W0:Y:S01]  /*0300*/  S2UR UR5, SR_CgaCtaId ;  /* 0x00000000000579c3 */ /* 0x000e220000008800 */
[----:B------:R-:W-:Y:S01]  /*0310*/  SHF.R.U32.HI R36, RZ, 0x5, R35 ;  /* 0x00000005ff247819 */ /* 0x000fe20000011623 */
[----:B------:R-:W-:Y:S01]  /*0320*/  UMOV UR4, 0x400 ;  /* 0x0000040000047882 */ /* 0x000fe20000000000 */
[----:B------:R-:W1:Y:S01]  /*0330*/  S2R R37, SR_LANEID ;  /* 0x0000000000257919 */ /* 0x000e620000000000 */
[----:B------:R-:W-:Y:S01]  /*0340*/  UISETP.NE.AND UP0, UPT, UR6, URZ, UPT ;  /* 0x000000ff0600728c */ /* 0x000fe2000bf05270 */
[----:B------:R-:W-:Y:S01]  /*0350*/  BSSY.RECONVERGENT B0, `(.L_x_1) ;  /* 0x0000148000007945 */ /* 0x000fe20003800200 */
[----:B0-----:R-:W-:Y:S01]  /*0360*/  ULEA UR4, UR5, UR4, 0x18 ;  /* 0x0000000405047291 */ /* 0x001fe2000f8ec0ff */
[----:B-1----:R-:W-:-:S05]  /*0370*/  IMAD R34, R36, 0x260, R37 ;  /* 0x0000026024227824 */ /* 0x002fca00078e0225 */
[----:B------:R-:W-:-:S05]  /*0380*/  LEA R34, R34, UR4, 0x2 ;  /* 0x0000000422227c11 */ /* 0x000fca000f8e10ff */
[----:B------:R-:W-:Y:S01]  /*0390*/  IMAD R33, R37, 0x48, R34 ;  /* 0x0000004825217824 */ /* 0x000fe200078e0222 */
[----:B--2---:R0:W-:Y:S04]  /*03a0*/  STS [R34], R5 ;  /* 0x0000000522007388 */ /* 0x0041e80000000800 */
[----:B---3--:R0:W-:Y:S04]  /*03b0*/  STS [R34+0x80], R7 ;  /* 0x0000800722007388 */ /* 0x0081e80000000800 */
[----:B----4-:R0:W-:Y:S04]  /*03c0*/  STS [R34+0x100], R9 ;  /* 0x0001000922007388 */ /* 0x0101e80000000800 */
[----:B------:R0:W-:Y:S04]  /*03d0*/  STS [R34+0x180], R11 ;  /* 0x0001800b22007388 */ /* 0x0001e80000000800 */
        /* <DEDUP_REMOVED lines=14> */
[----:B------:R0:W-:Y:S01]  /*04c0*/  STS [R34+0x900], R8 ;  /* 0x0009000822007388 */ /* 0x0001e20000000800 */
[----:B------:R-:W-:-:S03]  /*04d0*/  NOP ;  /* 0x0000000000007918 */ /* 0x000fc60000000000 */
[----:B------:R0:W1:Y:S04]  /*04e0*/  LDS R32, [R33] ;  /* 0x0000000021207984 */ /* 0x0000680000000800 */
[----:B------:R0:W2:Y:S04]  /*04f0*/  LDS R29, [R33+0x4] ;  /* 0x00000400211d7984 */ /* 0x0000a80000000800 */
[----:B------:R0:W3:Y:S04]  /*0500*/  LDS R28, [R33+0x8] ;  /* 0x00000800211c7984 */ /* 0x0000e80000000800 */
[----:B------:R0:W4:Y:S04]  /*0510*/  LDS R27, [R33+0xc] ;  /* 0x00000c00211b7984 */ /* 0x0001280000000800 */
[----:B------:R0:W0:Y:S04]  /*0520*/  LDS R26, [R33+0x10] ;  /* 0x00001000211a7984 */ /* 0x0000280000000800 */
        /* <DEDUP_REMOVED lines=13> */
[----:B------:R0:W0:Y:S01]  /*0600*/  LDS R9, [R33+0x48] ;  /* 0x0000480021097984 */ /* 0x0000220000000800 */
[----:B------:R-:W-:Y:S06]  /*0610*/  BAR.SYNC.DEFER_BLOCKING 0x0 ;  /* 0x0000000000007b1d */ /* 0x000fec0000010000 */
[----:B-1234-:R-:W-:Y:S05]  /*0620*/  BRA.U UP0, `(.L_x_2) ;  /* 0x0000000500247547 */ /* 0x01efea000b800000 */
[----:B0-----:R-:W-:Y:S02]  /*0630*/  IADD3 R8, PT, PT, R28, R29, R32 ;  /* 0x0000001d1c087210 */ /* 0x001fe40007ffe020 */
[C---:B------:R-:W-:Y:S02]  /*0640*/  ISETP.NE.AND P1, PT, R37.reuse, 0x1f, PT ;  /* 0x0000001f2500780c */ /* 0x040fe40003f25270 */
[----:B------:R-:W-:Y:S02]  /*0650*/  IADD3 R8, PT, PT, R26, R27, R8 ;  /* 0x0000001b1a087210 */ /* 0x000fe40007ffe008 */
[----:B------:R-:W-:Y:S02]  /*0660*/  ISETP.NE.AND P2, PT, R37, RZ, PT ;  /* 0x000000ff2500720c */ /* 0x000fe40003f45270 */
[----:B------:R-:W-:-:S04]  /*0670*/  IADD3 R8, PT, PT, R24, R25, R8 ;  /* 0x0000001918087210 */ /* 0x000fc80007ffe008 */
[----:B------:R-:W-:-:S03]  /*0680*/  IADD3 R8, PT, PT, R22, R23, R8 ;  /* 0x0000001716087210 */ /* 0x000fc60007ffe008 */
[----:B------:R-:W-:Y:S02]  /*0690*/  @!P1 LEA R42, R36, UR4, 0x2 ;  /* 0x00000004242a9c11 */ /* 0x000fe4000f8e10ff */
[----:B------:R-:W-:-:S04]  /*06a0*/  IADD3 R8, PT, PT, R20, R21, R8 ;  /* 0x0000001514087210 */ /* 0x000fc80007ffe008 */
[----:B------:R-:W-:-:S04]  /*06b0*/  IADD3 R8, PT, PT, R6, R7, R8 ;  /* 0x0000000706087210 */ /* 0x000fc80007ffe008 */
[----:B------:R-:W-:-:S04]  /*06c0*/  IADD3 R8, PT, PT, R4, R5, R8 ;  /* 0x0000000504087210 */ /* 0x000fc80007ffe008 */
[----:B------:R-:W-:-:S04]  /*06d0*/  IADD3 R8, PT, PT, R2, R3, R8 ;  /* 0x0000000302087210 */ /* 0x000fc80007ffe008 */
[----:B------:R-:W-:-:S05]  /*06e0*/  IADD3 R38, PT, PT, R9, R0, R8 ;  /* 0x0000000009267210 */ /* 0x000fca0007ffe008 */
[----:B------:R-:W0:Y:S02]  /*06f0*/  SHFL.UP P0, R9, R38, 0x1, RZ ;  /* 0x0420000026097989 */ /* 0x000e2400000000ff */
[----:B0-----:R-:W-:-:S05]  /*0700*/  @P0 IMAD.IADD R9, R38, 0x1, R9 ;  /* 0x0000000126090824 */ /* 0x001fca00078e0209 */
[----:B------:R-:W0:Y:S02]  /*0710*/  SHFL.UP P0, R12, R9, 0x2, RZ ;  /* 0x04400000090c7989 */ /* 0x000e2400000000ff */
[----:B0-----:R-:W-:-:S05]  /*0720*/  @P0 IMAD.IADD R12, R9, 0x1, R12 ;  /* 0x00000001090c0824 */ /* 0x001fca00078e020c */
[----:B------:R-:W0:Y:S02]  /*0730*/  SHFL.UP P0, R17, R12, 0x4, RZ ;  /* 0x048000000c117989 */ /* 0x000e2400000000ff */
[----:B0-----:R-:W-:-:S05]  /*0740*/  @P0 IMAD.IADD R17, R12, 0x1, R17 ;  /* 0x000000010c110824 */ /* 0x001fca00078e0211 */
[----:B------:R-:W0:Y:S02]  /*0750*/  SHFL.UP P0, R40, R17, 0x8, RZ ;  /* 0x0500000011287989 */ /* 0x000e2400000000ff */
[----:B0-----:R-:W-:-:S05]  /*0760*/  @P0 IMAD.IADD R40, R17, 0x1, R40 ;  /* 0x0000000111280824 */ /* 0x001fca00078e0228 */
[----:B------:R-:W0:Y:S02]  /*0770*/  SHFL.UP P0, R41, R40, 0x10, RZ ;  /* 0x0600000028297989 */ /* 0x000e2400000000ff */
[----:B0-----:R-:W-:Y:S01]  /*0780*/  @P0 IMAD.IADD R41, R40, 0x1, R41 ;  /* 0x0000000128290824 */ /* 0x001fe200078e0229 */
[----:B------:R-:W-:-:S03]  /*0790*/  ISETP.NE.AND P0, PT, R36, 0x2, PT ;  /* 0x000000022400780c */ /* 0x000fc60003f05270 */
[----:B------:R-:W-:Y:S01]  /*07a0*/  IMAD.IADD R38, R41, 0x1, -R38 ;  /* 0x0000000129267824 */ /* 0x000fe200078e0a26 */
[----:B------:R-:W-:Y:S01]  /*07b0*/  @!P1 STS [R42+0x10], R41 ;  /* 0x000010292a009388 */ /* 0x000fe20000000800 */
[----:B------:R-:W-:Y:S01]  /*07c0*/  BAR.SYNC.DEFER_BLOCKING 0x0 ;  /* 0x0000000000007b1d */ /* 0x000fe20000010000 */
[----:B------:R-:W-:Y:S02]  /*07d0*/  ISETP.NE.AND P1, PT, R36, 0xc, PT ;  /* 0x0000000c2400780c */ /* 0x000fe40003f25270 */
[----:B------:R-:W-:-:S03]  /*07e0*/  SEL R38, R38, RZ, P2 ;  /* 0x000000ff26267207 */ /* 0x000fc60001000000 */
[----:B------:R-:W0:Y:S04]  /*07f0*/  LDS.128 R8, [UR4+0x10] ;  /* 0x00001004ff087984 */ /* 0x000e280008000c00 */
[----:B------:R-:W1:Y:S04]  /*0800*/  LDS.128 R12, [UR4+0x20] ;  /* 0x00002004ff0c7984 */ /* 0x000e680008000c00 */
[----:B------:R-:W2:Y:S01]  /*0810*/  LDS.128 R16, [UR4+0x30] ;  /* 0x00003004ff107984 */ /* 0x000ea20008000c00 */
[----:B0-----:R-:W-:-:S04]  /*0820*/  IMAD.IADD R9, R8, 0x1, R9 ;  /* 0x0000000108097824 */ /* 0x001fc800078e0209 */
[----:B------:R-:W-:Y:S01]  /*0830*/  IMAD.IADD R10, R10, 0x1, R9 ;  /* 0x000000010a0a7824 */ /* 0x000fe200078e0209 */
[----:B------:R-:W-:Y:S02]  /*0840*/  SEL R8, R9, R8, !P0 ;  /* 0x0000000809087207 */ /* 0x000fe40004000000 */
[----:B------:R-:W-:Y:S01]  /*0850*/  ISETP.NE.AND P0, PT, R36, 0x3, PT ;  /* 0x000000032400780c */ /* 0x000fe20003f05270 */
[----:B------:R-:W-:-:S03]  /*0860*/  IMAD.IADD R11, R11, 0x1, R10 ;  /* 0x000000010b0b7824 */ /* 0x000fc600078e020a */
[----:B------:R-:W-:Y:S01]  /*0870*/  SEL R8, R10, R8, !P0 ;  /* 0x000000080a087207 */ /* 0x000fe20004000000 */
[----:B-1----:R-:W-:Y:S01]  /*0880*/  IMAD.IADD R12, R11, 0x1, R12 ;  /* 0x000000010b0c7824 */ /* 0x002fe200078e020c */
[----:B------:R-:W-:-:S03]  /*0890*/  ISETP.NE.AND P0, PT, R36, 0x4, PT ;  /* 0x000000042400780c */ /* 0x000fc60003f05270 */
[----:B------:R-:W-:Y:S01]  /*08a0*/  IMAD.IADD R13, R13, 0x1, R12 ;  /* 0x000000010d0d7824 */ /* 0x000fe200078e020c */
[----:B------:R-:W-:Y:S02]  /*08b0*/  SEL R8, R11, R8, !P0 ;  /* 0x000000080b087207 */ /* 0x000fe40004000000 */
[----:B------:R-:W-:Y:S01]  /*08c0*/  ISETP.NE.AND P0, PT, R36, 0x5, PT ;  /* 0x000000052400780c */ /* 0x000fe20003f05270 */
[----:B------:R-:W-:-:S03]  /*08d0*/  IMAD.IADD R14, R14, 0x1, R13 ;  /* 0x000000010e0e7824 */ /* 0x000fc600078e020d */
[----:B------:R-:W-:Y:S01]  /*08e0*/  SEL R8, R12, R8, !P0 ;  /* 0x000000080c087207 */ /* 0x000fe20004000000 */
[----:B------:R-:W-:Y:S01]  /*08f0*/  IMAD.IADD R15, R15, 0x1, R14 ;  /* 0x000000010f0f7824 */ /* 0x000fe200078e020e */
[----:B------:R-:W-:-:S03]  /*0900*/  ISETP.NE.AND P0, PT, R36, 0x6, PT ;  /* 0x000000062400780c */ /* 0x000fc60003f05270 */
[----:B--2---:R-:W-:Y:S01]  /*0910*/  IMAD.IADD R16, R15, 0x1, R16 ;  /* 0x000000010f107824 */ /* 0x004fe200078e0210 */
[----:B------:R-:W-:Y:S02]  /*0920*/  SEL R9, R13, R8, !P0 ;  /* 0x000000080d097207 */ /* 0x000fe40004000000 */
[----:B------:R-:W-:Y:S01]  /*0930*/  ISETP.NE.AND P0, PT, R36, 0x7, PT ;  /* 0x000000072400780c */ /* 0x000fe20003f05270 */
[----:B------:R-:W0:Y:S01]  /*0940*/  LDS R8, [UR4+0x40] ;  /* 0x00004004ff087984 */ /* 0x000e220008000800 */
[----:B------:R-:W-:Y:S02]  /*0950*/  IMAD.IADD R17, R17, 0x1, R16 ;  /* 0x0000000111117824 */ /* 0x000fe400078e0210 */
[----:B------:R-:W-:Y:S02]  /*0960*/  SEL R9, R14, R9, !P0 ;  /* 0x000000090e097207 */ /* 0x000fe40004000000 */
[----:B------:R-:W-:Y:S01]  /*0970*/  ISETP.NE.AND P0, PT, R36, 0x8, PT ;  /* 0x000000082400780c */ /* 0x000fe20003f05270 */
[----:B------:R-:W-:-:S03]  /*0980*/  IMAD.IADD R18, R18, 0x1, R17 ;  /* 0x0000000112127824 */ /* 0x000fc600078e0211 */
[----:B------:R-:W-:Y:S02]  /*0990*/  SEL R9, R15, R9, !P0 ;  /* 0x000000090f097207 */ /* 0x000fe40004000000 */
[----:B------:R-:W-:-:S04]  /*09a0*/  ISETP.NE.AND P0, PT, R36, 0x9, PT ;  /* 0x000000092400780c */ /* 0x000fc80003f05270 */
[----:B------:R-:W-:Y:S02]  /*09b0*/  SEL R9, R16, R9, !P0 ;  /* 0x0000000910097207 */ /* 0x000fe40004000000 */
[----:B------:R-:W-:-:S04]  /*09c0*/  ISETP.NE.AND P0, PT, R36, 0xa, PT ;  /* 0x0000000a2400780c */ /* 0x000fc80003f05270 */
[----:B------:R-:W-:Y:S02]  /*09d0*/  SEL R9, R17, R9, !P0 ;  /* 0x0000000911097207 */ /* 0x000fe40004000000 */
[----:B------:R-:W-:-:S04]  /*09e0*/  ISETP.NE.AND P0, PT, R36, 0xb, PT ;  /* 0x0000000b2400780c */ /* 0x000fc80003f05270 */
[----:B------:R-:W-:Y:S01]  /*09f0*/  SEL R9, R18, R9, !P0 ;  /* 0x0000000912097207 */ /* 0x000fe20004000000 */
[----:B------:R-:W-:Y:S01]  /*0a00*/  IMAD.IADD R18, R19, 0x1, R18 ;  /* 0x0000000113127824 */ /* 0x000fe200078e0212 */
[----:B------:R-:W-:-:S04]  /*0a10*/  ISETP.GE.U32.AND P0, PT, R35, 0x20, PT ;  /* 0x000000202300780c */ /* 0x000fc80003f06070 */
[C---:B------:R-:W-:Y:S02]  /*0a20*/  SEL R9, R18.reuse, R9, !P1 ;  /* 0x0000000912097207 */ /* 0x040fe40004800000 */
[----:B------:R-:W-:Y:S02]  /*0a30*/  ISETP.NE.AND P1, PT, R35, RZ, PT ;  /* 0x000000ff2300720c */ /* 0x000fe40003f25270 */
[----:B------:R-:W-:Y:S02]  /*0a40*/  SEL R10, R9, RZ, P0 ;  /* 0x000000ff090a7207 */ /* 0x000fe40000000000 */
[--C-:B0----5:R-:W-:Y:S02]  /*0a50*/  IADD3 R9, PT, PT, R18, R8, R39.reuse ;  /* 0x0000000812097210 */ /* 0x121fe40007ffe027 */
[----:B------:R-:W-:-:S07]  /*0a60*/  IADD3 R38, PT, PT, R10, R38, R39 ;  /* 0x000000260a267210 */ /* 0x000fce0007ffe027 */
[----:B------:R-:W-:Y:S05]  /*0a70*/  @P1 BRA `(.L_x_3) ;  /* 0x0000000c00541947 */ /* 0x000fea0003800000 */
[----:B------:R-:W0:Y:S01]  /*0a80*/  LDC.64 R10, c[0x0][0x390] ;  /* 0x0000e400ff0a7b82 */ /* 0x000e220000000a00 */
[----:B------:R-:W-:-:S05]  /*0a90*/  IMAD.MOV.U32 R8, RZ, RZ, 0x65 ;  /* 0x00000065ff087424 */ /* 0x000fca00078e00ff */
[----:B0-----:R0:W-:Y:S01]  /*0aa0*/  ST.E.64.STRONG.GPU desc[UR12][R10.64+0x100], R8 ;  /* 0x000100080a007985 */ /* 0x0011e2000c10fb0c */
[----:B------:R-:W-:Y:S05]  /*0ab0*/  BRA `(.L_x_3) ;  /* 0x0000000c00447947 */ /* 0x000fea0003800000 */
.L_x_2:
        /* <DEDUP_REMOVED lines=20> */
[----:B-----5:R-:W0:Y:S02]  /*0c00*/  SHFL.UP P0, R39, R40, 0x10, RZ ;  /* 0x0600000028277989 */ /* 0x020e2400000000ff */
[----:B0-----:R-:W-:Y:S01]  /*0c10*/  @P0 IMAD.IADD R39, R40, 0x1, R39 ;  /* 0x0000000128270824 */ /* 0x001fe200078e0227 */
[----:B------:R-:W-:-:S04]  /*0c20*/  ISETP.NE.AND P0, PT, R36, 0x2, PT ;  /* 0x000000022400780c */ /* 0x000fc80003f05270 */
[----:B------:R-:W-:Y:S01]  /*0c30*/  @!P1 STS [R42+0x10], R39 ;  /* 0x000010272a009388 */ /* 0x000fe20000000800 */
[----:B------:R-:W-:Y:S01]  /*0c40*/  BAR.SYNC.DEFER_BLOCKING 0x0 ;  /* 0x0000000000007b1d */ /* 0x000fe20000010000 */
[----:B------:R-:W-:-:S05]  /*0c50*/  ISETP.NE.AND P1, PT, R36, 0xc, PT ;  /* 0x0000000c2400780c */ /* 0x000fca0003f25270 */
[----:B------:R-:W0:Y:S04]  /*0c60*/  LDS.128 R8, [UR4+0x10] ;  /* 0x00001004ff087984 */ /* 0x000e280008000c00 */
[----:B------:R-:W1:Y:S04]  /*0c70*/  LDS.128 R12, [UR4+0x20] ;  /* 0x00002004ff0c7984 */ /* 0x000e680008000c00 */
[----:B------:R-:W2:Y:S01]  /*0c80*/  LDS.128 R16, [UR4+0x30] ;  /* 0x00003004ff107984 */ /* 0x000ea20008000c00 */
[----:B0-----:R-:W-:-:S04]  /*0c90*/  IMAD.IADD R9, R8, 0x1, R9 ;  /* 0x0000000108097824 */ /* 0x001fc800078e0209 */
[----:B------:R-:W-:Y:S01]  /*0ca0*/  IMAD.IADD R10, R10, 0x1, R9 ;  /* 0x000000010a0a7824 */ /* 0x000fe200078e0209 */
[----:B------:R-:W-:Y:S02]  /*0cb0*/  SEL R8, R9, R8, !P0 ;  /* 0x0000000809087207 */ /* 0x000fe40004000000 */
[----:B------:R-:W-:Y:S01]  /*0cc0*/  ISETP.NE.AND P0, PT, R36, 0x3, PT ;  /* 0x000000032400780c */ /* 0x000fe20003f05270 */
[----:B------:R-:W-:Y:S01]  /*0cd0*/  IMAD.IADD R11, R11, 0x1, R10 ;  /* 0x000000010b0b7824 */ /* 0x000fe200078e020a */
[----:B------:R-:W0:Y:S02]  /*0ce0*/  LDS R9, [UR4+0x40] ;  /* 0x00004004ff097984 */ /* 0x000e240008000800 */
        /* <DEDUP_REMOVED lines=13> */
[----:B------:R-:W-:-:S03]  /*0dc0*/  IMAD.IADD R17, R17, 0x1, R16 ;  /* 0x0000000111117824 */ /* 0x000fc600078e0210 */
[----:B------:R-:W-:Y:S01]  /*0dd0*/  SEL R8, R14, R8, !P0 ;  /* 0x000000080e087207 */ /* 0x000fe20004000000 */
[----:B------:R-:W-:Y:S01]  /*0de0*/  IMAD.IADD R18, R18, 0x1, R17 ;  /* 0x0000000112127824 */ /* 0x000fe200078e0211 */
[----:B------:R-:W-:-:S03]  /*0df0*/  ISETP.NE.AND P0, PT, R36, 0x8, PT ;  /* 0x000000082400780c */ /* 0x000fc60003f05270 */
[----:B------:R-:W-:Y:S01]  /*0e00*/  IMAD.IADD R19, R19, 0x1, R18 ;  /* 0x0000000113137824 */ /* 0x000fe200078e0212 */
[----:B------:R-:W-:Y:S02]  /*0e10*/  SEL R8, R15, R8, !P0 ;  /* 0x000000080f087207 */ /* 0x000fe40004000000 */
[----:B------:R-:W-:-:S04]  /*0e20*/  ISETP.NE.AND P0, PT, R36, 0x9, PT ;  /* 0x000000092400780c */ /* 0x000fc80003f05270 */
[----:B------:R-:W-:Y:S02]  /*0e30*/  SEL R8, R16, R8, !P0 ;  /* 0x0000000810087207 */ /* 0x000fe40004000000 */
[----:B------:R-:W-:Y:S01]  /*0e40*/  ISETP.NE.AND P0, PT, R36, 0xa, PT ;  /* 0x0000000a2400780c */ /* 0x000fe20003f05270 */
[----:B0-----:R-:W-:-:S03]  /*0e50*/  IMAD.IADD R9, R19, 0x1, R9 ;  /* 0x0000000113097824 */ /* 0x001fc600078e0209 */
[----:B------:R-:W-:Y:S01]  /*0e60*/  SEL R8, R17, R8, !P0 ;  /* 0x0000000811087207 */ /* 0x000fe20004000000 */
[----:B------:R-:W-:Y:S01]  /*0e70*/  IMAD.IADD R17, R39, 0x1, -R38 ;  /* 0x0000000127117824 */ /* 0x000fe200078e0a26 */
[----:B------:R-:W-:-:S04]  /*0e80*/  ISETP.NE.AND P0, PT, R36, 0xb, PT ;  /* 0x0000000b2400780c */ /* 0x000fc80003f05270 */
[----:B------:R-:W-:Y:S02]  /*0e90*/  SEL R8, R18, R8, !P0 ;  /* 0x0000000812087207 */ /* 0x000fe40004000000 */
[----:B------:R-:W-:Y:S02]  /*0ea0*/  ISETP.GT.U32.AND P0, PT, R35, 0x1f, PT ;  /* 0x0000001f2300780c */ /* 0x000fe40003f04070 */
[----:B------:R-:W-:Y:S02]  /*0eb0*/  SEL R11, R17, RZ, P2 ;  /* 0x000000ff110b7207 */ /* 0x000fe40001000000 */
[----:B------:R-:W-:Y:S02]  /*0ec0*/  SEL R8, R19, R8, !P1 ;  /* 0x0000000813087207 */ /* 0x000fe40004800000 */
[----:B------:R-:W-:-:S03]  /*0ed0*/  ISETP.GE.U32.AND P1, PT, R35, 0x20, PT ;  /* 0x000000202300780c */ /* 0x000fc60003f26070 */
[----:B------:R-:W-:-:S05]  /*0ee0*/  IMAD.IADD R38, R8, 0x1, R11 ;  /* 0x0000000108267824 */ /* 0x000fca00078e020b */
[----:B------:R-:W-:Y:S01]  /*0ef0*/  SEL R17, R17, R38, !P1 ;  /* 0x0000002611117207 */ /* 0x000fe20004800000 */
[----:B------:R-:W-:Y:S06]  /*0f00*/  @P0 BRA `(.L_x_4) ;  /* 0x00000008000c0947 */ /* 0x000fec0003800000 */
[----:B------:R-:W0:Y:S01]  /*0f10*/  LDC.64 R14, c[0x0][0x390] ;  /* 0x0000e400ff0e7b82 */ /* 0x000e220000000a00 */
[----:B------:R-:W-:Y:S01]  /*0f20*/  ISETP.NE.AND P1, PT, R35, RZ, PT ;  /* 0x000000ff2300720c */ /* 0x000fe20003f25270 */
[----:B------:R-:W-:Y:S01]  /*0f30*/  IMAD.U32 R45, RZ, RZ, UR6 ;  /* 0x00000006ff2d7e24 */ /* 0x000fe2000f8e00ff */
[----:B------:R-:W-:-:S05]  /*0f40*/  LOP3.LUT R18, RZ, R35, RZ, 0x33, !PT ;  /* 0x00000023ff127212 */ /* 0x000fca00078e33ff */
[----:B------:R-:W-:-:S06]  /*0f50*/  VIADD R18, R18, UR6 ;  /* 0x0000000612127c36 */ /* 0x000fcc0008000000 */
[----:B------:R-:W-:Y:S01]  /*0f60*/  @!P1 IMAD.MOV.U32 R8, RZ, RZ, 0x64 ;  /* 0x00000064ff089424 */ /* 0x000fe200078e00ff */
[----:B------:R1:W-:Y:S01]  /*0f70*/  @!P1 STS [UR4+0xc], R9 ;  /* 0x00000c09ff009988 */ /* 0x0003e20008000804 */
[----:B0-----:R-:W-:-:S04]  /*0f80*/  IMAD.WIDE R44, R45, 0x8, R14 ;  /* 0x000000082d2c7825 */ /* 0x001fc800078e020e */
[----:B------:R-:W-:Y:S01]  /*0f90*/  IMAD.WIDE R14, R18, 0x8, R14 ;  /* 0x00000008120e7825 */ /* 0x000fe200078e020e */
[----:B------:R1:W-:Y:S01]  /*0fa0*/  @!P1 ST.E.64.STRONG.GPU desc[UR12][R44.64+0x100], R8 ;  /* 0x000100082c009985 */ /* 0x0003e2000c10fb0c */
[----:B------:R-:W-:Y:S05]  /*0fb0*/  NANOSLEEP 0x226 ;  /* 0x000002260000795d */ /* 0x000fea0003800000 */
[----:B------:R-:W2:Y:S01]  /*0fc0*/  LD.E.64.STRONG.GPU R12, desc[UR12][R14.64+0x100] ;  /* 0x0001000c0e0c7980 */ /* 0x000ea2000c10fb00 */
[----:B------:R-:W-:Y:S01]  /*0fd0*/  UMOV UR5, 0xffffffff ;  /* 0xffffffff00057882 */ /* 0x000fe20000000000 */
[----:B--2---:R-:W-:Y:S02]  /*0fe0*/  ISETP.NE.AND P0, PT, R12, 0x63, PT ;  /* 0x000000630c00780c */ /* 0x004fe40003f05270 */
[----:B-1----:R-:W-:Y:S11]  /*0ff0*/  BRA.DIV UR5, `(.L_x_5) ;  /* 0x0000002e05bc7947 */ /* 0x002ff6000b800000 */
[----:B------:R-:W-:-:S13]  /*1000*/  VOTE.ANY P0, !P0 ;  /* 0x0000000000ff7806 */ /* 0x000fda0004000100 */
.L_x_34:
[----:B------:R-:W-:Y:S05]  /*1010*/  @!P0 BRA `(.L_x_6) ;  /* 0x0000000000248947 */ /* 0x000fea0003800000 */
[----:B------:R-:W-:-:S07]  /*1020*/  IMAD.MOV.U32 R8, RZ, RZ, 0x1de ;  /* 0x000001deff087424 */ /* 0x000fce00078e00ff */
.L_x_8:
[----:B------:R-:W-:Y:S05]  /*1030*/  NANOSLEEP R8 ;  /* 0x000000080000735d */ /* 0x000fea0003800000 */
[----:B------:R-:W2:Y:S01]  /*1040*/  LD.E.64.STRONG.GPU R12, desc[UR12][R14.64+0x100] ;  /* 0x0001000c0e0c7980 */ /* 0x000ea2000c10fb00 */
[----:B------:R-:W-:Y:S01]  /*1050*/  UMOV UR5, 0xffffffff ;  /* 0xffffffff00057882 */ /* 0x000fe20000000000 */
[----:B------:R-:W-:Y:S02]  /*1060*/  SHF.R.U32.HI R8, RZ, 0x1, R8 ;  /* 0x00000001ff087819 */ /* 0x000fe40000011608 */
[----:B--2---:R-:W-:Y:S01]  /*1070*/  ISETP.NE.AND P0, PT, R12, 0x63, PT ;  /* 0x000000630c00780c */ /* 0x004fe20003f05270 */
[----:B------:R-:W-:-:S12]  /*1080*/  BRA.DIV UR5, `(.L_x_7) ;  /* 0x0000002e05b87947 */ /* 0x000fd8000b800000 */
[----:B------:R-:W-:-:S13]  /*1090*/  VOTE.ANY P0, !P0 ;  /* 0x0000000000ff7806 */ /* 0x000fda0004000100 */
.L_x_37:
[----:B------:R-:W-:Y:S05]  /*10a0*/  @P0 BRA `(.L_x_8) ;  /* 0xfffffffc00e00947 */ /* 0x000fea000383ffff */
.L_x_6:
[----:B------:R-:W-:Y:S01]  /*10b0*/  UMOV UR5, 0xffffffff ;  /* 0xffffffff00057882 */ /* 0x000fe20000000000 */
[----:B------:R-:W-:Y:S02]  /*10c0*/  ISETP.NE.AND P0, PT, R12, 0x65, PT ;  /* 0x000000650c00780c */ /* 0x000fe40003f05270 */
[----:B------:R-:W-:Y:S11]  /*10d0*/  BRA.DIV UR5, `(.L_x_9) ;  /* 0x0000002e05c47947 */ /* 0x000ff6000b800000 */
[----:B------:R-:W0:Y:S01]  /*10e0*/  S2R R8, SR_GEMASK ;  /* 0x0000000000087919 */ /* 0x000e220000003c00 */
[----:B------:R-:W-:Y:S01]  /*10f0*/  VOTE.ANY R10, PT, !P0 ;  /* 0x00000000000a7806 */ /* 0x000fe200040e0100 */
[C---:B------:R-:W-:Y:S02]  /*1100*/  VIADD R38, R37.reuse, 0x2 ;  /* 0x0000000225267836 */ /* 0x040fe40000000000 */
[----:B------:R-:W-:Y:S01]  /*1110*/  VIADD R39, R37, 0x10 ;  /* 0x0000001025277836 */ /* 0x000fe20000000000 */
[----:B0-----:R-:W-:-:S05]  /*1120*/  LOP3.LUT R10, R10, 0x80000000, R8, 0xec, !PT ;  /* 0x800000000a0a7812 */ /* 0x001fca00078eec08 */
[----:B------:R-:W-:-:S05]  /*1130*/  VIADD R11, R10, 0xffffffff ;  /* 0xffffffff0a0b7836 */ /* 0x000fca0000000000 */
[----:B------:R-:W-:-:S04]  /*1140*/  LOP3.LUT R11, R10, R11, RZ, 0xc, !PT ;  /* 0x0000000b0a0b7212 */ /* 0x000fc800078e0cff */
[----:B------:R-:W0:Y:S02]  /*1150*/  POPC R15, R11 ;  /* 0x0000000b000f7309 */ /* 0x000e240000000000 */
[----:B0-----:R-:W0:Y:S01]  /*1160*/  SHFL.DOWN PT, R16, R13, 0x1, R15 ;  /* 0x082000000d107989 */ /* 0x001e2200000e000f */
[-C--:B------:R-:W-:Y:S02]  /*1170*/  ISETP.GE.AND P0, PT, R37, R15.reuse, PT ;  /* 0x0000000f2500720c */ /* 0x080fe40003f06270 */
[-C--:B------:R-:W-:Y:S02]  /*1180*/  ISETP.GT.AND P2, PT, R39, R15.reuse, PT ;  /* 0x0000000f2700720c */ /* 0x080fe40003f44270 */
[----:B0-----:R-:W-:Y:S02]  /*1190*/  SEL R16, R16, RZ, !P0 ;  /* 0x000000ff10107207 */ /* 0x001fe40004000000 */
[----:B------:R-:W-:-:S03]  /*11a0*/  ISETP.GT.AND P0, PT, R38, R15, PT ;  /* 0x0000000f2600720c */ /* 0x000fc60003f04270 */
[----:B------:R-:W-:-:S05]  /*11b0*/  IMAD.IADD R36, R16, 0x1, R13 ;  /* 0x0000000110247824 */ /* 0x000fca00078e020d */
[----:B------:R-:W0:Y:S02]  /*11c0*/  SHFL.DOWN PT, R16, R36, 0x2, R15 ;  /* 0x0840000024107989 */ /* 0x000e2400000e000f */
[----:B0-----:R-:W-:-:S05]  /*11d0*/  SEL R19, R16, RZ, !P0 ;  /* 0x000000ff10137207 */ /* 0x001fca0004000000 */
[----:B------:R-:W-:Y:S02]  /*11e0*/  IMAD.IADD R40, R36, 0x1, R19 ;  /* 0x0000000124287824 */ /* 0x000fe400078e0213 */
[C---:B------:R-:W-:Y:S02]  /*11f0*/  VIADD R19, R37.reuse, 0x4 ;  /* 0x0000000425137836 */ /* 0x040fe40000000000 */
[----:B------:R-:W-:Y:S01]  /*1200*/  VIADD R36, R37, 0x8 ;  /* 0x0000000825247836 */ /* 0x000fe20000000000 */
[----:B------:R-:W0:Y:S02]  /*1210*/  SHFL.DOWN PT, R16, R40, 0x4, R15 ;  /* 0x0880000028107989 */ /* 0x000e2400000e000f */
[----:B------:R-:W-:-:S04]  /*1220*/  ISETP.GT.AND P0, PT, R19, R15, PT ;  /* 0x0000000f1300720c */ /* 0x000fc80003f04270 */
[----:B0-----:R-:W-:Y:S02]  /*1230*/  SEL R11, R16, RZ, !P0 ;  /* 0x000000ff100b7207 */ /* 0x001fe40004000000 */
[----:B------:R-:W-:-:S03]  /*1240*/  ISETP.GT.AND P0, PT, R36, R15, PT ;  /* 0x0000000f2400720c */ /* 0x000fc60003f04270 */
[----:B------:R-:W-:Y:S02]  /*1250*/  IMAD.IADD R42, R40, 0x1, R11 ;  /* 0x00000001282a7824 */ /* 0x000fe400078e020b */
[----:B------:R-:W0:Y:S03]  /*1260*/  LDC.64 R10, c[0x0][0x390] ;  /* 0x0000e400ff0a7b82 */ /* 0x000e260000000a00 */
[----:B------:R-:W1:Y:S02]  /*1270*/  SHFL.DOWN PT, R16, R42, 0x8, R15 ;  /* 0x090000002a107989 */ /* 0x000e6400000e000f */
[----:B-1----:R-:W-:Y:S02]  /*1280*/  SEL R41, R16, RZ, !P0 ;  /* 0x000000ff10297207 */ /* 0x002fe40004000000 */
[----:B------:R-:W-:-:S03]  /*1290*/  ISETP.NE.AND P0, PT, R12, 0x65, PT ;  /* 0x000000650c00780c */ /* 0x000fc60003f05270 */
[----:B------:R-:W-:Y:S01]  /*12a0*/  IMAD.IADD R41, R42, 0x1, R41 ;  /* 0x000000012a297824 */ /* 0x000fe200078e0229 */
[----:B0-----:R-:W-:-:S04]  /*12b0*/  IADD3 R42, P3, PT, R10, 0x100, RZ ;  /* 0x000001000a2a7810 */ /* 0x001fc80007f7e0ff */
[----:B------:R-:W0:Y:S01]  /*12c0*/  SHFL.DOWN PT, R16, R41, 0x10, R15 ;  /* 0x0a00000029107989 */ /* 0x000e2200000e000f */
[----:B------:R-:W-:-:S04]  /*12d0*/  IMAD.X R43, RZ, RZ, R11, P3 ;  /* 0x000000ffff2b7224 */ /* 0x000fc800018e060b */
[----:B------:R-:W-:Y:S02]  /*12e0*/  VOTE.ALL P0, P0 ;  /* 0x0000000000ff7806 */ /* 0x000fe40000000000 */
[----:B0-----:R-:W-:-:S05]  /*12f0*/  SEL R16, R16, RZ, !P2 ;  /* 0x000000ff10107207 */ /* 0x001fca0005000000 */
[----:B------:R-:W-:-:S07]  /*1300*/  IMAD.IADD R40, R41, 0x1, R16 ;  /* 0x0000000129287824 */ /* 0x000fce00078e0210 */
.L_x_46:
[----:B------:R-:W-:Y:S05]  /*1310*/  @!P0 BRA `(.L_x_10) ;  /* 0x0000000000cc8947 */ /* 0x000fea0003800000 */
[----:B------:R-:W-:-:S07]  /*1320*/  IMAD.MOV.U32 R11, RZ, RZ, 0x1de ;  /* 0x000001deff0b7424 */ /* 0x000fce00078e00ff */
.L_x_16:
[----:B------:R-:W-:-:S05]  /*1330*/  IMAD.WIDE R14, R18, 0x8, R42 ;  /* 0x00000008120e7825 */ /* 0x000fca00078e022a */
[----:B------:R-:W2:Y:S01]  /*1340*/  LD.E.64.STRONG.GPU R12, desc[UR12][R14.64+-0x100] ;  /* 0xffff000c0e0c7980 */ /* 0x000ea2000c10fb00 */
[----:B------:R-:W-:Y:S05]  /*1350*/  YIELD ;  /* 0x0000000000007946 */ /* 0x000fea0003800000 */
[----:B------:R-:W-:Y:S01]  /*1360*/  UMOV UR5, 0xffffffff ;  /* 0xffffffff00057882 */ /* 0x000fe20000000000 */
[----:B------:R-:W-:Y:S02]  /*1370*/  SHF.R.U32.HI R11, RZ, 0x1, R11 ;  /* 0x00000001ff0b7819 */ /* 0x000fe4000001160b */
[----:B--2---:R-:W-:Y:S01]  /*1380*/  ISETP.NE.AND P0, PT, R12, 0x63, PT ;  /* 0x000000630c00780c */ /* 0x004fe20003f05270 */
[----:B------:R-:W-:-:S12]  /*1390*/  BRA.DIV UR5, `(.L_x_11) ;  /* 0x0000003205147947 */ /* 0x000fd8000b800000 */
[----:B------:R-:W-:-:S13]  /*13a0*/  VOTE.ANY P0, !P0 ;  /* 0x0000000000ff7806 */ /* 0x000fda0004000100 */
.L_x_49:
[----:B------:R-:W-:Y:S05]  /*13b0*/  @!P0 BRA `(.L_x_12) ;  /* 0x0000000000248947 */ /* 0x000fea0003800000 */
[----:B------:R-:W-:-:S07]  /*13c0*/  IMAD.MOV.U32 R16, RZ, RZ, R11 ;  /* 0x000000ffff107224 */ /* 0x000fce00078e000b */
.L_x_14:
[----:B------:R-:W-:Y:S05]  /*13d0*/  NANOSLEEP R16 ;  /* 0x000000100000735d */ /* 0x000fea0003800000 */
[----:B------:R-:W2:Y:S01]  /*13e0*/  LD.E.64.STRONG.GPU R12, desc[UR12][R14.64+-0x100] ;  /* 0xffff000c0e0c7980 */ /* 0x000ea2000c10fb00 */
[----:B------:R-:W-:Y:S01]  /*13f0*/  UMOV UR5, 0xffffffff ;  /* 0xffffffff00057882 */ /* 0x000fe20000000000 */
[----:B------:R-:W-:Y:S02]  /*1400*/  SHF.R.U32.HI R16, RZ, 0x1, R16 ;  /* 0x00000001ff107819 */ /* 0x000fe40000011610 */
[----:B--2---:R-:W-:Y:S01]  /*1410*/  ISETP.NE.AND P0, PT, R12, 0x63, PT ;  /* 0x000000630c00780c */ /* 0x004fe20003f05270 */
[----:B------:R-:W-:-:S12]  /*1420*/  BRA.DIV UR5, `(.L_x_13) ;  /* 0x0000003205107947 */ /* 0x000fd8000b800000 */
[----:B------:R-:W-:-:S13]  /*1430*/  VOTE.ANY P0, !P0 ;  /* 0x0000000000ff7806 */ /* 0x000fda0004000100 */
.L_x_52:
[----:B------:R-:W-:Y:S05]  /*1440*/  @P0 BRA `(.L_x_14) ;  /* 0xfffffffc00e00947 */ /* 0x000fea000383ffff */
.L_x_12:
[----:B------:R-:W-:Y:S01]  /*1450*/  UMOV UR5, 0xffffffff ;  /* 0xffffffff00057882 */ /* 0x000fe20000000000 */
[----:B------:R-:W-:Y:S02]  /*1460*/  ISETP.NE.AND P0, PT, R12, 0x65, PT ;  /* 0x000000650c00780c */ /* 0x000fe40003f05270 */
[----:B------:R-:W-:Y:S11]  /*1470*/  BRA.DIV UR5, `(.L_x_15) ;  /* 0x00000032051c7947 */ /* 0x000ff6000b800000 */
[----:B------:R-:W-:Y:S01]  /*1480*/  VOTE.ANY R10, PT, !P0 ;  /* 0x00000000000a7806 */ /* 0x000fe200040e0100 */
[----:B------:R-:W-:-:S03]  /*1490*/  VIADD R18, R18, 0xffffffe0 ;  /* 0xffffffe012127836 */ /* 0x000fc60000000000 */
[----:B------:R-:W-:-:S05]  /*14a0*/  LOP3.LUT R10, R10, 0x80000000, R8, 0xec, !PT ;  /* 0x800000000a0a7812 */ /* 0x000fca00078eec08 */
[----:B------:R-:W-:-:S05]  /*14b0*/  VIADD R15, R10, 0xffffffff ;  /* 0xffffffff0a0f7836 */ /* 0x000fca0000000000 */
[----:B------:R-:W-:-:S06]  /*14c0*/  LOP3.LUT R15, R10, R15, RZ, 0xc, !PT ;  /* 0x0000000f0a0f7212 */ /* 0x000fcc00078e0cff */
        /* <DEDUP_REMOVED lines=17> */
[----:B------:R-:W-:-:S03]  /*15e0*/  ISETP.NE.AND P0, PT, R12, 0x65, PT ;  /* 0x000000650c00780c */ /* 0x000fc60003f05270 */
[----:B------:R-:W-:-:S05]  /*15f0*/  IMAD.IADD R41, R13, 0x1, R16 ;  /* 0x000000010d297824 */ /* 0x000fca00078e0210 */
[----:B------:R-:W0:Y:S05]  /*1600*/  SHFL.DOWN PT, R16, R41, 0x10, R15 ;  /* 0x0a00000029107989 */ /* 0x000e2a00000e000f */
[----:B------:R-:W-:Y:S02]  /*1610*/  VOTE.ALL P0, P0 ;  /* 0x0000000000ff7806 */ /* 0x000fe40000000000 */
[----:B0-----:R-:W-:-:S04]  /*1620*/  SEL R16, R16, RZ, !P2 ;  /* 0x000000ff10107207 */ /* 0x001fc80005000000 */
[----:B------:R-:W-:-:S07]  /*1630*/  IADD3 R40, PT, PT, R41, R16, R40 ;  /* 0x0000001029287210 */ /* 0x000fce0007ffe028 */
.L_x_61:
[----:B------:R-:W-:Y:S05]  /*1640*/  @P0 BRA `(.L_x_16) ;  /* 0xfffffffc00380947 */ /* 0x000fea000383ffff */
.L_x_10:
[----:B------:R-:W-:Y:S01]  /*1650*/  ISETP.NE.AND P0, PT, R37, RZ, PT ;  /* 0x000000ff2500720c */ /* 0x000fe20003f05270 */
[----:B------:R-:W0:Y:S01]  /*1660*/  @!P1 S2R R11, SR_CgaCtaId ;  /* 0x00000000000b9919 */ /* 0x000e220000008800 */
[----:B------:R-:W-:Y:S01]  /*1670*/  @!P1 MOV R10, 0x400 ;  /* 0x00000400000a9802 */ /* 0x000fe20000000f00 */
[----:B------:R-:W-:Y:S02]  /*1680*/  @!P1 IMAD.IADD R9, R9, 0x1, R40 ;  /* 0x0000000109099824 */ /* 0x000fe400078e0228 */
[----:B------:R-:W-:Y:S02]  /*1690*/  @!P1 IMAD.MOV.U32 R8, RZ, RZ, 0x65 ;  /* 0x00000065ff089424 */ /* 0x000fe400078e00ff */
[----:B------:R-:W-:-:S03]  /*16a0*/  IMAD.MOV.U32 R38, RZ, RZ, R17 ;  /* 0x000000ffff267224 */ /* 0x000fc600078e0011 */
[----:B------:R1:W-:Y:S03]  /*16b0*/  @!P1 ST.E.64.STRONG.GPU desc[UR12][R44.64+0x100], R8 ;  /* 0x000100082c009985 */ /* 0x0003e6000c10fb0c */
[----:B------:R-:W-:Y:S01]  /*16c0*/  @!P0 MOV R12, 0x400 ;  /* 0x00000400000c8802 */ /* 0x000fe20000000f00 */
[----:B------:R-:W2:Y:S01]  /*16d0*/  @!P0 S2R R13, SR_CgaCtaId ;  /* 0x00000000000d8919 */ /* 0x000ea20000008800 */
[----:B------:R-:W-:Y:S01]  /*16e0*/  @!P0 IMAD.MOV.U32 R38, RZ, RZ, R40 ;  /* 0x000000ffff268224 */ /* 0x000fe200078e0028 */
[----:B0-----:R-:W-:-:S05]  /*16f0*/  @!P1 LEA R10, R11, R10, 0x18 ;  /* 0x0000000a0b0a9211 */ /* 0x001fca00078ec0ff */
[----:B------:R1:W-:Y:S04]  /*1700*/  @!P1 STS [R10+0x8], R9 ;  /* 0x000008090a009388 */ /* 0x0003e80000000800 */
[----:B------:R1:W-:Y:S01]  /*1710*/  @!P1 STS [R10+0x4], R40 ;  /* 0x000004280a009388 */ /* 0x0003e20000000800 */
[----:B--2---:R-:W-:-:S05]  /*1720*/  @!P0 LEA R13, R13, R12, 0x18 ;  /* 0x0000000c0d0d8211 */ /* 0x004fca00078ec0ff */
[----:B------:R1:W-:Y:S02]  /*1730*/  @!P0 STS [R13+0x54], R40 ;  /* 0x000054280d008388 */ /* 0x0003e40000000800 */
.L_x_4:
[----:B------:R-:W-:Y:S05]  /*1740*/  WARPSYNC.ALL ;  /* 0x0000000000007948 */ /* 0x000fea0003800000 */
[----:B------:R-:W0:Y:S08]  /*1750*/  S2UR UR7, SR_CgaCtaId ;  /* 0x00000000000779c3 */ /* 0x000e300000008800 */
[----:B------:R-:W-:Y:S01]  /*1760*/  BAR.SYNC.DEFER_BLOCKING 0x0 ;  /* 0x0000000000007b1d */ /* 0x000fe20000010000 */
[----:B------:R-:W-:-:S05]  /*1770*/  ISETP.NE.AND P0, PT, R35, RZ, PT ;  /* 0x000000ff2300720c */ /* 0x000fca0003f05270 */
[----:B------:R-:W-:Y:S02]  /*1780*/  UMOV UR5, 0x400 ;  /* 0x0000040000057882 */ /* 0x000fe40000000000 */
[----:B0-----:R-:W-:-:S09]  /*1790*/  ULEA UR5, UR7, UR5, 0x18 ;  /* 0x0000000507057291 */ /* 0x001fd2000f8ec0ff */
[----:B-1----:R-:W0:Y:S02]  /*17a0*/  LDS R8, [UR5+0x54] ;  /* 0x00005405ff087984 */ /* 0x002e240008000800 */
[----:B0-----:R-:W-:-:S05]  /*17b0*/  SEL R9, R8, RZ, P0 ;  /* 0x000000ff08097207 */ /* 0x001fca0000000000 */
[----:B------:R-:W-:-:S07]  /*17c0*/  IMAD.IADD R38, R9, 0x1, R38 ;  /* 0x0000000109267824 */ /* 0x000fce00078e0226 */
.L_x_3:
[----:B------:R-:W-:Y:S05]  /*17d0*/  BSYNC.RECONVERGENT B0 ;  /* 0x0000000000007941 */ /* 0x000fea0003800200 */
.L_x_1:
[----:B------:R-:W-:Y:S01]  /*17e0*/  IMAD.IADD R32, R32, 0x1, R38 ;  /* 0x0000000120207824 */ /* 0x000fe200078e0226 */
[----:B------:R-:W-:Y:S03]  /*17f0*/  BAR.SYNC.DEFER_BLOCKING 0x0 ;  /* 0x0000000000007b1d */ /* 0x000fe60000010000 */
[----:B------:R-:W-:-:S03]  /*1800*/  IMAD.IADD R29, R29, 0x1, R32 ;  /* 0x000000011d1d7824 */ /* 0x000fc600078e0220 */
[----:B------:R-:W1:Y:S01]  /*1810*/  LDCU.64 UR8, c[0x0][0x388] ;  /* 0x00007100ff0877ac */ /* 0x000e620008000a00 */
[----:B------:R-:W-:-:S04]  /*1820*/  IMAD.IADD R28, R28, 0x1, R29 ;  /* 0x000000011c1c7824 */ /* 0x000fc800078e021d */
[----:B------:R-:W-:-:S04]  /*1830*/  IMAD.IADD R27, R27, 0x1, R28 ;  /* 0x000000011b1b7824 */ /* 0x000fc800078e021c */
[----:B------:R-:W-:-:S04]  /*1840*/  IMAD.IADD R26, R26, 0x1, R27 ;  /* 0x000000011a1a7824 */ /* 0x000fc800078e021b */
[----:B------:R-:W-:-:S04]  /*1850*/  IMAD.IADD R25, R25, 0x1, R26 ;  /* 0x0000000119197824 */ /* 0x000fc800078e021a */
[----:B------:R-:W-:Y:S01]  /*1860*/  IMAD.IADD R24, R24, 0x1, R25 ;  /* 0x0000000118187824 */ /* 0x000fe200078e0219 */
[----:B------:R-:W-:Y:S03]  /*1870*/  STS [R33], R38 ;  /* 0x0000002621007388 */ /* 0x000fe60000000800 */
[----:B------:R-:W-:Y:S01]  /*1880*/  IMAD.IADD R23, R23, 0x1, R24 ;  /* 0x0000000117177824 */ /* 0x000fe200078e0218 */
[----:B------:R-:W-:Y:S03]  /*1890*/  STS [R33+0x4], R32 ;  /* 0x0000042021007388 */ /* 0x000fe60000000800 */
        /* <DEDUP_REMOVED lines=19> */
[----:B------:R-:W-:Y:S04]  /*19d0*/  STS [R33+0x2c], R20 ;  /* 0x00002c1421007388 */ /* 0x000fe80000000800 */
[----:B------:R-:W-:Y:S04]  /*19e0*/  STS [R33+0x30], R7 ;  /* 0x0000300721007388 */ /* 0x000fe80000000800 */
[----:B------:R-:W-:Y:S04]  /*19f0*/  STS [R33+0x34], R6 ;  /* 0x0000340621007388 */ /* 0x000fe80000000800 */
[----:B------:R-:W-:Y:S04]  /*1a00*/  STS [R33+0x38], R5 ;  /* 0x0000380521007388 */ /* 0x000fe80000000800 */
[----:B------:R-:W-:Y:S04]  /*1a10*/  STS [R33+0x3c], R4 ;  /* 0x00003c0421007388 */ /* 0x000fe80000000800 */
[----:B------:R-:W-:Y:S04]  /*1a20*/  STS [R33+0x40], R3 ;  /* 0x0000400321007388 */ /* 0x000fe80000000800 */
[----:B------:R1:W-:Y:S04]  /*1a30*/  STS [R33+0x44], R2 ;  /* 0x0000440221007388 */ /* 0x0003e80000000800 */
[----:B------:R-:W-:Y:S01]  /*1a40*/  STS [R33+0x48], R0 ;  /* 0x0000480021007388 */ /* 0x000fe20000000800 */
[----:B------:R-:W-:-:S03]  /*1a50*/  NOP ;  /* 0x0000000000007918 */ /* 0x000fc60000000000 */
[----:B0-----:R-:W0:Y:S01]  /*1a60*/  LDS R9, [R34] ;  /* 0x0000000022097984 */ /* 0x001e220000000800 */
[----:B-1----:R-:W-:-:S03]  /*1a70*/  IADD3 R2, P0, PT, R31, UR8, RZ ;  /* 0x000000081f027c10 */ /* 0x002fc6000ff1e0ff */
[----:B------:R-:W1:Y:S01]  /*1a80*/  LDS R7, [R34+0x80] ;  /* 0x0000800022077984 */ /* 0x000e620000000800 */
[----:B------:R-:W-:-:S03]  /*1a90*/  IADD3.X R3, PT, PT, R30, UR9, RZ, P0, !PT ;  /* 0x000000091e037c10 */ /* 0x000fc600087fe4ff */
[----:B------:R-:W2:Y:S04]  /*1aa0*/  LDS R11, [R34+0x100] ;  /* 0x00010000220b7984 */ /* 0x000ea80000000800 */
[----:B------:R-:W3:Y:S04]  /*1ab0*/  LDS R13, [R34+0x180] ;  /* 0x00018000220d7984 */ /* 0x000ee80000000800 */
[----:B------:R-:W4:Y:S04]  /*1ac0*/  LDS R5, [R34+0x200] ;  /* 0x0002000022057984 */ /* 0x000f280000000800 */
[----:B------:R-:W5:Y:S04]  /*1ad0*/  LDS R15, [R34+0x280] ;  /* 0x00028000220f7984 */ /* 0x000f680000000800 */
        /* <DEDUP_REMOVED lines=13> */
[----:B0-----:R-:W-:Y:S04]  /*1bb0*/  STG.E desc[UR12][R2.64], R9 ;  /* 0x0000000902007986 */ /* 0x001fe8000c10190c */
[----:B-1----:R-:W-:Y:S04]  /*1bc0*/  STG.E desc[UR12][R2.64+0x80], R7 ;  /* 0x0000800702007986 */ /* 0x002fe8000c10190c */
[----:B--2---:R-:W-:Y:S04]  /*1bd0*/  STG.E desc[UR12][R2.64+0x100], R11 ;  /* 0x0001000b02007986 */ /* 0x004fe8000c10190c */
[----:B---3--:R-:W-:Y:S04]  /*1be0*/  STG.E desc[UR12][R2.64+0x180], R13 ;  /* 0x0001800d02007986 */ /* 0x008fe8000c10190c */
[----:B----4-:R-:W-:Y:S04]  /*1bf0*/  STG.E desc[UR12][R2.64+0x200], R5 ;  /* 0x0002000502007986 */ /* 0x010fe8000c10190c */
[----:B-----5:R-:W-:Y:S04]  /*1c00*/  STG.E desc[UR12][R2.64+0x280], R15 ;  /* 0x0002800f02007986 */ /* 0x020fe8000c10190c */
[----:B------:R-:W-:Y:S04]  /*1c10*/  STG.E desc[UR12][R2.64+0x300], R17 ;  /* 0x0003001102007986 */ /* 0x000fe8000c10190c */
        /* <DEDUP_REMOVED lines=11> */
[----:B------:R-:W-:Y:S01]  /*1cd0*/  STG.E desc[UR12][R2.64+0x900], R43 ;  /* 0x0009002b02007986 */ /* 0x000fe2000c10190c */
[----:B------:R-:W-:Y:S05]  /*1ce0*/  EXIT ;  /* 0x000000000000794d */ /* 0x000fea0003800000 */
.L_x_0:
[----:B------:R-:W-:-:S04]  /*1cf0*/  ISETP.NE.U32.AND P0, PT, RZ, UR7, PT ;  /* 0x00000007ff007c0c */ /* 0x000fc8000bf05070 */
[----:B------:R-:W-:-:S13]  /*1d00*/  ISETP.NE.AND.EX P0, PT, RZ, UR4, PT, P0 ;  /* 0x00000004ff007c0c */ /* 0x000fda000bf05300 */
[----:B------:R-:W-:Y:S05]  /*1d10*/  @!P0 EXIT ;  /* 0x000000000000894d */ /* 0x000fea0003800000 */
[----:B------:R-:W0:Y:S02]  /*1d20*/  LDCU.64 UR4, c[0x0][0x380] ;  /* 0x00007000ff0477ac */ /* 0x000e240008000a00 */
[----:B0-----:R-:W-:-:S06]  /*1d30*/  UIMAD.WIDE UR4, UR6, 0x7b80, UR4 ;  /* 0x00007b80060478a5 */ /* 0x001fcc000f8e0204 */
[----:B------:R-:W-:Y:S02]  /*1d40*/  IMAD.U32 R2, RZ, RZ, UR4 ;  /* 0x00000004ff027e24 */ /* 0x000fe4000f8e00ff */
[----:B------:R-:W-:-:S05]  /*1d50*/  IMAD.U32 R3, RZ, RZ, UR5 ;  /* 0x00000005ff037e24 */ /* 0x000fca000f8e00ff */
[----:B------:R0:W2:Y:S01]  /*1d60*/  LDG.E R0, desc[UR12][R2.64] ;  /* 0x0000000c02007981 */ /* 0x0000a2000c1e1900 */
[----:B------:R-:W3:Y:S02]  /*1d70*/  S2R R31, SR_TID.X ;  /* 0x00000000001f7919 */ /* 0x000ee40000002100 */
[C---:B---3--:R-:W-:Y:S02]  /*1d80*/  LOP3.LUT R30, R31.reuse, 0x1f, RZ, 0xc0, !PT ;  /* 0x0000001f1f1e7812 */ /* 0x048fe400078ec0ff */
[----:B------:R-:W-:-:S05]  /*1d90*/  LOP3.LUT R5, R31, 0x3e0, RZ, 0xc0, !PT ;  /* 0x000003e01f057812 */ /* 0x000fca00078ec0ff */
[----:B------:R-:W-:-:S04]  /*1da0*/  IMAD R30, R5, 0x13, R30 ;  /* 0x00000013051e7824 */ /* 0x000fc800078e021e */
[C---:B------:R-:W-:Y:S01]  /*1db0*/  VIADD R4, R30.reuse, 0x20 ;  /* 0x000000201e047836 */ /* 0x040fe20000000000 */
[C---:B------:R-:W-:Y:S01]  /*1dc0*/  ISETP.GE.U32.AND P1, PT, R30.reuse, UR7, PT ;  /* 0x000000071e007c0c */ /* 0x040fe2000bf26070 */
[C---:B------:R-:W-:Y:S01]  /*1dd0*/  VIADD R5, R30.reuse, 0x40 ;  /* 0x000000401e057836 */ /* 0x040fe20000000000 */
[C---:B0-----:R-:W-:Y:S01]  /*1de0*/  LEA R2, P0, R30.reuse, UR4, 0x2 ;  /* 0x000000041e027c11 */ /* 0x041fe2000f8010ff */
[----:B------:R-:W-:Y:S01]  /*1df0*/  VIADD R3, R30, 0x80 ;  /* 0x000000801e037836 */ /* 0x000fe20000000000 */
[----:B------:R-:W-:Y:S01]  /*1e00*/  ISETP.GE.U32.AND P2, PT, R4, UR7, PT ;  /* 0x0000000704007c0c */ /* 0x000fe2000bf46070 */
[C---:B------:R-:W-:Y:S01]  /*1e10*/  VIADD R4, R30.reuse, 0xa0 ;  /* 0x000000a01e047836 */ /* 0x040fe20000000000 */
[----:B------:R-:W-:Y:S01]  /*1e20*/  ISETP.GE.U32.AND P3, PT, R5, UR7, PT ;  /* 0x0000000705007c0c */ /* 0x000fe2000bf66070 */
[----:B------:R-:W-:Y:S01]  /*1e30*/  VIADD R5, R30, 0xc0 ;  /* 0x000000c01e057836 */ /* 0x000fe20000000000 */
[----:B------:R-:W-:Y:S01]  /*1e40*/  ISETP.GE.U32.AND P5, PT, R3, UR7, PT ;  /* 0x0000000703007c0c */ /* 0x000fe2000bfa6070 */
[----:B------:R-:W-:Y:S01]  /*1e50*/  IMAD.X R3, RZ, RZ, UR5, P0 ;  /* 0x00000005ff037e24 */ /* 0x000fe200080e06ff */
[----:B------:R-:W-:Y:S01]  /*1e60*/  ISETP.GE.U32.AND P6, PT, R4, UR7, PT ;  /* 0x0000000704007c0c */ /* 0x000fe2000bfc6070 */
[C---:B------:R-:W-:Y:S01]  /*1e70*/  VIADD R6, R30.reuse, 0x60 ;  /* 0x000000601e067836 */ /* 0x040fe20000000000 */
[----:B------:R-:W-:Y:S01]  /*1e80*/  ISETP.GE.U32.AND P0, PT, R5, UR7, PT ;  /* 0x0000000705007c0c */ /* 0x000fe2000bf06070 */
[----:B------:R-:W-:-:S02]  /*1e90*/  VIADD R5, R30, 0xe0 ;  /* 0x000000e01e057836 */ /* 0x000fc40000000000 */
[----:B------:R-:W-:Y:S01]  /*1ea0*/  VIADD R37, R30, 0x100 ;  /* 0x000001001e257836 */ /* 0x000fe20000000000 */
[----:B------:R-:W-:Y:S01]  /*1eb0*/  ISETP.GE.U32.AND P4, PT, R6, UR7, PT ;  /* 0x0000000706007c0c */ /* 0x000fe2000bf86070 */
[C---:B------:R-:W-:Y:S02]  /*1ec0*/  VIADD R7, R30.reuse, 0x140 ;  /* 0x000001401e077836 */ /* 0x040fe40000000000 */
[C---:B------:R-:W-:Y:S02]  /*1ed0*/  VIADD R36, R30.reuse, 0x120 ;  /* 0x000001201e247836 */ /* 0x040fe40000000000 */
[C---:B------:R-:W-:Y:S02]  /*1ee0*/  VIADD R35, R30.reuse, 0x220 ;  /* 0x000002201e237836 */ /* 0x040fe40000000000 */
[----:B------:R-:W-:Y:S02]  /*1ef0*/  VIADD R34, R30, 0x240 ;  /* 0x000002401e227836 */ /* 0x000fe40000000000 */
[----:B--2---:R-:W-:-:S02]  /*1f00*/  IMAD.MOV.U32 R4, RZ, RZ, R0 ;  /* 0x000000ffff047224 */ /* 0x004fc400078e0000 */
[----:B------:R-:W2:Y:S02]  /*1f10*/  @!P1 LDG.E R0, desc[UR12][R2.64] ;  /* 0x0000000c02009981 */ /* 0x000ea4000c1e1900 */
[--C-:B------:R-:W-:Y:S01]  /*1f20*/  IMAD.MOV.U32 R12, RZ, RZ, R4.reuse ;  /* 0x000000ffff0c7224 */ /* 0x100fe200078e0004 */
[----:B------:R-:W-:Y:S01]  /*1f30*/  ISETP.GE.U32.AND P1, PT, R5, UR7, PT ;  /* 0x0000000705007c0c */ /* 0x000fe2000bf26070 */
[--C-:B------:R-:W-:Y:S02]  /*1f40*/  IMAD.MOV.U32 R8, RZ, RZ, R4.reuse ;  /* 0x000000ffff087224 */ /* 0x100fe400078e0004 */
[C---:B------:R-:W-:Y:S02]  /*1f50*/  VIADD R5, R30.reuse, 0x160 ;  /* 0x000001601e057836 */ /* 0x040fe40000000000 */
[--C-:B------:R-:W-:Y:S01]  /*1f60*/  IMAD.MOV.U32 R6, RZ, RZ, R4.reuse ;  /* 0x000000ffff067224 */ /* 0x100fe200078e0004 */
[----:B------:R-:W3:Y:S01]  /*1f70*/  @!P5 LDG.E R12, desc[UR12][R2.64+0x200] ;  /* 0x0002000c020cd981 */ /* 0x000ee2000c1e1900 */
[--C-:B------:R-:W-:Y:S01]  /*1f80*/  IMAD.MOV.U32 R14, RZ, RZ, R4.reuse ;  /* 0x000000ffff0e7224 */ /* 0x100fe200078e0004 */
[----:B------:R-:W-:Y:S01]  /*1f90*/  ISETP.GE.U32.AND P5, PT, R37, UR7, PT ;  /* 0x0000000725007c0c */ /* 0x000fe2000bfa6070 */
[----:B------:R-:W-:Y:S01]  /*1fa0*/  IMAD.MOV.U32 R16, RZ, RZ, R4 ;  /* 0x000000ffff107224 */ /* 0x000fe200078e0004 */
[----:B------:R-:W4:Y:S01]  /*1fb0*/  @!P3 LDG.E R8, desc[UR12][R2.64+0x100] ;  /* 0x0001000c0208b981 */ /* 0x000f22000c1e1900 */
[----:B------:R-:W-:Y:S01]  /*1fc0*/  ISETP.GE.U32.AND P3, PT, R5, UR7, PT ;  /* 0x0000000705007c0c */ /* 0x000fe2000bf66070 */
[----:B------:R-:W-:-:S02]  /*1fd0*/  VIADD R5, R30, 0x1a0 ;  /* 0x000001a01e057836 */ /* 0x000fc40000000000 */
[----:B------:R-:W4:Y:S01]  /*1fe0*/  @!P2 LDG.E R6, desc[UR12][R2.64+0x80] ;  /* 0x0000800c0206a981 */ /* 0x000f22000c1e1900 */
[----:B------:R-:W-:Y:S01]  /*1ff0*/  ISETP.GE.U32.AND P2, PT, R7, UR7, PT ;  /* 0x0000000707007c0c */ /* 0x000fe2000bf46070 */
[--C-:B------:R-:W-:Y:S02]  /*2000*/  IMAD.MOV.U32 R10, RZ, RZ, R4.reuse ;  /* 0x000000ffff0a7224 */ /* 0x100fe400078e0004 */
[----:B------:R-:W4:Y:S01]  /*2010*/  @!P6 LDG.E R14, desc[UR12][R2.64+0x280] ;  /* 0x0002800c020ee981 */ /* 0x000f22000c1e1900 */
[----:B------:R-:W-:Y:S01]  /*2020*/  ISETP.GE.U32.AND P6, PT, R36, UR7, PT ;  /* 0x0000000724007c0c */ /* 0x000fe2000bfc6070 */
[----:B------:R-:W-:Y:S02]  /*2030*/  IMAD.MOV.U32 R20, RZ, RZ, R4 ;  /* 0x000000ffff147224 */ /* 0x000fe400078e0004 */
[----:B------:R-:W4:Y:S01]  /*2040*/  @!P0 LDG.E R16, desc[UR12][R2.64+0x300] ;  /* 0x0003000c02108981 */ /* 0x000f22000c1e1900 */
[----:B------:R-:W-:Y:S01]  /*2050*/  ISETP.GE.U32.AND P0, PT, R5, UR7, PT ;  /* 0x0000000705007c0c */ /* 0x000fe2000bf06070 */
[----:B------:R-:W-:-:S02]  /*2060*/  VIADD R7, R30, 0x180 ;  /* 0x000001801e077836 */ /* 0x000fc40000000000 */
[C---:B------:R-:W-:Y:S01]  /*2070*/  VIADD R5, R30.reuse, 0x1e0 ;  /* 0x000001e01e057836 */ /* 0x040fe20000000000 */
[----:B------:R-:W4:Y:S01]  /*2080*/  @!P4 LDG.E R10, desc[UR12][R2.64+0x180] ;  /* 0x0001800c020ac981 */ /* 0x000f22000c1e1900 */
[--C-:B------:R-:W-:Y:S01]  /*2090*/  IMAD.MOV.U32 R18, RZ, RZ, R4.reuse ;  /* 0x000000ffff127224 */ /* 0x100fe200078e0004 */
[----:B------:R-:W-:Y:S01]  /*20a0*/  ISETP.GE.U32.AND P4, PT, R7, UR7, PT ;  /* 0x0000000707007c0c */ /* 0x000fe2000bf86070 */
[--C-:B------:R-:W-:Y:S01]  /*20b0*/  IMAD.MOV.U32 R22, RZ, RZ, R4.reuse ;  /* 0x000000ffff167224 */ /* 0x100fe200078e0004 */
[----:B------:R-:W4:Y:S01]  /*20c0*/  @!P5 LDG.E R20, desc[UR12][R2.64+0x400] ;  /* 0x0004000c0214d981 */ /* 0x000f22000c1e1900 */
[--C-:B------:R-:W-:Y:S01]  /*20d0*/  IMAD.MOV.U32 R24, RZ, RZ, R4.reuse ;  /* 0x000000ffff187224 */ /* 0x100fe200078e0004 */
[----:B------:R-:W-:Y:S01]  /*20e0*/  ISETP.GE.U32.AND P5, PT, R5, UR7, PT ;  /* 0x0000000705007c0c */ /* 0x000fe2000bfa6070 */
[----:B------:R-:W-:Y:S01]  /*20f0*/  IMAD.MOV.U32 R26, RZ, RZ, R4 ;  /* 0x000000ffff1a7224 */ /* 0x000fe200078e0004 */
[----:B------:R-:W4:Y:S01]  /*2100*/  @!P1 LDG.E R18, desc[UR12][R2.64+0x380] ;  /* 0x0003800c02129981 */ /* 0x000f22000c1e1900 */
[----:B------:R-:W-:-:S02]  /*2110*/  VIADD R7, R30, 0x1c0 ;  /* 0x000001c01e077836 */ /* 0x000fc40000000000 */
[----:B------:R-:W-:Y:S01]  /*2120*/  VIADD R5, R30, 0x200 ;  /* 0x000002001e057836 */ /* 0x000fe20000000000 */
[----:B------:R-:W4:Y:S02]  /*2130*/  @!P6 LDG.E R22, desc[UR12][R2.64+0x480] ;  /* 0x0004800c0216e981 */ /* 0x000f24000c1e1900 */
[----:B------:R-:W-:Y:S02]  /*2140*/  ISETP.GE.U32.AND P1, PT, R7, UR7, PT ;  /* 0x0000000707007c0c */ /* 0x000fe4000bf26070 */
[----:B------:R-:W4:Y:S01]  /*2150*/  @!P2 LDG.E R24, desc[UR12][R2.64+0x500] ;  /* 0x0005000c0218a981 */ /* 0x000f22000c1e1900 */
[----:B------:R-:W-:Y:S02]  /*2160*/  ISETP.GE.U32.AND P6, PT, R5, UR7, PT ;  /* 0x0000000705007c0c */ /* 0x000fe4000bfc6070 */
[----:B------:R-:W-:Y:S01]  /*2170*/  ISETP.GE.U32.AND P2, PT, R35, UR7, PT ;  /* 0x0000000723007c0c */ /* 0x000fe2000bf46070 */
[----:B------:R-:W4:Y:S01]  /*2180*/  @!P3 LDG.E R26, desc[UR12][R2.64+0x580] ;  /* 0x0005800c021ab981 */ /* 0x000f22000c1e1900 */
[----:B------:R-:W-:Y:S01]  /*2190*/  ISETP.GE.U32.AND P3, PT, R34, UR7, PT ;  /* 0x0000000722007c0c */ /* 0x000fe2000bf66070 */
[----:B------:R-:W-:-:S02]  /*21a0*/  IMAD.MOV.U32 R28, RZ, RZ, R4 ;  /* 0x000000ffff1c7224 */ /* 0x000fc400078e0004 */
[--C-:B------:R-:W-:Y:S02]  /*21b0*/  IMAD.MOV.U32 R40, RZ, RZ, R4.reuse ;  /* 0x000000ffff287224 */ /* 0x100fe400078e0004 */
[--C-:B------:R-:W-:Y:S02]  /*21c0*/  IMAD.MOV.U32 R42, RZ, RZ, R4.reuse ;  /* 0x000000ffff2a7224 */ /* 0x100fe400078e0004 */
[--C-:B------:R-:W-:Y:S01]  /*21d0*/  IMAD.MOV.U32 R44, RZ, RZ, R4.reuse ;  /* 0x000000ffff2c7224 */ /* 0x100fe200078e0004 */
[----:B------:R-:W4:Y:S01]  /*21e0*/  @!P4 LDG.E R28, desc[UR12][R2.64+0x600] ;  /* 0x0006000c021cc981 */ /* 0x000f22000c1e1900 */
[--C-:B------:R-:W-:Y:S02]  /*21f0*/  IMAD.MOV.U32 R5, RZ, RZ, R4.reuse ;  /* 0x000000ffff057224 */ /* 0x100fe400078e0004 */
[----:B------:R-:W-:Y:S01]  /*2200*/  IMAD.MOV.U32 R7, RZ, RZ, R4 ;  /* 0x000000ffff077224 */ /* 0x000fe200078e0004 */
[----:B------:R-:W4:Y:S04]  /*2210*/  @!P0 LDG.E R40, desc[UR12][R2.64+0x680] ;  /* 0x0006800c02288981 */ /* 0x000f28000c1e1900 */
[----:B------:R-:W4:Y:S04]  /*2220*/  @!P1 LDG.E R42, desc[UR12][R2.64+0x700] ;  /* 0x0007000c022a9981 */ /* 0x000f28000c1e1900 */
[----:B------:R-:W4:Y:S04]  /*2230*/  @!P5 LDG.E R44, desc[UR12][R2.64+0x780] ;  /* 0x0007800c022cd981 */ /* 0x000f28000c1e1900 */
[----:B------:R-:W4:Y:S04]  /*2240*/  @!P6 LDG.E R5, desc[UR12][R2.64+0x800] ;  /* 0x0008000c0205e981 */ /* 0x000f28000c1e1900 */
[----:B------:R-:W4:Y:S04]  /*2250*/  @!P2 LDG.E R7, desc[UR12][R2.64+0x880] ;  /* 0x0008800c0207a981 */ /* 0x000f28000c1e1900 */
[----:B------:R-:W4:Y:S01]  /*2260*/  @!P3 LDG.E R4, desc[UR12][R2.64+0x900] ;  /* 0x0009000c0204b981 */ /* 0x000f22000c1e1900 */
[----:B------:R-:W0:Y:S01]  /*2270*/  S2R R38, SR_LANEID ;  /* 0x0000000000267919 */ /* 0x000e220000000000 */
[----:B------:R-:W1:Y:S01]  /*2280*/  S2UR UR5, SR_CgaCtaId ;  /* 0x00000000000579c3 */ /* 0x000e620000008800 */
[----:B------:R-:W-:Y:S01]  /*2290*/  SHF.R.U32.HI R41, RZ, 0x5, R31 ;  /* 0x00000005ff297819 */ /* 0x000fe2000001161f */
[----:B------:R-:W-:-:S02]  /*22a0*/  UMOV UR4, 0x400 ;  /* 0x0000040000047882 */ /* 0x000fc40000000000 */
[----:B-1----:R-:W-:Y:S02]  /*22b0*/  ULEA UR4, UR5, UR4, 0x18 ;  /* 0x0000000405047291 */ /* 0x002fe4000f8ec0ff */
[----:B0-----:R-:W-:-:S05]  /*22c0*/  IMAD R29, R41, 0x260, R38 ;  /* 0x00000260291d7824 */ /* 0x001fca00078e0226 */
[----:B------:R-:W-:Y:S01]  /*22d0*/  LEA R29, R29, UR4, 0x2 ;  /* 0x000000041d1d7c11 */ /* 0x000fe2000f8e10ff */
[----:B------:R-:W-:-:S04]  /*22e0*/  UISETP.NE.AND UP0, UPT, UR6, URZ, UPT ;  /* 0x000000ff0600728c */ /* 0x000fc8000bf05270 */
[----:B--2---:R-:W-:Y:S04]  /*22f0*/  STS [R29], R0 ;  /* 0x000000001d007388 */ /* 0x004fe80000000800 */
[----:B---3--:R-:W-:Y:S04]  /*2300*/  STS [R29+0x200], R12 ;  /* 0x0002000c1d007388 */ /* 0x008fe80000000800 */
[----:B----4-:R0:W-:Y:S04]  /*2310*/  STS [R29+0x100], R8 ;  /* 0x000100081d007388 */ /* 0x0101e80000000800 */
[----:B------:R1:W-:Y:S01]  /*2320*/  STS [R29+0x80], R6 ;  /* 0x000080061d007388 */ /* 0x0003e20000000800 */
[----:B0-----:R-:W-:-:S03]  /*2330*/  IMAD R8, R38, 0x48, R29 ;  /* 0x0000004826087824 */ /* 0x001fc600078e021d */
        /* <DEDUP_REMOVED lines=16> */
[----:B------:R1:W0:Y:S04]  /*2440*/  LDS R32, [R8] ;  /* 0x0000000008207984 */ /* 0x0002280000000800 */
        /* <DEDUP_REMOVED lines=19> */
[----:B--234-:R-:W-:Y:S05]  /*2580*/  BRA.U UP0, `(.L_x_17) ;  /* 0x0000000500047547 */ /* 0x01cfea000b800000 */
[----:B01----:R-:W-:Y:S02]  /*2590*/  IADD3 R8, PT, PT, R28, R33, R32 ;  /* 0x000000211c087210 */ /* 0x003fe40007ffe020 */
[----:B------:R-:W-:Y:S02]  /*25a0*/  ISETP.NE.AND P1, PT, R38, 0x1f, PT ;  /* 0x0000001f2600780c */ /* 0x000fe40003f25270 */
[----:B------:R-:W-:Y:S02]  /*25b0*/  IADD3 R8, PT, PT, R26, R27, R8 ;  /* 0x0000001b1a087210 */ /* 0x000fe40007ffe008 */
[----:B------:R-:W-:Y:S02]  /*25c0*/  ISETP.NE.AND P2, PT, R41, 0xc, PT ;  /* 0x0000000c2900780c */ /* 0x000fe40003f45270 */
        /* <DEDUP_REMOVED lines=47> */
[----:B------:R-:W-:-:S04]  /*28c0*/  ISETP.NE.AND P0, PT, R41, 0x8, PT ;  /* 0x000000082900780c */ /* 0x000fc80003f05270 */
[----:B------:R-:W-:Y:S02]  /*28d0*/  SEL R8, R15, R8, !P0 ;  /* 0x000000080f087207 */ /* 0x000fe40004000000 */
[C---:B------:R-:W-:Y:S02]  /*28e0*/  ISETP.NE.AND P0, PT, R41.reuse, 0xa, PT ;  /* 0x0000000a2900780c */ /* 0x040fe40003f05270 */
[----:B------:R-:W-:Y:S02]  /*28f0*/  SEL R8, R16, R8, !P1 ;  /* 0x0000000810087207 */ /* 0x000fe40004800000 */
[----:B------:R-:W-:Y:S02]  /*2900*/  ISETP.NE.AND P1, PT, R41, 0xb, PT ;  /* 0x0000000b2900780c */ /* 0x000fe40003f25270 */
[----:B------:R-:W-:Y:S02]  /*2910*/  SEL R8, R17, R8, !P0 ;  /* 0x0000000811087207 */ /* 0x000fe40004000000 */
[----:B------:R-:W-:-:S02]  /*2920*/  ISETP.GE.U32.AND P0, PT, R31, 0x20, PT ;  /* 0x000000201f00780c */ /* 0x000fc40003f06070 */
[----:B------:R-:W-:Y:S01]  /*2930*/  SEL R8, R18, R8, !P1 ;  /* 0x0000000812087207 */ /* 0x000fe20004800000 */
[----:B------:R-:W-:Y:S01]  /*2940*/  @!P2 IMAD.IADD R8, R19, 0x1, R18 ;  /* 0x000000011308a824 */ /* 0x000fe200078e0212 */
[----:B------:R-:W-:-:S04]  /*2950*/  ISETP.NE.AND P1, PT, R38, RZ, PT ;  /* 0x000000ff2600720c */ /* 0x000fc80003f25270 */
[----:B------:R-:W-:Y:S02]  /*2960*/  SEL R40, R40, RZ, P1 ;  /* 0x000000ff28287207 */ /* 0x000fe40000800000 */
[----:B------:R-:W-:-:S04]  /*2970*/  SEL R8, R8, RZ, P0 ;  /* 0x000000ff08087207 */ /* 0x000fc80000000000 */
[----:B-----5:R-:W-:Y:S01]  /*2980*/  IADD3 R39, PT, PT, R8, R40, R39 ;  /* 0x0000002808277210 */ /* 0x020fe20007ffe027 */
[----:B------:R-:W-:Y:S06]  /*2990*/  BRA `(.L_x_18) ;  /* 0x0000000c00547947 */ /* 0x000fec0003800000 */
.L_x_17:
[----:B01----:R-:W-:Y:S02]  /*29a0*/  IADD3 R8, PT, PT, R28, R33, R32 ;  /* 0x000000211c087210 */ /* 0x003fe40007ffe020 */
[----:B------:R-:W-:Y:S02]  /*29b0*/  ISETP.NE.AND P1, PT, R38, 0x1f, PT ;  /* 0x0000001f2600780c */ /* 0x000fe40003f25270 */
        /* <DEDUP_REMOVED lines=9> */
[----:B-----5:R-:W-:-:S05]  /*2a50*/  IADD3 R39, PT, PT, R9, R0, R8 ;  /* 0x0000000009277210 */ /* 0x020fca0007ffe008 */
        /* <DEDUP_REMOVED lines=28> */
[----:B------:R-:W-:Y:S01]  /*2c20*/  IMAD.IADD R14, R14, 0x1, R13 ;  /* 0x000000010e0e7824 */ /* 0x000fe200078e020d */
[----:B------:R-:W0:Y:S02]  /*2c30*/  LDS R11, [UR4+0x40] ;  /* 0x00004004ff0b7984 */ /* 0x000e240008000800 */
        /* <DEDUP_REMOVED lines=14> */
[----:B------:R-:W-:-:S04]  /*2d20*/  ISETP.NE.AND P0, PT, R41, 0xa, PT ;  /* 0x0000000a2900780c */ /* 0x000fc80003f05270 */
[----:B------:R-:W-:Y:S01]  /*2d30*/  SEL R8, R17, R8, !P0 ;  /* 0x0000000811087207 */ /* 0x000fe20004000000 */
[----:B------:R-:W-:Y:S01]  /*2d40*/  IMAD.IADD R17, R40, 0x1, -R39 ;  /* 0x0000000128117824 */ /* 0x000fe200078e0a27 */
[----:B------:R-:W-:-:S04]  /*2d50*/  ISETP.NE.AND P0, PT, R41, 0xb, PT ;  /* 0x0000000b2900780c */ /* 0x000fc80003f05270 */
[----:B------:R-:W-:Y:S02]  /*2d60*/  SEL R8, R18, R8, !P0 ;  /* 0x0000000812087207 */ /* 0x000fe40004000000 */
[----:B------:R-:W-:Y:S01]  /*2d70*/  ISETP.GT.U32.AND P0, PT, R31, 0x1f, PT ;  /* 0x0000001f1f00780c */ /* 0x000fe20003f04070 */
[----:B0-----:R-:W-:Y:S01]  /*2d80*/  IMAD.IADD R11, R19, 0x1, R11 ;  /* 0x00000001130b7824 */ /* 0x001fe200078e020b */
        /* <DEDUP_REMOVED lines=22> */
.L_x_64:
[----:B------:R-:W-:Y:S05]  /*2ef0*/  @!P0 BRA `(.L_x_21) ;  /* 0x0000000000248947 */ /* 0x000fea0003800000 */
[----:B------:R-:W-:-:S07]  /*2f00*/  IMAD.MOV.U32 R14, RZ, RZ, 0x1de ;  /* 0x000001deff0e7424 */ /* 0x000fce00078e00ff */
.L_x_23:
[----:B------:R-:W-:Y:S05]  /*2f10*/  NANOSLEEP R14 ;  /* 0x0000000e0000735d */ /* 0x000fea0003800000 */
[----:B------:R-:W2:Y:S01]  /*2f20*/  LD.E.64.STRONG.GPU R8, desc[UR12][R12.64+0x100] ;  /* 0x0001000c0c087980 */ /* 0x000ea2000c10fb00 */
[----:B------:R-:W-:Y:S01]  /*2f30*/  UMOV UR5, 0xffffffff ;  /* 0xffffffff00057882 */ /* 0x000fe20000000000 */
[----:B------:R-:W-:Y:S02]  /*2f40*/  SHF.R.U32.HI R14, RZ, 0x1, R14 ;  /* 0x00000001ff0e7819 */ /* 0x000fe4000001160e */
[----:B--2---:R-:W-:Y:S01]  /*2f50*/  ISETP.NE.AND P0, PT, R8, 0x63, PT ;  /* 0x000000630800780c */ /* 0x004fe20003f05270 */
[----:B------:R-:W-:-:S12]  /*2f60*/  BRA.DIV UR5, `(.L_x_22) ;  /* 0x0000001a05607947 */ /* 0x000fd8000b800000 */
[----:B------:R-:W-:-:S13]  /*2f70*/  VOTE.ANY P0, !P0 ;  /* 0x0000000000ff7806 */ /* 0x000fda0004000100 */
.L_x_67:
[----:B------:R-:W-:Y:S05]  /*2f80*/  @P0 BRA `(.L_x_23) ;  /* 0xfffffffc00e00947 */ /* 0x000fea000383ffff */
.L_x_21:
[----:B------:R-:W-:Y:S01]  /*2f90*/  UMOV UR5, 0xffffffff ;  /* 0xffffffff00057882 */ /* 0x000fe20000000000 */
[----:B------:R-:W-:Y:S02]  /*2fa0*/  ISETP.NE.AND P2, PT, R8, 0x65, PT ;  /* 0x000000650800780c */ /* 0x000fe40003f45270 */
[----:B------:R-:W-:Y:S11]  /*2fb0*/  BRA.DIV UR5, `(.L_x_24) ;  /* 0x0000001a056c7947 */ /* 0x000ff6000b800000 */
[----:B------:R-:W0:Y:S01]  /*2fc0*/  S2R R19, SR_GEMASK ;  /* 0x0000000000137919 */ /* 0x000e220000003c00 */
[----:B------:R-:W-:-:S04]  /*2fd0*/  VOTE.ANY R10, PT, !P2 ;  /* 0x00000000000a7806 */ /* 0x000fc800050e0100 */
[----:B0-----:R-:W-:-:S05]  /*2fe0*/  LOP3.LUT R10, R10, 0x80000000, R19, 0xec, !PT ;  /* 0x800000000a0a7812 */ /* 0x001fca00078eec13 */
[----:B------:R-:W-:-:S05]  /*2ff0*/  VIADD R13, R10, 0xffffffff ;  /* 0xffffffff0a0d7836 */ /* 0x000fca0000000000 */
[----:B------:R-:W-:Y:S01]  /*3000*/  LOP3.LUT R13, R10, R13, RZ, 0xc, !PT ;  /* 0x0000000d0a0d7212 */ /* 0x000fe200078e0cff */
[----:B------:R-:W-:-:S03]  /*3010*/  VIADD R10, R38, 0x2 ;  /* 0x00000002260a7836 */ /* 0x000fc60000000000 */
[----:B------:R-:W0:Y:S02]  /*3020*/  POPC R15, R13 ;  /* 0x0000000d000f7309 */ /* 0x000e240000000000 */
[----:B0-----:R-:W0:Y:S01]  /*3030*/  SHFL.DOWN PT, R16, R9, 0x1, R15 ;  /* 0x0820000009107989 */ /* 0x001e2200000e000f */
[----:B------:R-:W-:-:S04]  /*3040*/  ISETP.GE.AND P0, PT, R38, R15, PT ;  /* 0x0000000f2600720c */ /* 0x000fc80003f06270 */
[----:B0-----:R-:W-:Y:S02]  /*3050*/  SEL R16, R16, RZ, !P0 ;  /* 0x000000ff10107207 */ /* 0x001fe40004000000 */
[----:B------:R-:W-:Y:S01]  /*3060*/  ISETP.GT.AND P0, PT, R10, R15, PT ;  /* 0x0000000f0a00720c */ /* 0x000fe20003f04270 */
[----:B------:R-:W-:Y:S02]  /*3070*/  VIADD R10, R38, 0x4 ;  /* 0x00000004260a7836 */ /* 0x000fe40000000000 */
[----:B------:R-:W-:-:S05]  /*3080*/  IMAD.IADD R12, R16, 0x1, R9 ;  /* 0x00000001100c7824 */ /* 0x000fca00078e0209 */
[----:B------:R-:W0:Y:S02]  /*3090*/  SHFL.DOWN PT, R16, R12, 0x2, R15 ;  /* 0x084000000c107989 */ /* 0x000e2400000e000f */
[----:B0-----:R-:W-:Y:S02]  /*30a0*/  SEL R39, R16, RZ, !P0 ;  /* 0x000000ff10277207 */ /* 0x001fe40004000000 */
[----:B------:R-:W-:Y:S01]  /*30b0*/  ISETP.GT.AND P0, PT, R10, R15, PT ;  /* 0x0000000f0a00720c */ /* 0x000fe20003f04270 */
[----:B------:R-:W-:Y:S02]  /*30c0*/  VIADD R10, R38, 0x8 ;  /* 0x00000008260a7836 */ /* 0x000fe40000000000 */
[----:B------:R-:W-:Y:S02]  /*30d0*/  IMAD.IADD R40, R12, 0x1, R39 ;  /* 0x000000010c287824 */ /* 0x000fe400078e0227 */
[----:B------:R-:W0:Y:S03]  /*30e0*/  LDC.64 R12, c[0x0][0x390] ;  /* 0x0000e400ff0c7b82 */ /* 0x000e260000000a00 */
[----:B------:R-:W1:Y:S02]  /*30f0*/  SHFL.DOWN PT, R16, R40, 0x4, R15 ;  /* 0x0880000028107989 */ /* 0x000e6400000e000f */
[----:B-1----:R-:W-:-:S02]  /*3100*/  SEL R9, R16, RZ, !P0 ;  /* 0x000000ff10097207 */ /* 0x002fc40004000000 */
[----:B------:R-:W-:-:S03]  /*3110*/  ISETP.GT.AND P0, PT, R10, R15, PT ;  /* 0x0000000f0a00720c */ /* 0x000fc60003f04270 */
[----:B------:R-:W-:Y:S01]  /*3120*/  IMAD.IADD R9, R40, 0x1, R9 ;  /* 0x0000000128097824 */ /* 0x000fe200078e0209 */
[----:B0-----:R-:W-:-:S04]  /*3130*/  IADD3 R40, P3, PT, R12, 0x100, RZ ;  /* 0x000001000c287810 */ /* 0x001fc80007f7e0ff */
[----:B------:R-:W0:Y:S01]  /*3140*/  SHFL.DOWN PT, R16, R9, 0x8, R15 ;  /* 0x0900000009107989 */ /* 0x000e2200000e000f */
[----:B------:R-:W-:Y:S01]  /*3150*/  IMAD.X R41, RZ, RZ, R13, P3 ;  /* 0x000000ffff297224 */ /* 0x000fe200018e060d */
[----:B0-----:R-:W-:Y:S02]  /*3160*/  SEL R16, R16, RZ, !P0 ;  /* 0x000000ff10107207 */ /* 0x001fe40004000000 */
[----:B------:R-:W-:Y:S01]  /*3170*/  ISETP.NE.AND P0, PT, R8, 0x65, PT ;  /* 0x000000650800780c */ /* 0x000fe20003f05270 */
[----:B------:R-:W-:Y:S02]  /*3180*/  VIADD R8, R38, 0x10 ;  /* 0x0000001026087836 */ /* 0x000fe40000000000 */
[----:B------:R-:W-:-:S03]  /*3190*/  IMAD.IADD R44, R9, 0x1, R16 ;  /* 0x00000001092c7824 */ /* 0x000fc600078e0210 */
[----:B------:R-:W-:Y:S02]  /*31a0*/  ISETP.GT.AND P2, PT, R8, R15, PT ;  /* 0x0000000f0800720c */ /* 0x000fe40003f44270 */
[----:B------:R-:W0:Y:S05]  /*31b0*/  SHFL.DOWN PT, R16, R44, 0x10, R15 ;  /* 0x0a0000002c107989 */ /* 0x000e2a00000e000f */
[----:B------:R-:W-:Y:S02]  /*31c0*/  VOTE.ALL P0, P0 ;  /* 0x0000000000ff7806 */ /* 0x000fe40000000000 */
[----:B0-----:R-:W-:-:S05]  /*31d0*/  SEL R9, R16, RZ, !P2 ;  /* 0x000000ff10097207 */ /* 0x001fca0005000000 */
[----:B------:R-:W-:-:S07]  /*31e0*/  IMAD.IADD R12, R44, 0x1, R9 ;  /* 0x000000012c0c7824 */ /* 0x000fce00078e0209 */
.L_x_76:
[----:B------:R-:W-:Y:S05]  /*31f0*/  @!P0 BRA `(.L_x_25) ;  /* 0x0000000000dc8947 */ /* 0x000fea0003800000 */
[----:B------:R-:W-:-:S07]  /*3200*/  IMAD.MOV.U32 R39, RZ, RZ, 0x1de ;  /* 0x000001deff277424 */ /* 0x000fce00078e00ff */
.L_x_31:
        /* <DEDUP_REMOVED lines=8> */
.L_x_79:
[----:B------:R-:W-:Y:S05]  /*3290*/  @!P0 BRA `(.L_x_27) ;  /* 0x0000000000248947 */ /* 0x000fea0003800000 */
[----:B------:R-:W-:-:S07]  /*32a0*/  IMAD.MOV.U32 R13, RZ, RZ, R39 ;  /* 0x000000ffff0d7224 */ /* 0x000fce00078e0027 */
.L_x_29:
[----:B------:R-:W-:Y:S05]  /*32b0*/  NANOSLEEP R13 ;  /* 0x0000000d0000735d */ /* 0x000fea0003800000 */
[----:B------:R-:W2:Y:S01]  /*32c0*/  LD.E.64.STRONG.GPU R8, desc[UR12][R14.64+-0x100] ;  /* 0xffff000c0e087980 */ /* 0x000ea2000c10fb00 */
[----:B------:R-:W-:Y:S01]  /*32d0*/  UMOV UR5, 0xffffffff ;  /* 0xffffffff00057882 */ /* 0x000fe20000000000 */
[----:B------:R-:W-:Y:S02]  /*32e0*/  SHF.R.U32.HI R13, RZ, 0x1, R13 ;  /* 0x00000001ff0d7819 */ /* 0x000fe4000001160d */
[----:B--2---:R-:W-:Y:S01]  /*32f0*/  ISETP.NE.AND P0, PT, R8, 0x63, PT ;  /* 0x000000630800780c */ /* 0x004fe20003f05270 */
[----:B------:R-:W-:-:S12]  /*3300*/  BRA.DIV UR5, `(.L_x_28) ;  /* 0x0000001a05bc7947 */ /* 0x000fd8000b800000 */
[----:B------:R-:W-:-:S13]  /*3310*/  VOTE.ANY P0, !P0 ;  /* 0x0000000000ff7806 */ /* 0x000fda0004000100 */
.L_x_82:
[----:B------:R-:W-:Y:S05]  /*3320*/  @P0 BRA `(.L_x_29) ;  /* 0xfffffffc00e00947 */ /* 0x000fea000383ffff */
.L_x_27:
[----:B------:R-:W-:Y:S01]  /*3330*/  UMOV UR5, 0xffffffff ;  /* 0xffffffff00057882 */ /* 0x000fe20000000000 */
[----:B------:R-:W-:Y:S02]  /*3340*/  ISETP.NE.AND P0, PT, R8, 0x65, PT ;  /* 0x000000650800780c */ /* 0x000fe40003f05270 */
[----:B------:R-:W-:Y:S11]  /*3350*/  BRA.DIV UR5, `(.L_x_30) ;  /* 0x0000001a05c87947 */ /* 0x000ff6000b800000 */
[----:B------:R-:W-:Y:S01]  /*3360*/  VOTE.ANY R10, PT, !P0 ;  /* 0x00000000000a7806 */ /* 0x000fe200040e0100 */
[----:B------:R-:W-:-:S03]  /*3370*/  VIADD R18, R18, 0xffffffe0 ;  /* 0xffffffe012127836 */ /* 0x000fc60000000000 */
[----:B------:R-:W-:-:S05]  /*3380*/  LOP3.LUT R10, R10, 0x80000000, R19, 0xec, !PT ;  /* 0x800000000a0a7812 */ /* 0x000fca00078eec13 */
        /* <DEDUP_REMOVED lines=14> */
[----:B------:R-:W-:-:S05]  /*3470*/  IMAD.IADD R45, R44, 0x1, R45 ;  /* 0x000000012c2d7824 */ /* 0x000fca00078e022d */
[----:B------:R-:W0:Y:S02]  /*3480*/  SHFL.DOWN PT, R16, R45, 0x4, R15 ;  /* 0x088000002d107989 */ /* 0x000e2400000e000f */
[----:B0-----:R-:W-:Y:S02]  /*3490*/  SEL R16, R16, RZ, !P0 ;  /* 0x000000ff10107207 */ /* 0x001fe40004000000 */
[----:B------:R-:W-:-:S03]  /*34a0*/  ISETP.GT.AND P0, PT, R10, R15, PT ;  /* 0x0000000f0a00720c */ /* 0x000fc60003f04270 */
[----:B------:R-:W-:-:S05]  /*34b0*/  IMAD.IADD R9, R45, 0x1, R16 ;  /* 0x000000012d097824 */ /* 0x000fca00078e0210 */
[----:B------:R-:W0:Y:S02]  /*34c0*/  SHFL.DOWN PT, R16, R9, 0x8, R15 ;  /* 0x0900000009107989 */ /* 0x000e2400000e000f */
[----:B0-----:R-:W-:Y:S02]  /*34d0*/  SEL R16, R16, RZ, !P0 ;  /* 0x000000ff10107207 */ /* 0x001fe40004000000 */
[----:B------:R-:W-:Y:S01]  /*34e0*/  ISETP.NE.AND P0, PT, R8, 0x65, PT ;  /* 0x000000650800780c */ /* 0x000fe20003f05270 */
[----:B------:R-:W-:Y:S02]  /*34f0*/  VIADD R8, R38, 0x10 ;  /* 0x0000001026087836 */ /* 0x000fe40000000000 */
[----:B------:R-:W-:-:S03]  /*3500*/  IMAD.IADD R44, R9, 0x1, R16 ;  /* 0x00000001092c7824 */ /* 0x000fc600078e0210 */
[----:B------:R-:W-:Y:S02]  /*3510*/  ISETP.GT.AND P2, PT, R8, R15, PT ;  /* 0x0000000f0800720c */ /* 0x000fe40003f44270 */
[----:B------:R-:W0:Y:S05]  /*3520*/  SHFL.DOWN PT, R16, R44, 0x10, R15 ;  /* 0x0a0000002c107989 */ /* 0x000e2a00000e000f */
[----:B------:R-:W-:Y:S02]  /*3530*/  VOTE.ALL P0, P0 ;  /* 0x0000000000ff7806 */ /* 0x000fe40000000000 */
[----:B0-----:R-:W-:-:S04]  /*3540*/  SEL R13, R16, RZ, !P2 ;  /* 0x000000ff100d7207 */ /* 0x001fc80005000000 */
[----:B------:R-:W-:-:S07]  /*3550*/  IADD3 R12, PT, PT, R44, R13, R12 ;  /* 0x0000000d2c0c7210 */ /* 0x000fce0007ffe00c */
.L_x_91:
[----:B------:R-:W-:Y:S05]  /*3560*/  @P0 BRA `(.L_x_31) ;  /* 0xfffffffc00280947 */ /* 0x000fea000383ffff */
.L_x_25:
[----:B------:R-:W-:Y:S01]  /*3570*/  ISETP.NE.AND P0, PT, R38, RZ, PT ;  /* 0x000000ff2600720c */ /* 0x000fe20003f05270 */
[----:B------:R-:W0:Y:S01]  /*3580*/  @!P1 S2R R9, SR_CgaCtaId ;  /* 0x0000000000099919 */ /* 0x000e220000008800 */
[----:B------:R-:W-:Y:S01]  /*3590*/  @!P1 MOV R8, 0x400 ;  /* 0x0000040000089802 */ /* 0x000fe20000000f00 */
[----:B------:R-:W-:Y:S02]  /*35a0*/  @!P1 IMAD.IADD R11, R11, 0x1, R12 ;  /* 0x000000010b0b9824 */ /* 0x000fe400078e020c */
[----:B------:R-:W-:-:S05]  /*35b0*/  @!P1 IMAD.MOV.U32 R10, RZ, RZ, 0x65 ;  /* 0x00000065ff0a9424 */ /* 0x000fca00078e00ff */
[----:B------:R1:W-:Y:S03]  /*35c0*/  @!P1 ST.E.64.STRONG.GPU desc[UR12][R42.64+0x100], R10 ;  /* 0x0001000a2a009985 */ /* 0x0003e6000c10fb0c */
[----:B------:R-:W-:Y:S01]  /*35d0*/  @!P0 MOV R13, 0x400 ;  /* 0x00000400000d8802 */ /* 0x000fe20000000f00 */
[----:B------:R-:W2:Y:S01]  /*35e0*/  @!P0 S2R R14, SR_CgaCtaId ;  /* 0x00000000000e8919 */ /* 0x000ea20000008800 */
[----:B0-----:R-:W-:Y:S01]  /*35f0*/  @!P1 LEA R9, R9, R8, 0x18 ;  /* 0x0000000809099211 */ /* 0x001fe200078ec0ff */
[----:B------:R-:W-:Y:S02]  /*3600*/  IMAD.MOV.U32 R8, RZ, RZ, R17 ;  /* 0x000000ffff087224 */ /* 0x000fe400078e0011 */
[----:B------:R-:W-:Y:S02]  /*3610*/  @!P0 IMAD.MOV.U32 R8, RZ, RZ, R12 ;  /* 0x000000ffff088224 */ /* 0x000fe400078e000c */
[----:B------:R1:W-:Y:S04]  /*3620*/  @!P1 STS [R9+0x8], R11 ;  /* 0x0000080b09009388 */ /* 0x0003e80000000800 */
[----:B------:R1:W-:Y:S01]  /*3630*/  @!P1 STS [R9+0x4], R12 ;  /* 0x0000040c09009388 */ /* 0x0003e20000000800 */
[----:B--2---:R-:W-:-:S05]  /*3640*/  @!P0 LEA R13, R14, R13, 0x18 ;  /* 0x0000000d0e0d8211 */ /* 0x004fca00078ec0ff */
[----:B------:R1:W-:Y:S02]  /*3650*/  @!P0 STS [R13+0x54], R12 ;  /* 0x0000540c0d008388 */ /* 0x0003e40000000800 */
.L_x_19:
        /* <DEDUP_REMOVED lines=9> */
.L_x_18:
[----:B------:R-:W-:Y:S01]  /*36f0*/  IMAD.IADD R32, R32, 0x1, R39 ;  /* 0x0000000120207824 */ /* 0x000fe200078e0227 */
[----:B------:R-:W0:Y:S01]  /*3700*/  S2R R8, SR_LANEID ;  /* 0x0000000000087919 */ /* 0x000e220000000000 */
[----:B------:R-:W-:Y:S02]  /*3710*/  BAR.SYNC.DEFER_BLOCKING 0x0 ;  /* 0x0000000000007b1d */ /* 0x000fe40000010000 */
[----:B------:R-:W-:Y:S01]  /*3720*/  IMAD.IADD R33, R33, 0x1, R32 ;  /* 0x0000000121217824 */ /* 0x000fe200078e0220 */
[----:B------:R-:W-:Y:S01]  /*3730*/  ISETP.NE.AND P0, PT, R31, RZ, PT ;  /* 0x000000ff1f00720c */ /* 0x000fe20003f05270 */
[----:B------:R-:W-:Y:S02]  /*3740*/  IMAD.U32 R12, RZ, RZ, UR7 ;  /* 0x00000007ff0c7e24 */ /* 0x000fe4000f8e00ff */
[----:B------:R-:W-:Y:S01]  /*3750*/  IMAD.IADD R28, R28, 0x1, R33 ;  /* 0x000000011c1c7824 */ /* 0x000fe200078e0221 */
[----:B------:R-:W1:Y:S03]  /*3760*/  LDCU.64 UR8, c[0x0][0x388] ;  /* 0x00007100ff0877ac */ /* 0x000e660008000a00 */
[----:B------:R-:W-:-:S04]  /*3770*/  IMAD.IADD R27, R27, 0x1, R28 ;  /* 0x000000011b1b7824 */ /* 0x000fc800078e021c */
[----:B------:R-:W-:-:S04]  /*3780*/  IMAD.IADD R26, R26, 0x1, R27 ;  /* 0x000000011a1a7824 */ /* 0x000fc800078e021b */
[----:B------:R-:W-:-:S04]  /*3790*/  IMAD.IADD R25, R25, 0x1, R26 ;  /* 0x0000000119197824 */ /* 0x000fc800078e021a */
[----:B------:R-:W-:-:S04]  /*37a0*/  IMAD.IADD R24, R24, 0x1, R25 ;  /* 0x0000000118187824 */ /* 0x000fc800078e0219 */
[----:B------:R-:W-:Y:S02]  /*37b0*/  IMAD.IADD R23, R23, 0x1, R24 ;  /* 0x0000000117177824 */ /* 0x000fe400078e0218 */
[----:B0-----:R-:W-:Y:S02]  /*37c0*/  IMAD R8, R8, 0x48, R29 ;  /* 0x0000004808087824 */ /* 0x001fe400078e021d */
[----:B------:R-:W-:-:S03]  /*37d0*/  IMAD.IADD R22, R22, 0x1, R23 ;  /* 0x0000000116167824 */ /* 0x000fc600078e0217 */
[----:B------:R-:W-:Y:S01]  /*37e0*/  STS [R8], R39 ;  /* 0x0000002708007388 */ /* 0x000fe20000000800 */
[----:B------:R-:W-:-:S03]  /*37f0*/  IMAD.IADD R21, R21, 0x1, R22 ;  /* 0x0000000115157824 */ /* 0x000fc600078e0216 */
[----:B------:R-:W-:Y:S01]  /*3800*/  STS [R8+0x4], R32 ;  /* 0x0000042008007388 */ /* 0x000fe20000000800 */
        /* <DEDUP_REMOVED lines=15> */
[----:B------:R-:W-:Y:S04]  /*3900*/  STS [R8+0x24], R22 ;  /* 0x0000241608007388 */ /* 0x000fe80000000800 */
        /* <DEDUP_REMOVED lines=8> */
[----:B------:R0:W-:Y:S01]  /*3990*/  STS [R8+0x48], R0 ;  /* 0x0000480008007388 */ /* 0x0001e20000000800 */
[----:B------:R-:W-:-:S03]  /*39a0*/  NOP ;  /* 0x0000000000007918 */ /* 0x000fc60000000000 */
[----:B------:R-:W-:Y:S04]  /*39b0*/  LDS R39, [R29] ;  /* 0x000000001d277984 */ /* 0x000fe80000000800 */
[----:B------:R-:W-:Y:S04]  /*39c0*/  LDS R41, [R29+0x80] ;  /* 0x000080001d297984 */ /* 0x000fe80000000800 */
        /* <DEDUP_REMOVED lines=17> */
[----:B------:R2:W-:Y:S01]  /*3ae0*/  @!P0 STS [UR4+0x7b80], R12 ;  /* 0x007b800cff008988 */ /* 0x0005e20008000804 */
[----:B------:R-:W-:Y:S01]  /*3af0*/  BAR.SYNC.DEFER_BLOCKING 0x0 ;  /* 0x0000000000007b1d */ /* 0x000fe20000010000 */
[----:B0-----:R-:W-:-:S05]  /*3b00*/  IADD3 R0, P0, PT, R30, UR10, RZ ;  /* 0x0000000a1e007c10 */ /* 0x001fca000ff1e0ff */
[----:B------:R-:W0:Y:S01]  /*3b10*/  S2R R2, SR_TID.X ;  /* 0x0000000000027919 */ /* 0x000e220000002100 */
[----:B------:R-:W3:Y:S01]  /*3b20*/  LDS R31, [UR4+0x7b80] ;  /* 0x007b8004ff1f7984 */ /* 0x000ee20008000800 */
[C---:B0-----:R-:W-:Y:S02]  /*3b30*/  LOP3.LUT R3, R2.reuse, 0x3e0, RZ, 0xc0, !PT ;  /* 0x000003e002037812 */ /* 0x041fe400078ec0ff */
[----:B------:R-:W-:-:S05]  /*3b40*/  LOP3.LUT R2, R2, 0x1f, RZ, 0xc0, !PT ;  /* 0x0000001f02027812 */ /* 0x000fca00078ec0ff */
[----:B------:R-:W-:Y:S02]  /*3b50*/  IMAD R8, R3, 0x13, R2 ;  /* 0x0000001303087824 */ /* 0x000fe400078e0202 */
[----:B------:R-:W-:Y:S01]  /*3b60*/  IMAD.X R3, RZ, RZ, UR11, P0 ;  /* 0x0000000bff037e24 */ /* 0x000fe200080e06ff */
[----:B-1----:R-:W-:Y:S01]  /*3b70*/  LEA R2, P0, R0, UR8, 0x2 ;  /* 0x0000000800027c11 */ /* 0x002fe2000f8010ff */
[C---:B------:R-:W-:Y:S02]  /*3b80*/  VIADD R10, R8.reuse, 0x20 ;  /* 0x00000020080a7836 */ /* 0x040fe40000000000 */
[----:B--2---:R-:W-:Y:S01]  /*3b90*/  VIADD R12, R8, 0xa0 ;  /* 0x000000a0080c7836 */ /* 0x004fe20000000000 */
[----:B------:R-:W-:Y:S01]  /*3ba0*/  LEA.HI.X R3, R0, UR9, R3, 0x2, P0 ;  /* 0x0000000900037c11 */ /* 0x000fe200080f1403 */
[----:B------:R-:W-:Y:S01]  /*3bb0*/  VIADD R0, R8, 0x40 ;  /* 0x0000004008007836 */ /* 0x000fe20000000000 */
[-C--:B---3--:R-:W-:Y:S02]  /*3bc0*/  ISETP.GE.AND P1, PT, R30, R31.reuse, PT ;  /* 0x0000001f1e00720c */ /* 0x088fe40003f26270 */
[-C--:B------:R-:W-:Y:S01]  /*3bd0*/  ISETP.GE.AND P2, PT, R10, R31.reuse, PT ;  /* 0x0000001f0a00720c */ /* 0x080fe20003f46270 */
[----:B------:R-:W-:Y:S01]  /*3be0*/  VIADD R10, R8, 0x60 ;  /* 0x00000060080a7836 */ /* 0x000fe20000000000 */
[-C--:B------:R-:W-:Y:S01]  /*3bf0*/  ISETP.GE.AND P3, PT, R0, R31.reuse, PT ;  /* 0x0000001f0000720c */ /* 0x080fe20003f66270 */
[----:B------:R-:W-:Y:S01]  /*3c00*/  VIADD R0, R8, 0x80 ;  /* 0x0000008008007836 */ /* 0x000fe20000000000 */
[----:B------:R-:W-:-:S02]  /*3c10*/  ISETP.GE.AND P6, PT, R12, R31, PT ;  /* 0x0000001f0c00720c */ /* 0x000fc40003fc6270 */
[-C--:B------:R-:W-:Y:S01]  /*3c20*/  ISETP.GE.AND P4, PT, R10, R31.reuse, PT ;  /* 0x0000001f0a00720c */ /* 0x080fe20003f86270 */
[----:B------:R-:W-:Y:S01]  /*3c30*/  VIADD R10, R8, 0xc0 ;  /* 0x000000c0080a7836 */ /* 0x000fe20000000000 */
[-C--:B------:R-:W-:Y:S01]  /*3c40*/  ISETP.GE.AND P5, PT, R0, R31.reuse, PT ;  /* 0x0000001f0000720c */ /* 0x080fe20003fa6270 */
[----:B------:R-:W-:Y:S02]  /*3c50*/  VIADD R0, R8, 0xe0 ;  /* 0x000000e008007836 */ /* 0x000fe40000000000 */
[----:B------:R0:W-:Y:S01]  /*3c60*/  @!P1 STG.E desc[UR12][R2.64], R39 ;  /* 0x0000002702009986 */ /* 0x0001e2000c10190c */
[-C--:B------:R-:W-:Y:S01]  /*3c70*/  ISETP.GE.AND P0, PT, R10, R31.reuse, PT ;  /* 0x0000001f0a00720c */ /* 0x080fe20003f06270 */
[----:B------:R-:W-:Y:S01]  /*3c80*/  VIADD R10, R8, 0x160 ;  /* 0x00000160080a7836 */ /* 0x000fe20000000000 */
[-C--:B------:R-:W-:Y:S01]  /*3c90*/  ISETP.GE.AND P1, PT, R0, R31.reuse, PT ;  /* 0x0000001f0000720c */ /* 0x080fe20003f26270 */
[----:B------:R-:W-:Y:S01]  /*3ca0*/  VIADD R0, R8, 0x140 ;  /* 0x0000014008007836 */ /* 0x000fe20000000000 */
[----:B------:R0:W-:Y:S01]  /*3cb0*/  @!P2 STG.E desc[UR12][R2.64+0x80], R41 ;  /* 0x000080290200a986 */ /* 0x0001e2000c10190c */
[----:B------:R-:W-:-:S03]  /*3cc0*/  ISETP.GE.AND P2, PT, R37, R31, PT ;  /* 0x0000001f2500720c */ /* 0x000fc60003f46270 */
[----:B------:R0:W-:Y:S01]  /*3cd0*/  @!P3 STG.E desc[UR12][R2.64+0x100], R43 ;  /* 0x0001002b0200b986 */ /* 0x0001e2000c10190c */
[----:B------:R-:W-:-:S03]  /*3ce0*/  ISETP.GE.AND P3, PT, R36, R31, PT ;  /* 0x0000001f2400720c */ /* 0x000fc60003f66270 */
[----:B------:R0:W-:Y:S01]  /*3cf0*/  @!P4 STG.E desc[UR12][R2.64+0x180], R45 ;  /* 0x0001802d0200c986 */ /* 0x0001e2000c10190c */
[-C--:B------:R-:W-:Y:S01]  /*3d00*/  ISETP.GE.AND P4, PT, R0, R31.reuse, PT ;  /* 0x0000001f0000720c */ /* 0x080fe20003f86270 */
[----:B------:R-:W-:Y:S02]  /*3d10*/  VIADD R0, R8, 0x180 ;  /* 0x0000018008007836 */ /* 0x000fe40000000000 */
[----:B------:R0:W-:Y:S01]  /*3d20*/  @!P5 STG.E desc[UR12][R2.64+0x200], R4 ;  /* 0x000200040200d986 */ /* 0x0001e2000c10190c */
[-C--:B------:R-:W-:Y:S01]  /*3d30*/  ISETP.GE.AND P5, PT, R10, R31.reuse, PT ;  /* 0x0000001f0a00720c */ /* 0x080fe20003fa6270 */
[----:B------:R-:W-:Y:S02]  /*3d40*/  VIADD R10, R8, 0x1a0 ;  /* 0x000001a0080a7836 */ /* 0x000fe40000000000 */
[----:B------:R0:W-:Y:S01]  /*3d50*/  @!P6 STG.E desc[UR12][R2.64+0x280], R6 ;  /* 0x000280060200e986 */ /* 0x0001e2000c10190c */
[----:B------:R-:W-:Y:S01]  /*3d60*/  ISETP.GE.AND P6, PT, R0, R31, PT ;  /* 0x0000001f0000720c */ /* 0x000fe20003fc6270 */
[----:B------:R-:W-:-:S02]  /*3d70*/  VIADD R0, R8, 0x1c0 ;  /* 0x000001c008007836 */ /* 0x000fc40000000000 */
[----:B------:R0:W-:Y:S01]  /*3d80*/  @!P0 STG.E desc[UR12][R2.64+0x300], R33 ;  /* 0x0003002102008986 */ /* 0x0001e2000c10190c */
[-C--:B------:R-:W-:Y:S01]  /*3d90*/  ISETP.GE.AND P0, PT, R10, R31.reuse, PT ;  /* 0x0000001f0a00720c */ /* 0x080fe20003f06270 */
[C---:B------:R-:W-:Y:S02]  /*3da0*/  VIADD R10, R8.reuse, 0x1e0 ;  /* 0x000001e0080a7836 */ /* 0x040fe40000000000 */
[----:B------:R-:W-:Y:S01]  /*3db0*/  VIADD R8, R8, 0x200 ;  /* 0x0000020008087836 */ /* 0x000fe20000000000 */
[----:B------:R0:W-:Y:S01]  /*3dc0*/  @!P1 STG.E desc[UR12][R2.64+0x380], R25 ;  /* 0x0003801902009986 */ /* 0x0001e2000c10190c */
[----:B------:R-:W-:-:S03]  /*3dd0*/  ISETP.GE.AND P1, PT, R0, R31, PT ;  /* 0x0000001f0000720c */ /* 0x000fc60003f26270 */
        /* <DEDUP_REMOVED lines=8> */
[----:B------:R0:W-:Y:S04]  /*3e60*/  @!P6 STG.E desc[UR12][R2.64+0x600], R15 ;  /* 0x0006000f0200e986 */ /* 0x0001e8000c10190c */
[----:B------:R0:W-:Y:S04]  /*3e70*/  @!P0 STG.E desc[UR12][R2.64+0x680], R13 ;  /* 0x0006800d02008986 */ /* 0x0001e8000c10190c */
[----:B------:R0:W-:Y:S04]  /*3e80*/  @!P1 STG.E desc[UR12][R2.64+0x700], R11 ;  /* 0x0007000b02009986 */ /* 0x0001e8000c10190c */
[----:B------:R0:W-:Y:S04]  /*3e90*/  @!P2 STG.E desc[UR12][R2.64+0x780], R9 ;  /* 0x000780090200a986 */ /* 0x0001e8000c10190c */
[----:B------:R0:W-:Y:S04]  /*3ea0*/  @!P3 STG.E desc[UR12][R2.64+0x800], R7 ;  /* 0x000800070200b986 */ /* 0x0001e8000c10190c */
[----:B------:R0:W-:Y:S01]  /*3eb0*/  @!P4 STG.E desc[UR12][R2.64+0x880], R5 ;  /* 0x000880050200c986 */ /* 0x0001e2000c10190c */
[----:B------:R-:W-:Y:S05]  /*3ec0*/  @P5 EXIT ;  /* 0x000000000000594d */ /* 0x000fea0003800000 */
[----:B------:R-:W-:Y:S01]  /*3ed0*/  STG.E desc[UR12][R2.64+0x900], R27 ;  /* 0x0009001b02007986 */ /* 0x000fe2000c10190c */
[----:B------:R-:W-:Y:S05]  /*3ee0*/  EXIT ;  /* 0x000000000000794d */ /* 0x000fea0003800000 */
.L_x_5:
[----:B------:R-:W-:Y:S01]  /*3ef0*/  BSSY B1, `(.L_x_32) ;  /* 0x0000006000017945 */ /* 0x000fe20003800000 */
[----:B------:R-:W-:Y:S01]  /*3f00*/  PLOP3.LUT P0, PT, P0, PT, PT, 0x8, 0x80 ;  /* 0x000000000080781c */ /* 0x000fe2000070e170 */
[----:B------:R-:W-:-:S12]  /*3f10*/  IMAD.MOV.U32 R10, RZ, RZ, -0x1 ;  /* 0xffffffffff0a7424 */ /* 0x000fd800078e00ff */
[----:B------:R-:W-:Y:S05]  /*3f20*/  WARPSYNC.COLLECTIVE R10, `(.L_x_33) ;  /* 0x000000000a087348 */ /* 0x000fea0003c00000 */
[----:B------:R-:W-:Y:S01]  /*3f30*/  VOTE.ANY P0, P0 ;  /* 0x0000000000ff7806 */ /* 0x000fe20000000100 */
[----:B------:R-:W-:-:S12]  /*3f40*/  ENDCOLLECTIVE ;  /* 0x000000000000791b */ /* 0x000fd80003800000 */
.L_x_33:
[----:B------:R-:W-:Y:S05]  /*3f50*/  BSYNC B1 ;  /* 0x0000000000017941 */ /* 0x000fea0003800000 */
.L_x_32:
[----:B------:R-:W-:Y:S05]  /*3f60*/  BRA `(.L_x_34) ;  /* 0xffffffd000287947 */ /* 0x000fea000383ffff */
.L_x_7:
[----:B------:R-:W-:Y:S01]  /*3f70*/  BSSY B1, `(.L_x_35) ;  /* 0x0000006000017945 */ /* 0x000fe20003800000 */
[----:B------:R-:W-:Y:S01]  /*3f80*/  PLOP3.LUT P0, PT, P0, PT, PT, 0x8, 0x80 ;  /* 0x000000000080781c */ /* 0x000fe2000070e170 */
[----:B------:R-:W-:-:S12]  /*3f90*/  IMAD.MOV.U32 R10, RZ, RZ, -0x1 ;  /* 0xffffffffff0a7424 */ /* 0x000fd800078e00ff */
[----:B------:R-:W-:Y:S05]  /*3fa0*/  WARPSYNC.COLLECTIVE R10, `(.L_x_36) ;  /* 0x000000000a087348 */ /* 0x000fea0003c00000 */
[----:B------:R-:W-:Y:S01]  /*3fb0*/  VOTE.ANY P0, P0 ;  /* 0x0000000000ff7806 */ /* 0x000fe20000000100 */
[----:B------:R-:W-:-:S12]  /*3fc0*/  ENDCOLLECTIVE ;  /* 0x000000000000791b */ /* 0x000fd80003800000 */
.L_x_36:
[----:B------:R-:W-:Y:S05]  /*3fd0*/  BSYNC B1 ;  /* 0x0000000000017941 */ /* 0x000fea0003800000 */
.L_x_35:
[----:B------:R-:W-:Y:S05]  /*3fe0*/  BRA `(.L_x_37) ;  /* 0xffffffd0002c7947 */ /* 0x000fea000383ffff */
.L_x_9:
[----:B------:R-:W0:Y:S01]  /*3ff0*/  S2R R8, SR_GEMASK ;  /* 0x0000000000087919 */ /* 0x000e220000003c00 */
[----:B------:R-:W-:Y:S01]  /*4000*/  BSSY B1, `(.L_x_38) ;  /* 0x0000006000017945 */ /* 0x000fe20003800000 */
[----:B------:R-:W-:Y:S01]  /*4010*/  PLOP3.LUT P2, PT, P0, PT, PT, 0x8, 0x80 ;  /* 0x000000000080781c */ /* 0x000fe2000074e170 */
[----:B------:R-:W-:-:S12]  /*4020*/  IMAD.MOV.U32 R10, RZ, RZ, -0x1 ;  /* 0xffffffffff0a7424 */ /* 0x000fd800078e00ff */
[----:B0-----:R-:W-:Y:S05]  /*4030*/  WARPSYNC.COLLECTIVE R10, `(.L_x_39) ;  /* 0x000000000a087348 */ /* 0x001fea0003c00000 */
[----:B------:R-:W-:Y:S01]  /*4040*/  VOTE.ANY R10, PT, P2 ;  /* 0x00000000000a7806 */ /* 0x000fe200010e0100 */
[----:B0-----:R-:W-:Y:S06]  /*4050*/  ENDCOLLECTIVE ;  /* 0x000000000000791b */ /* 0x001fec0003800000 */
.L_x_39:
[----:B------:R-:W-:Y:S05]  /*4060*/  BSYNC B1 ;  /* 0x0000000000017941 */ /* 0x000fea0003800000 */
.L_x_38:
[----:B------:R-:W-:Y:S01]  /*4070*/  LOP3.LUT R10, R10, 0x80000000, R8, 0xec, !PT ;  /* 0x800000000a0a7812 */ /* 0x000fe200078eec08 */
[----:B------:R-:W-:Y:S01]  /*4080*/  IMAD.MOV.U32 R14, RZ, RZ, 0x1 ;  /* 0x00000001ff0e7424 */ /* 0x000fe200078e00ff */
[----:B------:R-:W-:Y:S01]  /*4090*/  ISETP.NE.AND P0, PT, R12, 0x65, PT ;  /* 0x000000650c00780c */ /* 0x000fe20003f05270 */
[C---:B------:R-:W-:Y:S02]  /*40a0*/  VIADD R38, R37.reuse, 0x2 ;  /* 0x0000000225267836 */ /* 0x040fe40000000000 */
[C---:B------:R-:W-:Y:S02]  /*40b0*/  VIADD R11, R10.reuse, 0xffffffff ;  /* 0xffffffff0a0b7836 */ /* 0x040fe40000000000 */
[C---:B------:R-:W-:Y:S02]  /*40c0*/  VIADD R19, R37.reuse, 0x4 ;  /* 0x0000000425137836 */ /* 0x040fe40000000000 */
[----:B------:R-:W-:Y:S01]  /*40d0*/  VIADD R39, R37, 0x10 ;  /* 0x0000001025277836 */ /* 0x000fe20000000000 */
[----:B------:R-:W-:Y:S01]  /*40e0*/  LOP3.LUT R11, R10, R11, RZ, 0xc, !PT ;  /* 0x0000000b0a0b7212 */ /* 0x000fe200078e0cff */
[----:B------:R-:W-:-:S03]  /*40f0*/  IMAD.MOV.U32 R10, RZ, RZ, -0x1 ;  /* 0xffffffffff0a7424 */ /* 0x000fc600078e00ff */
[----:B------:R0:W1:Y:S04]  /*4100*/  POPC R15, R11 ;  /* 0x0000000b000f7309 */ /* 0x0000680000000000 */
[----:B01----:R-:W-:Y:S05]  /*4110*/  WARPSYNC.COLLECTIVE R10, `(.L_x_40) ;  /* 0x000000000a087348 */ /* 0x003fea0003c00000 */
[----:B-1----:R1:W2:Y:S02]  /*4120*/  SHFL.DOWN P2, R16, R13, R14, R15 ;  /* 0x0800000e0d107389 */ /* 0x0022a4000004000f */
[----:B012---:R-:W-:Y:S05]  /*4130*/  ENDCOLLECTIVE ;  /* 0x000000000000791b */ /* 0x007fea0003800000 */
.L_x_40:
[----:B------:R-:W-:Y:S01]  /*4140*/  IMAD.MOV.U32 R14, RZ, RZ, 0x2 ;  /* 0x00000002ff0e7424 */ /* 0x000fe200078e00ff */
[----:B------:R-:W-:-:S04]  /*4150*/  ISETP.GE.AND P2, PT, R37, R15, PT ;  /* 0x0000000f2500720c */ /* 0x000fc80003f46270 */
[----:B------:R-:W-:-:S05]  /*4160*/  SEL R16, R16, RZ, !P2 ;  /* 0x000000ff10107207 */ /* 0x000fca0005000000 */
[----:B------:R-:W-:-:S04]  /*4170*/  IMAD.IADD R36, R16, 0x1, R13 ;  /* 0x0000000110247824 */ /* 0x000fc800078e020d */
[----:B------:R-:W-:-:S07]  /*4180*/  IMAD.MOV.U32 R13, RZ, RZ, R36 ;  /* 0x000000ffff0d7224 */ /* 0x000fce00078e0024 */
[----:B------:R-:W-:Y:S05]  /*4190*/  WARPSYNC.COLLECTIVE R10, `(.L_x_41) ;  /* 0x000000000a087348 */ /* 0x000fea0003c00000 */
[----:B------:R0:W1:Y:S02]  /*41a0*/  SHFL.DOWN P2, R16, R13, R14, R15 ;  /* 0x0800000e0d107389 */ /* 0x000064000004000f */
[----:B01----:R-:W-:Y:S05]  /*41b0*/  ENDCOLLECTIVE ;  /* 0x000000000000791b */ /* 0x003fea0003800000 */
.L_x_41:
[----:B------:R-:W-:Y:S01]  /*41c0*/  IMAD.MOV.U32 R14, RZ, RZ, 0x4 ;  /* 0x00000004ff0e7424 */ /* 0x000fe200078e00ff */
[----:B------:R-:W-:-:S04]  /*41d0*/  ISETP.GT.AND P2, PT, R38, R15, PT ;  /* 0x0000000f2600720c */ /* 0x000fc80003f44270 */
[----:B------:R-:W-:-:S05]  /*41e0*/  SEL R11, R16, RZ, !P2 ;  /* 0x000000ff100b7207 */ /* 0x000fca0005000000 */
[----:B------:R-:W-:Y:S02]  /*41f0*/  IMAD.IADD R40, R36, 0x1, R11 ;  /* 0x0000000124287824 */ /* 0x000fe400078e020b */
[----:B------:R-:W-:Y:S02]  /*4200*/  VIADD R36, R37, 0x8 ;  /* 0x0000000825247836 */ /* 0x000fe40000000000 */
[----:B------:R-:W-:-:S07]  /*4210*/  IMAD.MOV.U32 R13, RZ, RZ, R40 ;  /* 0x000000ffff0d7224 */ /* 0x000fce00078e0028 */
[----:B------:R-:W-:Y:S05]  /*4220*/  WARPSYNC.COLLECTIVE R10, `(.L_x_42) ;  /* 0x000000000a087348 */ /* 0x000fea0003c00000 */
[----:B------:R0:W1:Y:S02]  /*4230*/  SHFL.DOWN P2, R16, R13, R14, R15 ;  /* 0x0800000e0d107389 */ /* 0x000064000004000f */
[----:B01----:R-:W-:Y:S05]  /*4240*/  ENDCOLLECTIVE ;  /* 0x000000000000791b */ /* 0x003fea0003800000 */
.L_x_42:
[----:B------:R-:W-:Y:S01]  /*4250*/  IMAD.MOV.U32 R14, RZ, RZ, 0x8 ;  /* 0x00000008ff0e7424 */ /* 0x000fe200078e00ff */
[----:B------:R-:W-:-:S04]  /*4260*/  ISETP.GT.AND P2, PT, R19, R15, PT ;  /* 0x0000000f1300720c */ /* 0x000fc80003f44270 */
[----:B------:R-:W-:-:S05]  /*4270*/  SEL R11, R16, RZ, !P2 ;  /* 0x000000ff100b7207 */ /* 0x000fca0005000000 */
[----:B------:R-:W-:-:S04]  /*4280*/  IMAD.IADD R42, R40, 0x1, R11 ;  /* 0x00000001282a7824 */ /* 0x000fc800078e020b */
[----:B------:R-:W-:-:S07]  /*4290*/  IMAD.MOV.U32 R13, RZ, RZ, R42 ;  /* 0x000000ffff0d7224 */ /* 0x000fce00078e002a */
[----:B------:R-:W-:Y:S05]  /*42a0*/  WARPSYNC.COLLECTIVE R10, `(.L_x_43) ;  /* 0x000000000a087348 */ /* 0x000fea0003c00000 */
[----:B------:R0:W1:Y:S02]  /*42b0*/  SHFL.DOWN P2, R16, R13, R14, R15 ;  /* 0x0800000e0d107389 */ /* 0x000064000004000f */
[----:B01----:R-:W-:Y:S05]  /*42c0*/  ENDCOLLECTIVE ;  /* 0x000000000000791b */ /* 0x003fea0003800000 */
.L_x_43:
        /* <DEDUP_REMOVED lines=8> */
.L_x_44:
[----:B------:R-:W-:Y:S05]  /*4350*/  WARPSYNC.COLLECTIVE R10, `(.L_x_45) ;  /* 0x000000000a087348 */ /* 0x000fea0003c00000 */
[----:B------:R-:W-:Y:S01]  /*4360*/  VOTE.ALL P0, P0 ;  /* 0x0000000000ff7806 */ /* 0x000fe20000000000 */
[----:B------:R-:W-:-:S12]  /*4370*/  ENDCOLLECTIVE ;  /* 0x000000000000791b */ /* 0x000fd80003800000 */
.L_x_45:
[----:B------:R-:W0:Y:S01]  /*4380*/  LDC.64 R12, c[0x0][0x390] ;  /* 0x0000e400ff0c7b82 */ /* 0x000e220000000a00 */
[----:B------:R-:W-:-:S04]  /*4390*/  ISETP.GT.AND P2, PT, R39, R15, PT ;  /* 0x0000000f2700720c */ /* 0x000fc80003f44270 */
[----:B------:R-:W-:-:S05]  /*43a0*/  SEL R16, R16, RZ, !P2 ;  /* 0x000000ff10107207 */ /* 0x000fca0005000000 */
[----:B------:R-:W-:Y:S01]  /*43b0*/  IMAD.IADD R40, R41, 0x1, R16 ;  /* 0x0000000129287824 */ /* 0x000fe200078e0210 */
[----:B0-----:R-:W-:-:S05]  /*43c0*/  IADD3 R42, P2, PT, R12, 0x100, RZ ;  /* 0x000001000c2a7810 */ /* 0x001fca0007f5e0ff */
[----:B------:R-:W-:Y:S01]  /*43d0*/  IMAD.X R43, RZ, RZ, R13, P2 ;  /* 0x000000ffff2b7224 */ /* 0x000fe200010e060d */
[----:B------:R-:W-:Y:S07]  /*43e0*/  BRA `(.L_x_46) ;  /* 0xffffffcc00c87947 */ /* 0x000fee000383ffff */
.L_x_11:
[----:B------:R-:W-:Y:S01]  /*43f0*/  BSSY B1, `(.L_x_47) ;  /* 0x0000006000017945 */ /* 0x000fe20003800000 */
[----:B------:R-:W-:Y:S01]  /*4400*/  PLOP3.LUT P0, PT, P0, PT, PT, 0x8, 0x80 ;  /* 0x000000000080781c */ /* 0x000fe2000070e170 */
[----:B------:R-:W-:-:S12]  /*4410*/  IMAD.MOV.U32 R10, RZ, RZ, -0x1 ;  /* 0xffffffffff0a7424 */ /* 0x000fd800078e00ff */
[----:B------:R-:W-:Y:S05]  /*4420*/  WARPSYNC.COLLECTIVE R10, `(.L_x_48) ;  /* 0x000000000a087348 */ /* 0x000fea0003c00000 */
[----:B------:R-:W-:Y:S01]  /*4430*/  VOTE.ANY P0, P0 ;  /* 0x0000000000ff7806 */ /* 0x000fe20000000100 */
[----:B------:R-:W-:-:S12]  /*4440*/  ENDCOLLECTIVE ;  /* 0x000000000000791b */ /* 0x000fd80003800000 */
.L_x_48:
[----:B------:R-:W-:Y:S05]  /*4450*/  BSYNC B1 ;  /* 0x0000000000017941 */ /* 0x000fea0003800000 */
.L_x_47:
[----:B------:R-:W-:Y:S05]  /*4460*/  BRA `(.L_x_49) ;  /* 0xffffffcc00d07947 */ /* 0x000fea000383ffff */
.L_x_13:
[----:B------:R-:W-:Y:S01]  /*4470*/  BSSY B1, `(.L_x_50) ;  /* 0x0000006000017945 */ /* 0x000fe20003800000 */
[----:B------:R-:W-:Y:S01]  /*4480*/  PLOP3.LUT P0, PT, P0, PT, PT, 0x8, 0x80 ;  /* 0x000000000080781c */ /* 0x000fe2000070e170 */
[----:B------:R-:W-:-:S12]  /*4490*/  IMAD.MOV.U32 R10, RZ, RZ, -0x1 ;  /* 0xffffffffff0a7424 */ /* 0x000fd800078e00ff */
[----:B------:R-:W-:Y:S05]  /*44a0*/  WARPSYNC.COLLECTIVE R10, `(.L_x_51) ;  /* 0x000000000a087348 */ /* 0x000fea0003c00000 */
[----:B------:R-:W-:Y:S01]  /*44b0*/  VOTE.ANY P0, P0 ;  /* 0x0000000000ff7806 */ /* 0x000fe20000000100 */
[----:B------:R-:W-:-:S12]  /*44c0*/  ENDCOLLECTIVE ;  /* 0x000000000000791b */ /* 0x000fd80003800000 */
.L_x_51:
[----:B------:R-:W-:Y:S05]  /*44d0*/  BSYNC B1 ;  /* 0x0000000000017941 */ /* 0x000fea0003800000 */
.L_x_50:
[----:B------:R-:W-:Y:S05]  /*44e0*/  BRA `(.L_x_52) ;  /* 0xffffffcc00d47947 */ /* 0x000fea000383ffff */
.L_x_15:
[----:B------:R-:W-:Y:S01]  /*44f0*/  BSSY B1, `(.L_x_53) ;  /* 0x0000006000017945 */ /* 0x000fe20003800000 */
[----:B------:R-:W-:Y:S01]  /*4500*/  PLOP3.LUT P2, PT, P0, PT, PT, 0x8, 0x80 ;  /* 0x000000000080781c */ /* 0x000fe2000074e170 */
[----:B------:R-:W-:-:S12]  /*4510*/  IMAD.MOV.U32 R10, RZ, RZ, -0x1 ;  /* 0xffffffffff0a7424 */ /* 0x000fd800078e00ff */
[----:B------:R-:W-:Y:S05]  /*4520*/  WARPSYNC.COLLECTIVE R10, `(.L_x_54) ;  /* 0x000000000a087348 */ /* 0x000fea0003c00000 */
[----:B------:R-:W-:Y:S01]  /*4530*/  VOTE.ANY R10, PT, P2 ;  /* 0x00000000000a7806 */ /* 0x000fe200010e0100 */
[----:B------:R-:W-:Y:S06]  /*4540*/  ENDCOLLECTIVE ;  /* 0x000000000000791b */ /* 0x000fec0003800000 */
.L_x_54:
[----:B------:R-:W-:Y:S05]  /*4550*/  BSYNC B1 ;  /* 0x0000000000017941 */ /* 0x000fea0003800000 */
.L_x_53:
[----:B------:R-:W-:Y:S01]  /*4560*/  LOP3.LUT R10, R10, 0x80000000, R8, 0xec, !PT ;  /* 0x800000000a0a7812 */ /* 0x000fe200078eec08 */
[----:B------:R-:W-:Y:S02]  /*4570*/  IMAD.MOV.U32 R14, RZ, RZ, 0x1 ;  /* 0x00000001ff0e7424 */ /* 0x000fe400078e00ff */
[----:B------:R-:W-:Y:S02]  /*4580*/  VIADD R18, R18, 0xffffffe0 ;  /* 0xffffffe012127836 */ /* 0x000fe40000000000 */
[----:B------:R-:W-:-:S05]  /*4590*/  VIADD R15, R10, 0xffffffff ;  /* 0xffffffff0a0f7836 */ /* 0x000fca0000000000 */
[----:B------:R-:W-:Y:S01]  /*45a0*/  LOP3.LUT R15, R10, R15, RZ, 0xc, !PT ;  /* 0x0000000f0a0f7212 */ /* 0x000fe200078e0cff */
[----:B------:R-:W-:-:S05]  /*45b0*/  IMAD.MOV.U32 R10, RZ, RZ, -0x1 ;  /* 0xffffffffff0a7424 */ /* 0x000fca00078e00ff */
[----:B------:R-:W0:Y:S02]  /*45c0*/  POPC R15, R15 ;  /* 0x0000000f000f7309 */ /* 0x000e240000000000 */
[----:B0-----:R-:W-:Y:S05]  /*45d0*/  WARPSYNC.COLLECTIVE R10, `(.L_x_55) ;  /* 0x000000000a087348 */ /* 0x001fea0003c00000 */
[----:B0-----:R0:W1:Y:S02]  /*45e0*/  SHFL.DOWN P2, R16, R13, R14, R15 ;  /* 0x0800000e0d107389 */ /* 0x001064000004000f */
[----:B01----:R-:W-:Y:S05]  /*45f0*/  ENDCOLLECTIVE ;  /* 0x000000000000791b */ /* 0x003fea0003800000 */
.L_x_55:
[----:B------:R-:W-:Y:S01]  /*4600*/  ISETP.GE.AND P0, PT, R37, R15, PT ;  /* 0x0000000f2500720c */ /* 0x000fe20003f06270 */
[----:B------:R-:W-:-:S03]  /*4610*/  IMAD.MOV.U32 R14, RZ, RZ, 0x2 ;  /* 0x00000002ff0e7424 */ /* 0x000fc600078e00ff */
[----:B------:R-:W-:Y:S02]  /*4620*/  SEL R16, R16, RZ, !P0 ;  /* 0x000000ff10107207 */ /* 0x000fe40004000000 */
[----:B------:R-:W-:-:S03]  /*4630*/  ISETP.GT.AND P0, PT, R38, R15, PT ;  /* 0x0000000f2600720c */ /* 0x000fc60003f04270 */
[----:B------:R-:W-:-:S04]  /*4640*/  IMAD.IADD R41, R16, 0x1, R13 ;  /* 0x0000000110297824 */ /* 0x000fc800078e020d */
[----:B------:R-:W-:-:S07]  /*4650*/  IMAD.MOV.U32 R13, RZ, RZ, R41 ;  /* 0x000000ffff0d7224 */ /* 0x000fce00078e0029 */
[----:B------:R-:W-:Y:S05]  /*4660*/  WARPSYNC.COLLECTIVE R10, `(.L_x_56) ;  /* 0x000000000a087348 */ /* 0x000fea0003c00000 */
[----:B------:R0:W1:Y:S02]  /*4670*/  SHFL.DOWN P2, R16, R13, R14, R15 ;  /* 0x0800000e0d107389 */ /* 0x000064000004000f */
[----:B01----:R-:W-:Y:S05]  /*4680*/  ENDCOLLECTIVE ;  /* 0x000000000000791b */ /* 0x003fea0003800000 */
.L_x_56:
[----:B------:R-:W-:Y:S01]  /*4690*/  IMAD.MOV.U32 R14, RZ, RZ, 0x4 ;  /* 0x00000004ff0e7424 */ /* 0x000fe200078e00ff */
[----:B------:R-:W-:Y:S02]  /*46a0*/  SEL R16, R16, RZ, !P0 ;  /* 0x000000ff10107207 */ /* 0x000fe40004000000 */
[----:B------:R-:W-:-:S03]  /*46b0*/  ISETP.GT.AND P0, PT, R19, R15, PT ;  /* 0x0000000f1300720c */ /* 0x000fc60003f04270 */
[----:B------:R-:W-:-:S04]  /*46c0*/  IMAD.IADD R41, R41, 0x1, R16 ;  /* 0x0000000129297824 */ /* 0x000fc800078e0210 */
[----:B------:R-:W-:-:S07]  /*46d0*/  IMAD.MOV.U32 R13, RZ, RZ, R41 ;  /* 0x000000ffff0d7224 */ /* 0x000fce00078e0029 */
[----:B------:R-:W-:Y:S05]  /*46e0*/  WARPSYNC.COLLECTIVE R10, `(.L_x_57) ;  /* 0x000000000a087348 */ /* 0x000fea0003c00000 */
[----:B------:R0:W1:Y:S02]  /*46f0*/  SHFL.DOWN P2, R16, R13, R14, R15 ;  /* 0x0800000e0d107389 */ /* 0x000064000004000f */
[----:B01----:R-:W-:Y:S05]  /*4700*/  ENDCOLLECTIVE ;  /* 0x000000000000791b */ /* 0x003fea0003800000 */
.L_x_57:
[----:B------:R-:W-:Y:S01]  /*4710*/  IMAD.MOV.U32 R14, RZ, RZ, 0x8 ;  /* 0x00000008ff0e7424 */ /* 0x000fe200078e00ff */
[----:B------:R-:W-:Y:S02]  /*4720*/  SEL R16, R16, RZ, !P0 ;  /* 0x000000ff10107207 */ /* 0x000fe40004000000 */
[----:B------:R-:W-:-:S03]  /*4730*/  ISETP.GT.AND P0, PT, R36, R15, PT ;  /* 0x0000000f2400720c */ /* 0x000fc60003f04270 */
[----:B------:R-:W-:-:S10]  /*4740*/  IMAD.IADD R13, R41, 0x1, R16 ;  /* 0x00000001290d7824 */ /* 0x000fd400078e0210 */
[----:B------:R-:W-:Y:S05]  /*4750*/  WARPSYNC.COLLECTIVE R10, `(.L_x_58) ;  /* 0x000000000a087348 */ /* 0x000fea0003c00000 */
[----:B------:R0:W1:Y:S02]  /*4760*/  SHFL.DOWN P2, R16, R13, R14, R15 ;  /* 0x0800000e0d107389 */ /* 0x000064000004000f */
[----:B01----:R-:W-:Y:S05]  /*4770*/  ENDCOLLECTIVE ;  /* 0x000000000000791b */ /* 0x003fea0003800000 */
.L_x_58:
        /* <DEDUP_REMOVED lines=8> */
.L_x_59:
[----:B------:R-:W-:Y:S02]  /*4800*/  SEL R16, R16, RZ, !P0 ;  /* 0x000000ff10107207 */ /* 0x000fe40004000000 */
[----:B------:R-:W-:Y:S02]  /*4810*/  ISETP.NE.AND P0, PT, R12, 0x65, PT ;  /* 0x000000650c00780c */ /* 0x000fe40003f05270 */
[----:B------:R-:W-:-:S11]  /*4820*/  IADD3 R40, PT, PT, R41, R16, R40 ;  /* 0x0000001029287210 */ /* 0x000fd60007ffe028 */
[----:B------:R-:W-:Y:S05]  /*4830*/  WARPSYNC.COLLECTIVE R10, `(.L_x_60) ;  /* 0x000000000a087348 */ /* 0x000fea0003c00000 */
[----:B------:R-:W-:Y:S01]  /*4840*/  VOTE.ALL P0, P0 ;  /* 0x0000000000ff7806 */ /* 0x000fe20000000000 */
[----:B------:R-:W-:-:S12]  /*4850*/  ENDCOLLECTIVE ;  /* 0x000000000000791b */ /* 0x000fd80003800000 */
.L_x_60:
[----:B------:R-:W-:Y:S05]  /*4860*/  BRA `(.L_x_61) ;  /* 0xffffffcc00747947 */ /* 0x000fea000383ffff */
.L_x_20:
[----:B------:R-:W-:Y:S01]  /*4870*/  BSSY B0, `(.L_x_62) ;  /* 0x0000006000007945 */ /* 0x000fe20003800000 */
[----:B------:R-:W-:Y:S01]  /*4880*/  PLOP3.LUT P0, PT, P0, PT, PT, 0x8, 0x80 ;  /* 0x000000000080781c */ /* 0x000fe2000070e170 */
[----:B------:R-:W-:-:S12]  /*4890*/  IMAD.MOV.U32 R10, RZ, RZ, -0x1 ;  /* 0xffffffffff0a7424 */ /* 0x000fd800078e00ff */
[----:B------:R-:W-:Y:S05]  /*48a0*/  WARPSYNC.COLLECTIVE R10, `(.L_x_63) ;  /* 0x000000000a087348 */ /* 0x000fea0003c00000 */
[----:B------:R-:W-:Y:S01]  /*48b0*/  VOTE.ANY P0, P0 ;  /* 0x0000000000ff7806 */ /* 0x000fe20000000100 */
[----:B------:R-:W-:-:S12]  /*48c0*/  ENDCOLLECTIVE ;  /* 0x000000000000791b */ /* 0x000fd80003800000 */
.L_x_63:
[----:B------:R-:W-:Y:S05]  /*48d0*/  BSYNC B0 ;  /* 0x0000000000007941 */ /* 0x000fea0003800000 */
.L_x_62:
[----:B------:R-:W-:Y:S05]  /*48e0*/  BRA `(.L_x_64) ;  /* 0xffffffe400807947 */ /* 0x000fea000383ffff */
.L_x_22:
[----:B------:R-:W-:Y:S01]  /*48f0*/  BSSY B0, `(.L_x_65) ;  /* 0x0000006000007945 */ /* 0x000fe20003800000 */
[----:B------:R-:W-:Y:S01]  /*4900*/  PLOP3.LUT P0, PT, P0, PT, PT, 0x8, 0x80 ;  /* 0x000000000080781c */ /* 0x000fe2000070e170 */
[----:B------:R-:W-:-:S12]  /*4910*/  IMAD.MOV.U32 R10, RZ, RZ, -0x1 ;  /* 0xffffffffff0a7424 */ /* 0x000fd800078e00ff */
[----:B------:R-:W-:Y:S05]  /*4920*/  WARPSYNC.COLLECTIVE R10, `(.L_x_66) ;  /* 0x000000000a087348 */ /* 0x000fea0003c00000 */
[----:B------:R-:W-:Y:S01]  /*4930*/  VOTE.ANY P0, P0 ;  /* 0x0000000000ff7806 */ /* 0x000fe20000000100 */
[----:B------:R-:W-:-:S12]  /*4940*/  ENDCOLLECTIVE ;  /* 0x000000000000791b */ /* 0x000fd80003800000 */
.L_x_66:
[----:B------:R-:W-:Y:S05]  /*4950*/  BSYNC B0 ;  /* 0x0000000000007941 */ /* 0x000fea0003800000 */
.L_x_65:
[----:B------:R-:W-:Y:S05]  /*4960*/  BRA `(.L_x_67) ;  /* 0xffffffe400847947 */ /* 0x000fea000383ffff */
.L_x_24:
[----:B------:R-:W0:Y:S01]  /*4970*/  S2R R19, SR_GEMASK ;  /* 0x0000000000137919 */ /* 0x000e220000003c00 */
[----:B------:R-:W-:Y:S01]  /*4980*/  BSSY B0, `(.L_x_68) ;  /* 0x0000007000007945 */ /* 0x000fe20003800000 */
[----:B------:R-:W-:Y:S01]  /*4990*/  ISETP.NE.AND P0, PT, R8, 0x65, PT ;  /* 0x000000650800780c */ /* 0x000fe20003f05270 */
[----:B------:R-:W-:Y:S01]  /*49a0*/  IMAD.MOV.U32 R10, RZ, RZ, -0x1 ;  /* 0xffffffffff0a7424 */ /* 0x000fe200078e00ff */
[----:B------:R-:W-:-:S13]  /*49b0*/  PLOP3.LUT P2, PT, P2, PT, PT, 0x8, 0x80 ;  /* 0x000000000080781c */ /* 0x000fda000174e170 */
[----:B0-----:R-:W-:Y:S05]  /*49c0*/  WARPSYNC.COLLECTIVE R10, `(.L_x_69) ;  /* 0x000000000a087348 */ /* 0x001fea0003c00000 */
[----:B------:R-:W-:Y:S01]  /*49d0*/  VOTE.ANY R10, PT, P2 ;  /* 0x00000000000a7806 */ /* 0x000fe200010e0100 */
[----:B0-----:R-:W-:Y:S06]  /*49e0*/  ENDCOLLECTIVE ;  /* 0x000000000000791b */ /* 0x001fec0003800000 */
.L_x_69:
[----:B------:R-:W-:Y:S05]  /*49f0*/  BSYNC B0 ;  /* 0x0000000000007941 */ /* 0x000fea0003800000 */
.L_x_68:
[----:B------:R-:W-:Y:S01]  /*4a00*/  LOP3.LUT R10, R10, 0x80000000, R19, 0xec, !PT ;  /* 0x800000000a0a7812 */ /* 0x000fe200078eec13 */
[----:B------:R-:W-:-:S04]  /*4a10*/  IMAD.MOV.U32 R14, RZ, RZ, 0x1 ;  /* 0x00000001ff0e7424 */ /* 0x000fc800078e00ff */
[----:B------:R-:W-:-:S05]  /*4a20*/  VIADD R13, R10, 0xffffffff ;  /* 0xffffffff0a0d7836 */ /* 0x000fca0000000000 */
[----:B------:R-:W-:Y:S01]  /*4a30*/  LOP3.LUT R8, R10, R13, RZ, 0xc, !PT ;  /* 0x0000000d0a087212 */ /* 0x000fe200078e0cff */
[----:B------:R-:W-:Y:S02]  /*4a40*/  IMAD.MOV.U32 R13, RZ, RZ, R9 ;  /* 0x000000ffff0d7224 */ /* 0x000fe400078e0009 */
[----:B------:R-:W-:Y:S01]  /*4a50*/  IMAD.MOV.U32 R10, RZ, RZ, -0x1 ;  /* 0xffffffffff0a7424 */ /* 0x000fe200078e00ff */
[----:B------:R0:W1:Y:S02]  /*4a60*/  POPC R15, R8 ;  /* 0x00000008000f7309 */ /* 0x0000640000000000 */
[----:B0-----:R-:W-:-:S07]  /*4a70*/  VIADD R8, R38, 0x4 ;  /* 0x0000000426087836 */ /* 0x001fce0000000000 */
[----:B-1----:R-:W-:Y:S05]  /*4a80*/  WARPSYNC.COLLECTIVE R10, `(.L_x_70) ;  /* 0x000000000a087348 */ /* 0x002fea0003c00000 */
[----:B-1----:R0:W1:Y:S02]  /*4a90*/  SHFL.DOWN P2, R16, R13, R14, R15 ;  /* 0x0800000e0d107389 */ /* 0x002064000004000f */
[----:B01----:R-:W-:Y:S05]  /*4aa0*/  ENDCOLLECTIVE ;  /* 0x000000000000791b */ /* 0x003fea0003800000 */
.L_x_70:
[----:B------:R-:W-:Y:S01]  /*4ab0*/  IMAD.MOV.U32 R14, RZ, RZ, 0x2 ;  /* 0x00000002ff0e7424 */ /* 0x000fe200078e00ff */
[----:B------:R-:W-:-:S04]  /*4ac0*/  ISETP.GE.AND P2, PT, R38, R15, PT ;  /* 0x0000000f2600720c */ /* 0x000fc80003f46270 */
[----:B------:R-:W-:Y:S01]  /*4ad0*/  SEL R12, R16, RZ, !P2 ;  /* 0x000000ff100c7207 */ /* 0x000fe20005000000 */
[----:B------:R-:W-:-:S04]  /*4ae0*/  VIADD R16, R38, 0x2 ;  /* 0x0000000226107836 */ /* 0x000fc80000000000 */
[----:B------:R-:W-:Y:S01]  /*4af0*/  IMAD.IADD R12, R12, 0x1, R9 ;  /* 0x000000010c0c7824 */ /* 0x000fe200078e0209 */
[----:B------:R-:W-:-:S03]  /*4b00*/  ISETP.GT.AND P3, PT, R16, R15, PT ;  /* 0x0000000f1000720c */ /* 0x000fc60003f64270 */
[----:B------:R-:W-:-:S10]  /*4b10*/  IMAD.MOV.U32 R13, RZ, RZ, R12 ;  /* 0x000000ffff0d7224 */ /* 0x000fd400078e000c */
[----:B------:R-:W-:Y:S05]  /*4b20*/  WARPSYNC.COLLECTIVE R10, `(.L_x_71) ;  /* 0x000000000a087348 */ /* 0x000fea0003c00000 */
[----:B------:R0:W1:Y:S02]  /*4b30*/  SHFL.DOWN P2, R16, R13, R14, R15 ;  /* 0x0800000e0d107389 */ /* 0x000064000004000f */
[----:B01----:R-:W-:Y:S05]  /*4b40*/  ENDCOLLECTIVE ;  /* 0x000000000000791b */ /* 0x003fea0003800000 */
.L_x_71:
[----:B------:R-:W-:Y:S01]  /*4b50*/  IMAD.MOV.U32 R14, RZ, RZ, 0x4 ;  /* 0x00000004ff0e7424 */ /* 0x000fe200078e00ff */
[----:B------:R-:W-:Y:S02]  /*4b60*/  SEL R9, R16, RZ, !P3 ;  /* 0x000000ff10097207 */ /* 0x000fe40005800000 */
[----:B------:R-:W-:Y:S01]  /*4b70*/  ISETP.GT.AND P3, PT, R8, R15, PT ;  /* 0x0000000f0800720c */ /* 0x000fe20003f64270 */
[----:B------:R-:W-:Y:S02]  /*4b80*/  VIADD R8, R38, 0x8 ;  /* 0x0000000826087836 */ /* 0x000fe40000000000 */
[----:B------:R-:W-:-:S04]  /*4b90*/  IMAD.IADD R40, R12, 0x1, R9 ;  /* 0x000000010c287824 */ /* 0x000fc800078e0209 */
[----:B------:R-:W-:-:S07]  /*4ba0*/  IMAD.MOV.U32 R13, RZ, RZ, R40 ;  /* 0x000000ffff0d7224 */ /* 0x000fce00078e0028 */
[----:B------:R-:W-:Y:S05]  /*4bb0*/  WARPSYNC.COLLECTIVE R10, `(.L_x_72) ;  /* 0x000000000a087348 */ /* 0x000fea0003c00000 */
[----:B------:R0:W1:Y:S02]  /*4bc0*/  SHFL.DOWN P2, R16, R13, R14, R15 ;  /* 0x0800000e0d107389 */ /* 0x000064000004000f */
[----:B01----:R-:W-:Y:S05]  /*4bd0*/  ENDCOLLECTIVE ;  /* 0x000000000000791b */ /* 0x003fea0003800000 */
.L_x_72:
        /* <DEDUP_REMOVED lines=9> */
.L_x_73:
[----:B------:R-:W-:Y:S01]  /*4c70*/  IMAD.MOV.U32 R14, RZ, RZ, 0x10 ;  /* 0x00000010ff0e7424 */ /* 0x000fe200078e00ff */
[----:B------:R-:W-:-:S05]  /*4c80*/  SEL R16, R16, RZ, !P3 ;  /* 0x000000ff10107207 */ /* 0x000fca0005800000 */
[----:B------:R-:W-:-:S04]  /*4c90*/  IMAD.IADD R44, R9, 0x1, R16 ;  /* 0x00000001092c7824 */ /* 0x000fc800078e0210 */
[----:B------:R-:W-:-:S07]  /*4ca0*/  IMAD.MOV.U32 R13, RZ, RZ, R44 ;  /* 0x000000ffff0d7224 */ /* 0x000fce00078e002c */
[----:B------:R-:W-:Y:S05]  /*4cb0*/  WARPSYNC.COLLECTIVE R10, `(.L_x_74) ;  /* 0x000000000a087348 */ /* 0x000fea0003c00000 */
[----:B------:R0:W1:Y:S02]  /*4cc0*/  SHFL.DOWN P2, R16, R13, R14, R15 ;  /* 0x0800000e0d107389 */ /* 0x000064000004000f */
[----:B01----:R-:W-:Y:S05]  /*4cd0*/  ENDCOLLECTIVE ;  /* 0x000000000000791b */ /* 0x003fea0003800000 */
.L_x_74:
[----:B------:R-:W-:Y:S05]  /*4ce0*/  WARPSYNC.COLLECTIVE R10, `(.L_x_75) ;  /* 0x000000000a087348 */ /* 0x000fea0003c00000 */
[----:B------:R-:W-:Y:S01]  /*4cf0*/  VOTE.ALL P0, P0 ;  /* 0x0000000000ff7806 */ /* 0x000fe20000000000 */
[----:B------:R-:W-:-:S12]  /*4d00*/  ENDCOLLECTIVE ;  /* 0x000000000000791b */ /* 0x000fd80003800000 */
.L_x_75:
[----:B------:R-:W-:-:S04]  /*4d10*/  ISETP.GT.AND P2, PT, R8, R15, PT ;  /* 0x0000000f0800720c */ /* 0x000fc80003f44270 */
[----:B------:R-:W-:-:S05]  /*4d20*/  SEL R9, R16, RZ, !P2 ;  /* 0x000000ff10097207 */ /* 0x000fca0005000000 */
[----:B------:R-:W-:Y:S02]  /*4d30*/  IMAD.IADD R12, R44, 0x1, R9 ;  /* 0x000000012c0c7824 */ /* 0x000fe400078e0209 */
[----:B------:R-:W0:Y:S02]  /*4d40*/  LDC.64 R8, c[0x0][0x390] ;  /* 0x0000e400ff087b82 */ /* 0x000e240000000a00 */
[----:B0-----:R-:W-:-:S05]  /*4d50*/  IADD3 R40, P2, PT, R8, 0x100, RZ ;  /* 0x0000010008287810 */ /* 0x001fca0007f5e0ff */
[----:B------:R-:W-:Y:S01]  /*4d60*/  IMAD.X R41, RZ, RZ, R9, P2 ;  /* 0x000000ffff297224 */ /* 0x000fe200010e0609 */
[----:B------:R-:W-:Y:S07]  /*4d70*/  BRA `(.L_x_76) ;  /* 0xffffffe4001c7947 */ /* 0x000fee000383ffff */
.L_x_26:
[----:B------:R-:W-:Y:S01]  /*4d80*/  BSSY B0, `(.L_x_77) ;  /* 0x0000006000007945 */ /* 0x000fe20003800000 */
[----:B------:R-:W-:Y:S01]  /*4d90*/  PLOP3.LUT P0, PT, P0, PT, PT, 0x8, 0x80 ;  /* 0x000000000080781c */ /* 0x000fe2000070e170 */
[----:B------:R-:W-:-:S12]  /*4da0*/  IMAD.MOV.U32 R10, RZ, RZ, -0x1 ;  /* 0xffffffffff0a7424 */ /* 0x000fd800078e00ff */
[----:B------:R-:W-:Y:S05]  /*4db0*/  WARPSYNC.COLLECTIVE R10, `(.L_x_78) ;  /* 0x000000000a087348 */ /* 0x000fea0003c00000 */
[----:B------:R-:W-:Y:S01]  /*4dc0*/  VOTE.ANY P0, P0 ;  /* 0x0000000000ff7806 */ /* 0x000fe20000000100 */
[----:B------:R-:W-:-:S12]  /*4dd0*/  ENDCOLLECTIVE ;  /* 0x000000000000791b */ /* 0x000fd80003800000 */
.L_x_78:
[----:B------:R-:W-:Y:S05]  /*4de0*/  BSYNC B0 ;  /* 0x0000000000007941 */ /* 0x000fea0003800000 */
.L_x_77:
[----:B------:R-:W-:Y:S05]  /*4df0*/  BRA `(.L_x_79) ;  /* 0xffffffe400247947 */ /* 0x000fea000383ffff */
.L_x_28:
[----:B------:R-:W-:Y:S01]  /*4e00*/  BSSY B0, `(.L_x_80) ;  /* 0x0000006000007945 */ /* 0x000fe20003800000 */
[----:B------:R-:W-:Y:S01]  /*4e10*/  PLOP3.LUT P0, PT, P0, PT, PT, 0x8, 0x80 ;  /* 0x000000000080781c */ /* 0x000fe2000070e170 */
[----:B------:R-:W-:-:S12]  /*4e20*/  IMAD.MOV.U32 R10, RZ, RZ, -0x1 ;  /* 0xffffffffff0a7424 */ /* 0x000fd800078e00ff */
[----:B------:R-:W-:Y:S05]  /*4e30*/  WARPSYNC.COLLECTIVE R10, `(.L_x_81) ;  /* 0x000000000a087348 */ /* 0x000fea0003c00000 */
[----:B------:R-:W-:Y:S01]  /*4e40*/  VOTE.ANY P0, P0 ;  /* 0x0000000000ff7806 */ /* 0x000fe20000000100 */
[----:B------:R-:W-:-:S12]  /*4e50*/  ENDCOLLECTIVE ;  /* 0x000000000000791b */ /* 0x000fd80003800000 */
.L_x_81:
[----:B------:R-:W-:Y:S05]  /*4e60*/  BSYNC B0 ;  /* 0x0000000000007941 */ /* 0x000fea0003800000 */
.L_x_80:
[----:B------:R-:W-:Y:S05]  /*4e70*/  BRA `(.L_x_82) ;  /* 0xffffffe400287947 */ /* 0x000fea000383ffff */
.L_x_30:
[----:B------:R-:W-:Y:S01]  /*4e80*/  BSSY B0, `(.L_x_83) ;  /* 0x0000006000007945 */ /* 0x000fe20003800000 */
[----:B------:R-:W-:Y:S01]  /*4e90*/  PLOP3.LUT P2, PT, P0, PT, PT, 0x8, 0x80 ;  /* 0x000000000080781c */ /* 0x000fe2000074e170 */
[----:B------:R-:W-:-:S12]  /*4ea0*/  IMAD.MOV.U32 R10, RZ, RZ, -0x1 ;  /* 0xffffffffff0a7424 */ /* 0x000fd800078e00ff */
[----:B------:R-:W-:Y:S05]  /*4eb0*/  WARPSYNC.COLLECTIVE R10, `(.L_x_84) ;  /* 0x000000000a087348 */ /* 0x000fea0003c00000 */
[----:B------:R-:W-:Y:S01]  /*4ec0*/  VOTE.ANY R10, PT, P2 ;  /* 0x00000000000a7806 */ /* 0x000fe200010e0100 */
[----:B------:R-:W-:Y:S06]  /*4ed0*/  ENDCOLLECTIVE ;  /* 0x000000000000791b */ /* 0x000fec0003800000 */
.L_x_84:
[----:B------:R-:W-:Y:S05]  /*4ee0*/  BSYNC B0 ;  /* 0x0000000000007941 */ /* 0x000fea0003800000 */
.L_x_83:
[----:B------:R-:W-:Y:S01]  /*4ef0*/  LOP3.LUT R10, R10, 0x80000000, R19, 0xec, !PT ;  /* 0x800000000a0a7812 */ /* 0x000fe200078eec13 */
[----:B------:R-:W-:Y:S02]  /*4f00*/  IMAD.MOV.U32 R14, RZ, RZ, 0x1 ;  /* 0x00000001ff0e7424 */ /* 0x000fe400078e00ff */
[----:B------:R-:W-:Y:S02]  /*4f10*/  VIADD R18, R18, 0xffffffe0 ;  /* 0xffffffe012127836 */ /* 0x000fe40000000000 */
[----:B------:R-:W-:-:S05]  /*4f20*/  VIADD R13, R10, 0xffffffff ;  /* 0xffffffff0a0d7836 */ /* 0x000fca0000000000 */
[----:B------:R-:W-:Y:S01]  /*4f30*/  LOP3.LUT R45, R10, R13, RZ, 0xc, !PT ;  /* 0x0000000d0a2d7212 */ /* 0x000fe200078e0cff */
[----:B------:R-:W-:Y:S02]  /*4f40*/  IMAD.MOV.U32 R13, RZ, RZ, R9 ;  /* 0x000000ffff0d7224 */ /* 0x000fe400078e0009 */
[----:B------:R-:W-:Y:S01]  /*4f50*/  IMAD.MOV.U32 R10, RZ, RZ, -0x1 ;  /* 0xffffffffff0a7424 */ /* 0x000fe200078e00ff */
[----:B------:R0:W1:Y:S06]  /*4f60*/  POPC R15, R45 ;  /* 0x0000002d000f7309 */ /* 0x00006c0000000000 */
[----:B01----:R-:W-:Y:S05]  /*4f70*/  WARPSYNC.COLLECTIVE R10, `(.L_x_85) ;  /* 0x000000000a087348 */ /* 0x003fea0003c00000 */
[----:B-1----:R1:W2:Y:S02]  /*4f80*/  SHFL.DOWN P2, R16, R13, R14, R15 ;  /* 0x0800000e0d107389 */ /* 0x0022a4000004000f */
[----:B012---:R-:W-:Y:S05]  /*4f90*/  ENDCOLLECTIVE ;  /* 0x000000000000791b */ /* 0x007fea0003800000 */
.L_x_85:
[----:B------:R-:W-:Y:S01]  /*4fa0*/  ISETP.GE.AND P0, PT, R38, R15, PT ;  /* 0x0000000f2600720c */ /* 0x000fe20003f06270 */
[----:B------:R-:W-:-:S03]  /*4fb0*/  IMAD.MOV.U32 R14, RZ, RZ, 0x2 ;  /* 0x00000002ff0e7424 */ /* 0x000fc600078e00ff */
[----:B------:R-:W-:-:S05]  /*4fc0*/  SEL R16, R16, RZ, !P0 ;  /* 0x000000ff10107207 */ /* 0x000fca0004000000 */
[----:B------:R-:W-:Y:S02]  /*4fd0*/  IMAD.IADD R44, R16, 0x1, R9 ;  /* 0x00000001102c7824 */ /* 0x000fe400078e0209 */
[----:B------:R-:W-:Y:S02]  /*4fe0*/  VIADD R16, R38, 0x2 ;  /* 0x0000000226107836 */ /* 0x000fe40000000000 */
[----:B------:R-:W-:-:S03]  /*4ff0*/  IMAD.MOV.U32 R13, RZ, RZ, R44 ;  /* 0x000000ffff0d7224 */ /* 0x000fc600078e002c */
[----:B------:R-:W-:-:S13]  /*5000*/  ISETP.GT.AND P0, PT, R16, R15, PT ;  /* 0x0000000f1000720c */ /* 0x000fda0003f04270 */
[----:B------:R-:W-:Y:S05]  /*5010*/  WARPSYNC.COLLECTIVE R10, `(.L_x_86) ;  /* 0x000000000a087348 */ /* 0x000fea0003c00000 */
[----:B------:R0:W1:Y:S02]  /*5020*/  SHFL.DOWN P2, R16, R13, R14, R15 ;  /* 0x0800000e0d107389 */ /* 0x000064000004000f */
[----:B01----:R-:W-:Y:S05]  /*5030*/  ENDCOLLECTIVE ;  /* 0x000000000000791b */ /* 0x003fea0003800000 */
.L_x_86:
[----:B------:R-:W-:Y:S01]  /*5040*/  IMAD.MOV.U32 R14, RZ, RZ, 0x4 ;  /* 0x00000004ff0e7424 */ /* 0x000fe200078e00ff */
        /* <DEDUP_REMOVED lines=8> */
.L_x_87:
[----:B------:R-:W-:Y:S01]  /*50d0*/  IMAD.MOV.U32 R14, RZ, RZ, 0x8 ;  /* 0x00000008ff0e7424 */ /* 0x000fe200078e00ff */
        /* <DEDUP_REMOVED lines=8> */
.L_x_88:
        /* <DEDUP_REMOVED lines=9> */
.L_x_89:
[----:B------:R-:W-:Y:S02]  /*51f0*/  SEL R9, R16, RZ, !P0 ;  /* 0x000000ff10097207 */ /* 0x000fe40004000000 */
[----:B------:R-:W-:Y:S02]  /*5200*/  ISETP.NE.AND P0, PT, R8, 0x65, PT ;  /* 0x000000650800780c */ /* 0x000fe40003f05270 */
[----:B------:R-:W-:-:S11]  /*5210*/  IADD3 R12, PT, PT, R44, R9, R12 ;  /* 0x000000092c0c7210 */ /* 0x000fd60007ffe00c */
[----:B------:R-:W-:Y:S05]  /*5220*/  WARPSYNC.COLLECTIVE R10, `(.L_x_90) ;  /* 0x000000000a087348 */ /* 0x000fea0003c00000 */
[----:B------:R-:W-:Y:S01]  /*5230*/  VOTE.ALL P0, P0 ;  /* 0x0000000000ff7806 */ /* 0x000fe20000000000 */
[----:B------:R-:W-:-:S12]  /*5240*/  ENDCOLLECTIVE ;  /* 0x000000000000791b */ /* 0x000fd80003800000 */
.L_x_90:
[----:B------:R-:W-:Y:S05]  /*5250*/  BRA `(.L_x_91) ;  /* 0xffffffe000c07947 */ /* 0x000fea000383ffff */
.L_x_92:
[----:B------:R-:W-:-:S00]  /*5260*/  BRA `(.L_x_92) ;  /* 0xfffffffc00fc7947 */ /* 0x000fc0000383ffff */
[----:B------:R-:W-:-:S00]  /*5270*/  NOP ;  /* 0x0000000000007918 */ /* 0x000fc00000000000 */
        /* <DEDUP_REMOVED lines=8> */
.L_x_904:


//--------------------- .text._ZN3cub18CUB_300001_SM_10006detail4scan16DeviceScanKernelINS2_10policy_hubIiiijN4cuda3std3__44plusIvEEE10Policy1000EN6thrust24THRUST_300001_SM_1000_NS10device_ptrIiEESF_NS0_13ScanTileStateIiLb1EEES9_NS1_10InputValueIiPiEEjiLb0EiEEvT0_T1_T2_iT3_T4_T5_ --------------------------
	.section	.text._ZN3cub18CUB_300001_SM_10006detail4scan16DeviceScanKernelINS2_10policy_hubIiiijN4cuda3std3__44plusIvEEE10Policy1000EN6thrust24THRUST_300001_SM_1000_NS10device_ptrIiEESF_NS0_13ScanTileStateIiLb1EEES9_NS1_10InputValueIiPiEEjiLb0EiEEvT0_T1_T2_iT3_T4_T5_,"ax",@progbits
	.align	128
        .global         _ZN3cub18CUB_300001_SM_10006detail4scan16DeviceScanKernelINS2_10policy_hubIiiijN4cuda3std3__44plusIvEEE10Policy1000EN6thrust24THRUST_300001_SM_1000_NS10device_ptrIiEESF_NS0_13ScanTileStateIiLb1EEES9_NS1_10InputValueIiPiEEjiLb0EiEEvT0_T1_T2_iT3_T4_T5_
        .type           _ZN3cub18CUB_300001_SM_10006detail4scan16DeviceScanKernelINS2_10policy_hubIiiijN4cuda3std3__44plusIvEEE10Policy1000EN6thrust24THRUST_300001_SM_1000_NS10device_ptrIiEESF_NS0_13ScanTileStateIiLb1EEES9_NS1_10InputValueIiPiEEjiLb0EiEEvT0_T1_T2_iT3_T4_T5_,@function
        .size           _ZN3cub18CUB_300001_SM_10006detail4scan16DeviceScanKernelINS2_10policy_hubIiiijN4cuda3std3__44plusIvEEE10Policy1000EN6thrust24THRUST_300001_SM_1000_NS10device_ptrIiEESF_NS0_13ScanTileStateIiLb1EEES9_NS1_10InputValueIiPiEEjiLb0EiEEvT0_T1_T2_iT3_T4_T5_,(.L_x_905 - _ZN3cub18CUB_300001_SM_10006detail4scan16DeviceScanKernelINS2_10policy_hubIiiijN4cuda3std3__44plusIvEEE10Policy1000EN6thrust24THRUST_300001_SM_1000_NS10device_ptrIiEESF_NS0_13ScanTileStateIiLb1EEES9_NS1_10InputValueIiPiEEjiLb0EiEEvT0_T1_T2_iT3_T4_T5_)
        .other          _ZN3cub18CUB_300001_SM_10006detail4scan16DeviceScanKernelINS2_10policy_hubIiiijN4cuda3std3__44plusIvEEE10Policy1000EN6thrust24THRUST_300001_SM_1000_NS10device_ptrIiEESF_NS0_13ScanTileStateIiLb1EEES9_NS1_10InputValueIiPiEEjiLb0EiEEvT0_T1_T2_iT3_T4_T5_,@"STO_CUDA_ENTRY STV_DEFAULT"
_ZN3cub18CUB_300001_SM_10006detail4scan16DeviceScanKernelINS2_10policy_hubIiiijN4cuda3std3__44plusIvEEE10Policy1000EN6thrust24THRUST_300001_SM_1000_NS10device_ptrIiEESF_NS0_13ScanTileStateIiLb1EEES9_NS1_10InputValueIiPiEEjiLb0EiEEvT0_T1_T2_iT3_T4_T5_:
.text._ZN3cub18CUB_300001_SM_10006detail4scan16DeviceScanKernelINS2_10policy_hubIiiijN4cuda3std3__44plusIvEEE10Policy1000EN6thrust24THRUST_300001_SM_1000_NS10device_ptrIiEESF_NS0_13ScanTileStateIiLb1EEES9_NS1_10InputValueIiPiEEjiLb0EiEEvT0_T1_T2_iT3_T4_T5_:
[----:B------:R-:W-:Y:S01]  /*0000*/  LDC R1, c[0x0][0x37c] ;  /* 0x0000df00ff017b82 */ /* 0x000fe20000000800 */
[----:B------:R-:W0:Y:S07]  /*0010*/  LDCU UR4, c[0x0][0x3a0] ;  /* 0x00007400ff0477ac */ /* 0x000e2e0008000800 */
[----:B------:R-:W1:Y:S01]  /*0020*/  LDC R42, c[0x0][0x398] ;  /* 0x0000e600ff2a7b82 */ /* 0x000e620000000800 */
[----:B------:R-:W2:Y:S01]  /*0030*/  LDCU.64 UR8, c[0x0][0x358] ;  /* 0x00006b00ff0877ac */ /* 0x000ea20008000a00 */
[----:B------:R-:W3:Y:S01]  /*0040*/  LDCU UR5, c[0x0][0x3b0] ;  /* 0x00007600ff0577ac */ /* 0x000ee20008000800 */
[----:B0-----:R-:W-:-:S06]  /*0050*/  UPRMT UR4, UR4, 0x7770, URZ ;  /* 0x0000777004047896 */ /* 0x001fcc00080000ff */
[----:B------:R-:W-:-:S13]  /*0060*/  ISETP.NE.AND P0, PT, RZ, UR4, PT ;  /* 0x00000004ff007c0c */ /* 0x000fda000bf05270 */
[----:B------:R-:W2:Y:S02]  /*0070*/  @P0 LDC.64 R2, c[0x0][0x3a8] ;  /* 0x0000ea00ff020b82 */ /* 0x000ea40000000a00 */
[----:B--2---:R0:W5:Y:S06]  /*0080*/  @P0 LDG.E R44, desc[UR8][R2.64] ;  /* 0x00000008022c0981 */ /* 0x00416c000c1e1900 */
[----:B------:R-:W1:Y:S02]  /*0090*/  S2UR UR4, SR_CTAID.X ;  /* 0x00000000000479c3 */ /* 0x000e640000002500 */
[----:B-1----:R-:W-:-:S04]  /*00a0*/  VIADD R42, R42, UR4 ;  /* 0x000000042a2a7c36 */ /* 0x002fc80008000000 */
[----:B------:R-:W-:-:S05]  /*00b0*/  IMAD R7, R42, 0x2100, RZ ;  /* 0x000021002a077824 */ /* 0x000fca00078e02ff */
[----:B---3--:R-:W-:Y:S01]  /*00c0*/  IADD3 R0, PT, PT, -R7, UR5, RZ ;  /* 0x0000000507007c10 */ /* 0x008fe2000fffe1ff */
[----:B------:R-:W1:Y:S03]  /*00d0*/  @!P0 LDC R44, c[0x0][0x3a8] ;  /* 0x0000ea00ff2c8b82 */ /* 0x000e660000000800 */
[----:B------:R-:W-:-:S13]  /*00e0*/  ISETP.GE.U32.AND P0, PT, R0, 0x2101, PT ;  /* 0x000021010000780c */ /* 0x000fda0003f06070 */
[----:B0-----:R-:W-:Y:S05]  /*00f0*/  @!P0 BRA `(.L_x_93) ;  /* 0x0000001c00ac8947 */ /* 0x001fea0003800000 */
[----:B------:R-:W0:Y:S01]  /*0100*/  S2R R16, SR_TID.X ;  /* 0x0000000000107919 */ /* 0x000e220000002100 */
[----:B------:R-:W2:Y:S01]  /*0110*/  LDCU.64 UR4, c[0x0][0x380] ;  /* 0x00007000ff0477ac */ /* 0x000ea20008000a00 */
[C---:B0-----:R-:W-:Y:S02]  /*0120*/  LOP3.LUT R0, R16.reuse, 0x1f, RZ, 0xc0, !PT ;  /* 0x0000001f10007812 */ /* 0x041fe400078ec0ff */
[----:B------:R-:W-:-:S05]  /*0130*/  LOP3.LUT R3, R16, 0x3e0, RZ, 0xc0, !PT ;  /* 0x000003e010037812 */ /* 0x000fca00078ec0ff */
[----:B------:R-:W-:-:S05]  /*0140*/  IMAD R0, R3, 0x16, R0 ;  /* 0x0000001603007824 */ /* 0x000fca00078e0200 */
[----:B------:R-:W-:-:S05]  /*0150*/  IADD3 R0, P0, PT, R7, R0, RZ ;  /* 0x0000000007007210 */ /* 0x000fca0007f1e0ff */
[----:B------:R-:W-:Y:S02]  /*0160*/  IMAD.X R3, RZ, RZ, RZ, P0 ;  /* 0x000000ffff037224 */ /* 0x000fe400000e06ff */
        /* <DEDUP_REMOVED lines=30> */
[----:B------:R-:W-:Y:S01]  /*0350*/  ISETP.NE.AND P0, PT, R42, RZ, PT ;  /* 0x000000ff2a00720c */ /* 0x000fe20003f05270 */
        /* <DEDUP_REMOVED lines=28> */
[----:B------:R0:W1:Y:S04]  /*0520*/  LDS.64 R36, [R27] ;  /* 0x000000001b247984 */ /* 0x0000680000000a00 */
[----:B------:R0:W2:Y:S04]  /*0530*/  LDS.64 R34, [R27+0x8] ;  /* 0x000008001b227984 */ /* 0x0000a80000000a00 */
[----:B------:R0:W3:Y:S04]  /*0540*/  LDS.64 R32, [R27+0x10] ;  /* 0x000010001b207984 */ /* 0x0000e80000000a00 */
[----:B------:R0:W4:Y:S04]  /*0550*/  LDS.64 R18, [R27+0x18] ;  /* 0x000018001b127984 */ /* 0x0001280000000a00 */
[----:B------:R0:W0:Y:S04]  /*0560*/  LDS.64 R14, [R27+0x20] ;  /* 0x000020001b0e7984 */ /* 0x0000280000000a00 */
[----:B------:R0:W0:Y:S04]  /*0570*/  LDS.64 R12, [R27+0x28] ;  /* 0x000028001b0c7984 */ /* 0x0000280000000a00 */
[----:B------:R0:W0:Y:S04]  /*0580*/  LDS.64 R10, [R27+0x30] ;  /* 0x000030001b0a7984 */ /* 0x0000280000000a00 */
[----:B------:R0:W0:Y:S04]  /*0590*/  LDS.64 R8, [R27+0x38] ;  /* 0x000038001b087984 */ /* 0x0000280000000a00 */
[----:B------:R0:W0:Y:S04]  /*05a0*/  LDS.64 R6, [R27+0x40] ;  /* 0x000040001b067984 */ /* 0x0000280000000a00 */
[----:B------:R0:W0:Y:S04]  /*05b0*/  LDS.64 R4, [R27+0x48] ;  /* 0x000048001b047984 */ /* 0x0000280000000a00 */
[----:B------:R0:W0:Y:S01]  /*05c0*/  LDS.64 R2, [R27+0x50] ;  /* 0x000050001b027984 */ /* 0x0000220000000a00 */
[----:B------:R-:W-:Y:S06]  /*05d0*/  BAR.SYNC.DEFER_BLOCKING 0x0 ;  /* 0x0000000000007b1d */ /* 0x000fec0000010000 */
[----:B-1----:R-:W-:Y:S05]  /*05e0*/  @P0 BRA `(.L_x_95) ;  /* 0x00000004001c0947 */ /* 0x002fea0003800000 */
[----:B0-2---:R-:W-:Y:S02]  /*05f0*/  IADD3 R17, PT, PT, R34, R37, R36 ;  /* 0x0000002522117210 */ /* 0x005fe40007ffe024 */
[C---:B------:R-:W-:Y:S02]  /*0600*/  ISETP.NE.AND P1, PT, R39.reuse, 0x1f, PT ;  /* 0x0000001f2700780c */ /* 0x040fe40003f25270 */
[----:B---3--:R-:W-:Y:S02]  /*0610*/  IADD3 R17, PT, PT, R32, R35, R17 ;  /* 0x0000002320117210 */ /* 0x008fe40007ffe011 */
[----:B------:R-:W-:Y:S02]  /*0620*/  ISETP.NE.AND P2, PT, R39, RZ, PT ;  /* 0x000000ff2700720c */ /* 0x000fe40003f45270 */
[----:B----4-:R-:W-:-:S04]  /*0630*/  IADD3 R17, PT, PT, R18, R33, R17 ;  /* 0x0000002112117210 */ /* 0x010fc80007ffe011 */
[----:B------:R-:W-:-:S03]  /*0640*/  IADD3 R17, PT, PT, R14, R19, R17 ;  /* 0x000000130e117210 */ /* 0x000fc60007ffe011 */
[----:B------:R-:W-:Y:S02]  /*0650*/  @!P1 LEA R43, R40, UR4, 0x2 ;  /* 0x00000004282b9c11 */ /* 0x000fe4000f8e10ff */
[----:B------:R-:W-:-:S04]  /*0660*/  IADD3 R17, PT, PT, R12, R15, R17 ;  /* 0x0000000f0c117210 */ /* 0x000fc80007ffe011 */
[----:B------:R-:W-:-:S04]  /*0670*/  IADD3 R17, PT, PT, R10, R13, R17 ;  /* 0x0000000d0a117210 */ /* 0x000fc80007ffe011 */
[----:B------:R-:W-:-:S04]  /*0680*/  IADD3 R17, PT, PT, R8, R11, R17 ;  /* 0x0000000b08117210 */ /* 0x000fc80007ffe011 */
[----:B------:R-:W-:-:S04]  /*0690*/  IADD3 R17, PT, PT, R6, R9, R17 ;  /* 0x0000000906117210 */ /* 0x000fc80007ffe011 */
[----:B------:R-:W-:-:S04]  /*06a0*/  IADD3 R17, PT, PT, R4, R7, R17 ;  /* 0x0000000704117210 */ /* 0x000fc80007ffe011 */
[----:B------:R-:W-:-:S05]  /*06b0*/  IADD3 R20, PT, PT, R2, R5, R17 ;  /* 0x0000000502147210 */ /* 0x000fca0007ffe011 */
[----:B------:R-:W-:-:S05]  /*06c0*/  IMAD.IADD R3, R3, 0x1, R20 ;  /* 0x0000000103037824 */ /* 0x000fca00078e0214 */
        /* <DEDUP_REMOVED lines=37> */
[----:B------:R-:W-:Y:S02]  /*0920*/  SEL R20, R26, R20, !P0 ;  /* 0x000000141a147207 */ /* 0x000fe40004000000 */
[----:B------:R-:W-:-:S04]  /*0930*/  ISETP.NE.AND P0, PT, R40, 0x8, PT ;  /* 0x000000082800780c */ /* 0x000fc80003f05270 */
[----:B------:R-:W-:Y:S02]  /*0940*/  SEL R20, R27, R20, !P0 ;  /* 0x000000141b147207 */ /* 0x000fe40004000000 */
[----:B------:R-:W-:Y:S02]  /*0950*/  ISETP.NE.AND P0, PT, R40, 0xa, PT ;  /* 0x0000000a2800780c */ /* 0x000fe40003f05270 */
[----:B------:R-:W-:Y:S02]  /*0960*/  SEL R20, R28, R20, !P1 ;  /* 0x000000141c147207 */ /* 0x000fe40004800000 */
[----:B------:R-:W-:Y:S02]  /*0970*/  ISETP.NE.AND P1, PT, R40, 0xb, PT ;  /* 0x0000000b2800780c */ /* 0x000fe40003f25270 */
[----:B------:R-:W-:Y:S01]  /*0980*/  SEL R20, R29, R20, !P0 ;  /* 0x000000141d147207 */ /* 0x000fe20004000000 */
[----:B------:R-:W-:Y:S01]  /*0990*/  IMAD.IADD R29, R30, 0x1, R29 ;  /* 0x000000011e1d7824 */ /* 0x000fe200078e021d */
[----:B------:R-:W-:-:S04]  /*09a0*/  ISETP.GE.U32.AND P0, PT, R16, 0x20, PT ;  /* 0x000000201000780c */ /* 0x000fc80003f06070 */
[----:B------:R-:W-:Y:S02]  /*09b0*/  SEL R20, R29, R20, !P1 ;  /* 0x000000141d147207 */ /* 0x000fe40004800000 */
[----:B------:R-:W-:Y:S02]  /*09c0*/  ISETP.NE.AND P1, PT, R16, RZ, PT ;  /* 0x000000ff1000720c */ /* 0x000fe40003f25270 */
[----:B------:R-:W-:Y:S02]  /*09d0*/  SEL R16, R3, RZ, P2 ;  /* 0x000000ff03107207 */ /* 0x000fe40001000000 */
[----:B------:R-:W-:Y:S02]  /*09e0*/  SEL R3, R20, RZ, P0 ;  /* 0x000000ff14037207 */ /* 0x000fe40000000000 */
[--C-:B-----5:R-:W-:Y:S02]  /*09f0*/  IADD3 R31, PT, PT, R29, R31, R44.reuse ;  /* 0x0000001f1d1f7210 */ /* 0x120fe40007ffe02c */
[----:B------:R-:W-:-:S05]  /*0a00*/  IADD3 R44, PT, PT, R3, R16, R44 ;  /* 0x00000010032c7210 */ /* 0x000fca0007ffe02c */
[----:B------:R-:W-:Y:S05]  /*0a10*/  @P1 BRA `(.L_x_96) ;  /* 0x0000000c00f41947 */ /* 0x000fea0003800000 */
[----:B------:R-:W0:Y:S01]  /*0a20*/  LDC.64 R16, c[0x0][0x390] ;  /* 0x0000e400ff107b82 */ /* 0x000e220000000a00 */
[----:B------:R-:W-:-:S05]  /*0a30*/  IMAD.MOV.U32 R30, RZ, RZ, 0x65 ;  /* 0x00000065ff1e7424 */ /* 0x000fca00078e00ff */
[----:B0-----:R0:W-:Y:S01]  /*0a40*/  ST.E.64.STRONG.GPU desc[UR8][R16.64+0x100], R30 ;  /* 0x0001001e10007985 */ /* 0x0011e2000c10fb08 */
[----:B------:R-:W-:Y:S05]  /*0a50*/  BRA `(.L_x_96) ;  /* 0x0000000c00e47947 */ /* 0x000fea0003800000 */
.L_x_95:
        /* <DEDUP_REMOVED lines=57> */
[----:B------:R-:W-:Y:S02]  /*0df0*/  ISETP.NE.AND P0, PT, R40, 0xa, PT ;  /* 0x0000000a2800780c */ /* 0x000fe40003f05270 */
[----:B------:R-:W-:Y:S02]  /*0e00*/  SEL R20, R28, R20, !P1 ;  /* 0x000000141c147207 */ /* 0x000fe40004800000 */
[----:B------:R-:W-:Y:S02]  /*0e10*/  ISETP.NE.AND P1, PT, R40, 0xb, PT ;  /* 0x0000000b2800780c */ /* 0x000fe40003f25270 */
[----:B------:R-:W-:Y:S02]  /*0e20*/  SEL R20, R29, R20, !P0 ;  /* 0x000000141d147207 */ /* 0x000fe40004000000 */
[----:B------:R-:W-:-:S02]  /*0e30*/  ISETP.GT.U32.AND P0, PT, R16, 0x1f, PT ;  /* 0x0000001f1000780c */ /* 0x000fc40003f04070 */
[----:B------:R-:W-:Y:S02]  /*0e40*/  SEL R20, R30, R20, !P1 ;  /* 0x000000141e147207 */ /* 0x000fe40004800000 */
[----:B------:R-:W-:-:S03]  /*0e50*/  ISETP.GE.U32.AND P1, PT, R16, 0x20, PT ;  /* 0x000000201000780c */ /* 0x000fc60003f26070 */
[----:B------:R-:W-:-:S05]  /*0e60*/  IMAD.IADD R20, R20, 0x1, R17 ;  /* 0x0000000114147824 */ /* 0x000fca00078e0211 */
[----:B------:R-:W-:Y:S01]  /*0e70*/  SEL R23, R3, R20, !P1 ;  /* 0x0000001403177207 */ /* 0x000fe20004800000 */
[----:B------:R-:W-:Y:S06]  /*0e80*/  @P0 BRA `(.L_x_97) ;  /* 0x0000000800b00947 */ /* 0x000fec0003800000 */
[----:B------:R-:W0:Y:S01]  /*0e90*/  LDC.64 R20, c[0x0][0x390] ;  /* 0x0000e400ff147b82 */ /* 0x000e220000000a00 */
[----:B------:R-:W-:Y:S02]  /*0ea0*/  ISETP.NE.AND P1, PT, R16, RZ, PT ;  /* 0x000000ff1000720c */ /* 0x000fe40003f25270 */
[----:B------:R-:W-:-:S05]  /*0eb0*/  LOP3.LUT R3, RZ, R16, RZ, 0x33, !PT ;  /* 0x00000010ff037212 */ /* 0x000fca00078e33ff */
[----:B------:R-:W-:-:S06]  /*0ec0*/  IMAD.IADD R40, R42, 0x1, R3 ;  /* 0x000000012a287824 */ /* 0x000fcc00078e0203 */
        /* <DEDUP_REMOVED lines=11> */
.L_x_127:
[----:B------:R-:W-:Y:S05]  /*0f80*/  @!P0 BRA `(.L_x_99) ;  /* 0x0000000000748947 */ /* 0x000fea0003800000 */
[----:B------:R-:W-:-:S07]  /*0f90*/  IMAD.MOV.U32 R3, RZ, RZ, 0x3b8 ;  /* 0x000003b8ff037424 */ /* 0x000fce00078e00ff */
.L_x_101:
[----:B------:R-:W-:Y:S02]  /*0fa0*/  VIADD R27, R3, 0x1 ;  /* 0x00000001031b7836 */ /* 0x000fe40000000000 */
[----:B------:R-:W-:Y:S02]  /*0fb0*/  IMAD R42, R42, 0x41a7, RZ ;  /* 0x000041a72a2a7824 */ /* 0x000fe400078e02ff */
[----:B------:R-:W0:Y:S01]  /*0fc0*/  I2F.U32.RP R22, R27 ;  /* 0x0000001b00167306 */ /* 0x000e220000209000 */
[----:B------:R-:W-:Y:S01]  /*0fd0*/  IMAD.MOV R29, RZ, RZ, -R27 ;  /* 0x000000ffff1d7224 */ /* 0x000fe200078e0a1b */
[----:B------:R-:W-:Y:S02]  /*0fe0*/  ISETP.NE.U32.AND P2, PT, R27, RZ, PT ;  /* 0x000000ff1b00720c */ /* 0x000fe40003f45070 */
[----:B------:R-:W-:-:S04]  /*0ff0*/  LOP3.LUT R42, R42, 0x7fffffff, RZ, 0xc0, !PT ;  /* 0x7fffffff2a2a7812 */ /* 0x000fc800078ec0ff */
[----:B0-----:R-:W0:Y:S02]  /*1000*/  MUFU.RCP R22, R22 ;  /* 0x0000001600167308 */ /* 0x001e240000001000 */
[----:B0-----:R-:W-:-:S06]  /*1010*/  VIADD R20, R22, 0xffffffe ;  /* 0x0ffffffe16147836 */ /* 0x001fcc0000000000 */
[----:B------:R0:W1:Y:S02]  /*1020*/  F2I.FTZ.U32.TRUNC.NTZ R21, R20 ;  /* 0x0000001400157305 */ /* 0x000064000021f000 */
[----:B0-----:R-:W-:Y:S02]  /*1030*/  IMAD.MOV.U32 R20, RZ, RZ, RZ ;  /* 0x000000ffff147224 */ /* 0x001fe400078e00ff */
[----:B-1----:R-:W-:-:S04]  /*1040*/  IMAD R29, R29, R21, RZ ;  /* 0x000000151d1d7224 */ /* 0x002fc800078e02ff */
[----:B------:R-:W-:-:S06]  /*1050*/  IMAD.HI.U32 R21, R21, R29, R20 ;  /* 0x0000001d15157227 */ /* 0x000fcc00078e0014 */
[----:B------:R-:W-:-:S04]  /*1060*/  IMAD.HI.U32 R21, R21, R42, RZ ;  /* 0x0000002a15157227 */ /* 0x000fc800078e00ff */
[----:B------:R-:W-:-:S04]  /*1070*/  IMAD.MOV R21, RZ, RZ, -R21 ;  /* 0x000000ffff157224 */ /* 0x000fc800078e0a15 */
[----:B------:R-:W-:-:S05]  /*1080*/  IMAD R22, R27, R21, R42 ;  /* 0x000000151b167224 */ /* 0x000fca00078e022a */
[----:B------:R-:W-:-:S13]  /*1090*/  ISETP.GE.U32.AND P0, PT, R22, R27, PT ;  /* 0x0000001b1600720c */ /* 0x000fda0003f06070 */
[----:B------:R-:W-:-:S05]  /*10a0*/  @P0 IMAD.IADD R22, R22, 0x1, -R27 ;  /* 0x0000000116160824 */ /* 0x000fca00078e0a1b */
[----:B------:R-:W-:-:S13]  /*10b0*/  ISETP.GE.U32.AND P0, PT, R22, R27, PT ;  /* 0x0000001b1600720c */ /* 0x000fda0003f06070 */
[----:B------:R-:W-:Y:S01]  /*10c0*/  @P0 IMAD.IADD R22, R22, 0x1, -R27 ;  /* 0x0000000116160824 */ /* 0x000fe200078e0a1b */
[----:B------:R-:W-:-:S04]  /*10d0*/  @!P2 LOP3.LUT R22, RZ, R27, RZ, 0x33, !PT ;  /* 0x0000001bff16a212 */ /* 0x000fc800078e33ff */
[----:B------:R-:W-:Y:S05]  /*10e0*/  NANOSLEEP R22 ;  /* 0x000000160000735d */ /* 0x000fea0003800000 */
[----:B------:R-:W2:Y:S01]  /*10f0*/  LD.E.64.STRONG.GPU R26, desc[UR8][R16.64+0x100] ;  /* 0x00010008101a7980 */ /* 0x000ea2000c10fb00 */
[----:B------:R-:W-:Y:S01]  /*1100*/  UMOV UR5, 0xffffffff ;  /* 0xffffffff00057882 */ /* 0x000fe20000000000 */
[----:B------:R-:W-:Y:S02]  /*1110*/  SHF.R.U32.HI R3, RZ, 0x1, R3 ;  /* 0x00000001ff037819 */ /* 0x000fe40000011603 */
[----:B--2---:R-:W-:Y:S01]  /*1120*/  ISETP.NE.AND P0, PT, R26, 0x63, PT ;  /* 0x000000631a00780c */ /* 0x004fe20003f05270 */
[----:B------:R-:W-:-:S12]  /*1130*/  BRA.DIV UR5, `(.L_x_100) ;  /* 0x0000003605187947 */ /* 0x000fd8000b800000 */
[----:B------:R-:W-:-:S13]  /*1140*/  VOTE.ANY P0, !P0 ;  /* 0x0000000000ff7806 */ /* 0x000fda0004000100 */
.L_x_130:
[----:B------:R-:W-:Y:S05]  /*1150*/  @P0 BRA `(.L_x_101) ;  /* 0xfffffffc00900947 */ /* 0x000fea000383ffff */
.L_x_99:
[----:B------:R-:W-:Y:S01]  /*1160*/  UMOV UR5, 0xffffffff ;  /* 0xffffffff00057882 */ /* 0x000fe20000000000 */
[----:B------:R-:W-:Y:S02]  /*1170*/  ISETP.NE.AND P0, PT, R26, 0x65, PT ;  /* 0x000000651a00780c */ /* 0x000fe40003f05270 */
[----:B------:R-:W-:Y:S11]  /*1180*/  BRA.DIV UR5, `(.L_x_102) ;  /* 0x0000003605247947 */ /* 0x000ff6000b800000 */
[----:B------:R-:W0:Y:S01]  /*1190*/  S2R R30, SR_GEMASK ;  /* 0x00000000001e7919 */ /* 0x000e220000003c00 */
[----:B------:R-:W-:Y:S01]  /*11a0*/  VOTE.ANY R21, PT, !P0 ;  /* 0x0000000000157806 */ /* 0x000fe200040e0100 */
[C---:B------:R-:W-:Y:S02]  /*11b0*/  VIADD R41, R39.reuse, 0x2 ;  /* 0x0000000227297836 */ /* 0x040fe40000000000 */
[C---:B------:R-:W-:Y:S02]  /*11c0*/  VIADD R43, R39.reuse, 0x4 ;  /* 0x00000004272b7836 */ /* 0x040fe40000000000 */
[C---:B------:R-:W-:Y:S02]  /*11d0*/  VIADD R44, R39.reuse, 0x8 ;  /* 0x00000008272c7836 */ /* 0x040fe40000000000 */
[----:B------:R-:W-:Y:S01]  /*11e0*/  VIADD R45, R39, 0x10 ;  /* 0x00000010272d7836 */ /* 0x000fe20000000000 */
[----:B0-----:R-:W-:-:S05]  /*11f0*/  LOP3.LUT R21, R21, 0x80000000, R30, 0xec, !PT ;  /* 0x8000000015157812 */ /* 0x001fca00078eec1e */
[----:B------:R-:W-:-:S05]  /*1200*/  VIADD R16, R21, 0xffffffff ;  /* 0xffffffff15107836 */ /* 0x000fca0000000000 */
[----:B------:R-:W-:-:S04]  /*1210*/  LOP3.LUT R16, R21, R16, RZ, 0xc, !PT ;  /* 0x0000001015107212 */ /* 0x000fc800078e0cff */
[----:B------:R0:W1:Y:S02]  /*1220*/  POPC R20, R16 ;  /* 0x0000001000147309 */ /* 0x0000640000000000 */
[----:B0-----:R-:W0:Y:S01]  /*1230*/  LDC.64 R16, c[0x0][0x390] ;  /* 0x0000e400ff107b82 */ /* 0x001e220000000a00 */
[----:B-1----:R-:W1:Y:S01]  /*1240*/  SHFL.DOWN PT, R22, R27, 0x1, R20 ;  /* 0x082000001b167989 */ /* 0x002e6200000e0014 */
[-C--:B------:R-:W-:Y:S02]  /*1250*/  ISETP.GE.AND P0, PT, R39, R20.reuse, PT ;  /* 0x000000142700720c */ /* 0x080fe40003f06270 */
[----:B------:R-:W-:Y:S02]  /*1260*/  ISETP.GT.AND P2, PT, R45, R20, PT ;  /* 0x000000142d00720c */ /* 0x000fe40003f44270 */
[----:B0-----:R-:W-:Y:S02]  /*1270*/  IADD3 R28, P3, PT, R16, 0x100, RZ ;  /* 0x00000100101c7810 */ /* 0x001fe40007f7e0ff */
[----:B-1----:R-:W-:-:S02]  /*1280*/  SEL R22, R22, RZ, !P0 ;  /* 0x000000ff16167207 */ /* 0x002fc40004000000 */
[----:B------:R-:W-:-:S03]  /*1290*/  ISETP.GT.AND P0, PT, R41, R20, PT ;  /* 0x000000142900720c */ /* 0x000fc60003f04270 */
[----:B------:R-:W-:-:S05]  /*12a0*/  IMAD.IADD R3, R22, 0x1, R27 ;  /* 0x0000000116037824 */ /* 0x000fca00078e021b */
[----:B------:R-:W0:Y:S02]  /*12b0*/  SHFL.DOWN PT, R22, R3, 0x2, R20 ;  /* 0x0840000003167989 */ /* 0x000e2400000e0014 */
[----:B0-----:R-:W-:Y:S02]  /*12c0*/  SEL R22, R22, RZ, !P0 ;  /* 0x000000ff16167207 */ /* 0x001fe40004000000 */
[----:B------:R-:W-:-:S03]  /*12d0*/  ISETP.GT.AND P0, PT, R43, R20, PT ;  /* 0x000000142b00720c */ /* 0x000fc60003f04270 */
[----:B------:R-:W-:Y:S02]  /*12e0*/  IMAD.IADD R29, R3, 0x1, R22 ;  /* 0x00000001031d7824 */ /* 0x000fe400078e0216 */
[----:B------:R-:W-:-:S03]  /*12f0*/  IMAD.X R3, RZ, RZ, R17, P3 ;  /* 0x000000ffff037224 */ /* 0x000fc600018e0611 */
        /* <DEDUP_REMOVED lines=10> */
[----:B0-----:R-:W-:-:S05]  /*13a0*/  SEL R22, R22, RZ, !P2 ;  /* 0x000000ff16167207 */ /* 0x001fca0005000000 */
[----:B------:R-:W-:-:S07]  /*13b0*/  IMAD.IADD R46, R47, 0x1, R22 ;  /* 0x000000012f2e7824 */ /* 0x000fce00078e0216 */
.L_x_139:
[----:B------:R-:W-:Y:S05]  /*13c0*/  @!P0 BRA `(.L_x_103) ;  /* 0x0000000400248947 */ /* 0x000fea0003800000 */
[----:B------:R-:W-:-:S07]  /*13d0*/  IMAD.MOV.U32 R29, RZ, RZ, 0x3b8 ;  /* 0x000003b8ff1d7424 */ /* 0x000fce00078e00ff */
.L_x_109:
[----:B------:R-:W-:Y:S02]  /*13e0*/  IMAD.MOV.U32 R16, RZ, RZ, R28 ;  /* 0x000000ffff107224 */ /* 0x000fe400078e001c */
[----:B------:R-:W-:Y:S02]  /*13f0*/  IMAD.MOV.U32 R17, RZ, RZ, R3 ;  /* 0x000000ffff117224 */ /* 0x000fe400078e0003 */
        /* <DEDUP_REMOVED lines=8> */
.L_x_142:
[----:B------:R-:W-:Y:S05]  /*1480*/  @!P0 BRA `(.L_x_105) ;  /* 0x0000000000748947 */ /* 0x000fea0003800000 */
[----:B------:R-:W-:-:S07]  /*1490*/  IMAD.MOV.U32 R22, RZ, RZ, R29 ;  /* 0x000000ffff167224 */ /* 0x000fce00078e001d */
.L_x_107:
        /* <DEDUP_REMOVED lines=27> */
.L_x_145:
[----:B------:R-:W-:Y:S05]  /*1650*/  @P0 BRA `(.L_x_107) ;  /* 0xfffffffc00900947 */ /* 0x000fea000383ffff */
.L_x_105:
[----:B------:R-:W-:Y:S01]  /*1660*/  UMOV UR5, 0xffffffff ;  /* 0xffffffff00057882 */ /* 0x000fe20000000000 */
[----:B------:R-:W-:Y:S02]  /*1670*/  ISETP.NE.AND P0, PT, R26, 0x65, PT ;  /* 0x000000651a00780c */ /* 0x000fe40003f05270 */
[----:B------:R-:W-:Y:S11]  /*1680*/  BRA.DIV UR5, `(.L_x_108) ;  /* 0x0000003605287947 */ /* 0x000ff6000b800000 */
[----:B------:R-:W-:Y:S01]  /*1690*/  VOTE.ANY R21, PT, !P0 ;  /* 0x0000000000157806 */ /* 0x000fe200040e0100 */
[----:B------:R-:W-:-:S03]  /*16a0*/  VIADD R40, R40, 0xffffffe0 ;  /* 0xffffffe028287836 */ /* 0x000fc60000000000 */
[----:B------:R-:W-:-:S05]  /*16b0*/  LOP3.LUT R21, R21, 0x80000000, R30, 0xec, !PT ;  /* 0x8000000015157812 */ /* 0x000fca00078eec1e */
        /* <DEDUP_REMOVED lines=25> */
.L_x_154:
[----:B------:R-:W-:Y:S05]  /*1850*/  @P0 BRA `(.L_x_109) ;  /* 0xfffffff800e00947 */ /* 0x000fea000383ffff */
.L_x_103:
        /* <DEDUP_REMOVED lines=8> */
[----:B0-----:R-:W-:-:S05]  /*18e0*/  @!P1 LEA R3, R16, R3, 0x18 ;  /* 0x0000000310039211 */ /* 0x001fca00078ec0ff */
[----:B------:R1:W-:Y:S04]  /*18f0*/  @!P1 STS [R3+0x8], R31 ;  /* 0x0000081f03009388 */ /* 0x0003e80000000800 */
[----:B------:R1:W-:Y:S01]  /*1900*/  @!P1 STS [R3+0x4], R46 ;  /* 0x0000042e03009388 */ /* 0x0003e20000000800 */
[----:B--2---:R-:W-:Y:S01]  /*1910*/  @!P0 LEA R17, R20, R17, 0x18 ;  /* 0x0000001114118211 */ /* 0x004fe200078ec0ff */
[----:B------:R-:W-:Y:S02]  /*1920*/  IMAD.MOV.U32 R20, RZ, RZ, R23 ;  /* 0x000000ffff147224 */ /* 0x000fe400078e0017 */
[----:B------:R-:W-:Y:S02]  /*1930*/  @!P0 IMAD.MOV.U32 R20, RZ, RZ, R46 ;  /* 0x000000ffff148224 */ /* 0x000fe400078e002e */
[----:B------:R1:W-:Y:S05]  /*1940*/  @!P0 STS [R17+0x4c], R46 ;  /* 0x00004c2e11008388 */ /* 0x0003ea0000000800 */
.L_x_97:
[----:B------:R-:W-:Y:S05]  /*1950*/  WARPSYNC.ALL ;  /* 0x0000000000007948 */ /* 0x000fea0003800000 */
[----:B------:R-:W0:Y:S08]  /*1960*/  S2UR UR6, SR_CgaCtaId ;  /* 0x00000000000679c3 */ /* 0x000e300000008800 */
[----:B------:R-:W-:Y:S06]  /*1970*/  BAR.SYNC.DEFER_BLOCKING 0x0 ;  /* 0x0000000000007b1d */ /* 0x000fec0000010000 */
[----:B------:R-:W-:Y:S01]  /*1980*/  UMOV UR5, 0x400 ;  /* 0x0000040000057882 */ /* 0x000fe20000000000 */
[----:B------:R-:W2:Y:S01]  /*1990*/  S2R R16, SR_TID.X ;  /* 0x0000000000107919 */ /* 0x000ea20000002100 */
[----:B0-----:R-:W-:-:S09]  /*19a0*/  ULEA UR5, UR6, UR5, 0x18 ;  /* 0x0000000506057291 */ /* 0x001fd2000f8ec0ff */
[----:B-1----:R-:W0:Y:S01]  /*19b0*/  LDS R3, [UR5+0x4c] ;  /* 0x00004c05ff037984 */ /* 0x002e220008000800 */
[----:B--2---:R-:W-:-:S04]  /*19c0*/  ISETP.NE.AND P0, PT, R16, RZ, PT ;  /* 0x000000ff1000720c */ /* 0x004fc80003f05270 */
[----:B0-----:R-:W-:-:S05]  /*19d0*/  SEL R3, R3, RZ, P0 ;  /* 0x000000ff03037207 */ /* 0x001fca0000000000 */
[----:B------:R-:W-:-:S07]  /*19e0*/  IMAD.IADD R44, R3, 0x1, R20 ;  /* 0x00000001032c7824 */ /* 0x000fce00078e0214 */
.L_x_96:
[----:B------:R-:W-:Y:S05]  /*19f0*/  BSYNC.RECONVERGENT B0 ;  /* 0x0000000000007941 */ /* 0x000fea0003800200 */
.L_x_94:
[----:B------:R-:W-:Y:S01]  /*1a00*/  IMAD.IADD R45, R36, 0x1, R44 ;  /* 0x00000001242d7824 */ /* 0x000fe200078e022c */
[----:B------:R-:W1:Y:S01]  /*1a10*/  S2R R3, SR_TID.X ;  /* 0x0000000000037919 */ /* 0x000e620000002100 */
[----:B------:R-:W2:Y:S01]  /*1a20*/  S2UR UR6, SR_CgaCtaId ;  /* 0x00000000000679c3 */ /* 0x000ea20000008800 */
[----:B------:R-:W-:Y:S01]  /*1a30*/  UMOV UR5, 0x400 ;  /* 0x0000040000057882 */ /* 0x000fe20000000000 */
[----:B0-----:R-:W-:Y:S01]  /*1a40*/  IMAD.IADD R16, R37, 0x1, R45 ;  /* 0x0000000125107824 */ /* 0x001fe200078e022d */
[----:B------:R-:W0:Y:S03]  /*1a50*/  S2R R24, SR_LANEID ;  /* 0x0000000000187919 */ /* 0x000e260000000000 */
[----:B------:R-:W-:Y:S02]  /*1a60*/  IMAD.IADD R17, R34, 0x1, R16 ;  /* 0x0000000122117824 */ /* 0x000fe400078e0210 */
[----:B------:R-:W-:Y:S02]  /*1a70*/  BAR.SYNC.DEFER_BLOCKING 0x0 ;  /* 0x0000000000007b1d */ /* 0x000fe40000010000 */
[----:B------:R-:W-:-:S04]  /*1a80*/  IMAD.IADD R22, R35, 0x1, R17 ;  /* 0x0000000123167824 */ /* 0x000fc800078e0211 */
[----:B------:R-:W-:-:S04]  /*1a90*/  IMAD.IADD R23, R32, 0x1, R22 ;  /* 0x0000000120177824 */ /* 0x000fc800078e0216 */
[----:B------:R-:W-:-:S04]  /*1aa0*/  IMAD.IADD R20, R33, 0x1, R23 ;  /* 0x0000000121147824 */ /* 0x000fc800078e0217 */
[----:B------:R-:W-:Y:S01]  /*1ab0*/  IMAD.IADD R21, R18, 0x1, R20 ;  /* 0x0000000112157824 */ /* 0x000fe200078e0214 */
[----:B--2---:R-:W-:-:S03]  /*1ac0*/  ULEA UR5, UR6, UR5, 0x18 ;  /* 0x0000000506057291 */ /* 0x004fc6000f8ec0ff */
[----:B------:R-:W-:Y:S01]  /*1ad0*/  IMAD.IADD R18, R19, 0x1, R21 ;  /* 0x0000000113127824 */ /* 0x000fe200078e0215 */
[----:B------:R-:W2:Y:S03]  /*1ae0*/  LDCU.64 UR6, c[0x0][0x388] ;  /* 0x00007100ff0677ac */ /* 0x000ea60008000a00 */
[----:B------:R-:W-:Y:S01]  /*1af0*/  IMAD.IADD R19, R14, 0x1, R18 ;  /* 0x000000010e137824 */ /* 0x000fe200078e0212 */
[----:B-1----:R-:W-:-:S03]  /*1b00*/  SHF.R.U32.HI R3, RZ, 0x5, R3 ;  /* 0x00000005ff037819 */ /* 0x002fc60000011603 */
[----:B------:R-:W-:Y:S02]  /*1b10*/  IMAD.IADD R14, R15, 0x1, R19 ;  /* 0x000000010f0e7824 */ /* 0x000fe400078e0213 */
[----:B0-----:R-:W-:Y:S02]  /*1b20*/  IMAD R3, R3, 0x2c0, R24 ;  /* 0x000002c003037824 */ /* 0x001fe400078e0218 */
[----:B------:R-:W-:-:S03]  /*1b30*/  IMAD.IADD R15, R12, 0x1, R14 ;  /* 0x000000010c0f7824 */ /* 0x000fc600078e020e */
[----:B------:R-:W-:Y:S01]  /*1b40*/  LEA R49, R3, UR5, 0x2 ;  /* 0x0000000503317c11 */ /* 0x000fe2000f8e10ff */
[----:B------:R-:W-:Y:S01]  /*1b50*/  IMAD.IADD R12, R13, 0x1, R15 ;  /* 0x000000010d0c7824 */ /* 0x000fe200078e020f */
[----:B--2---:R-:W-:-:S03]  /*1b60*/  IADD3 R38, P0, PT, R38, UR6, RZ ;  /* 0x0000000626267c10 */ /* 0x004fc6000ff1e0ff */
[----:B------:R-:W-:Y:S02]  /*1b70*/  IMAD.IADD R13, R10, 0x1, R12 ;  /* 0x000000010a0d7824 */ /* 0x000fe400078e020c */
[----:B------:R-:W-:Y:S01]  /*1b80*/  IMAD R24, R24, 0x54, R49 ;  /* 0x0000005418187824 */ /* 0x000fe200078e0231 */
[----:B------:R-:W-:Y:S01]  /*1b90*/  IADD3.X R39, PT, PT, R0, UR7, RZ, P0, !PT ;  /* 0x0000000700277c10 */ /* 0x000fe200087fe4ff */
[----:B------:R-:W-:-:S03]  /*1ba0*/  IMAD.IADD R10, R11, 0x1, R13 ;  /* 0x000000010b0a7824 */ /* 0x000fc600078e020d */
[----:B------:R-:W-:Y:S01]  /*1bb0*/  STS.64 [R24], R44 ;  /* 0x0000002c18007388 */ /* 0x000fe20000000a00 */
[----:B------:R-:W-:-:S03]  /*1bc0*/  IMAD.IADD R11, R8, 0x1, R10 ;  /* 0x00000001080b7824 */ /* 0x000fc600078e020a */
[----:B------:R-:W-:Y:S01]  /*1bd0*/  STS.64 [R24+0x8], R16 ;  /* 0x0000081018007388 */ /* 0x000fe20000000a00 */
        /* <DEDUP_REMOVED lines=11> */
[----:B------:R-:W-:Y:S04]  /*1c90*/  STS.64 [R24+0x38], R10 ;  /* 0x0000380a18007388 */ /* 0x000fe80000000a00 */
[----:B------:R-:W-:Y:S04]  /*1ca0*/  STS.64 [R24+0x40], R8 ;  /* 0x0000400818007388 */ /* 0x000fe80000000a00 */
[----:B------:R-:W-:Y:S04]  /*1cb0*/  STS.64 [R24+0x48], R6 ;  /* 0x0000480618007388 */ /* 0x000fe80000000a00 */
[----:B------:R-:W-:Y:S01]  /*1cc0*/  STS.64 [R24+0x50], R4 ;  /* 0x0000500418007388 */ /* 0x000fe20000000a00 */
[----:B------:R-:W-:-:S03]  /*1cd0*/  NOP ;  /* 0x0000000000007918 */ /* 0x000fc60000000000 */
[----:B------:R-:W0:Y:S04]  /*1ce0*/  LDS R3, [R49] ;  /* 0x0000000031037984 */ /* 0x000e280000000800 */
[----:B------:R-:W1:Y:S04]  /*1cf0*/  LDS R17, [R49+0x80] ;  /* 0x0000800031117984 */ /* 0x000e680000000800 */
        /* <DEDUP_REMOVED lines=43> */
.L_x_93:
[----:B------:R-:W-:-:S13]  /*1fb0*/  ISETP.NE.AND P0, PT, R0, RZ, PT ;  /* 0x000000ff0000720c */ /* 0x000fda0003f05270 */
[----:B------:R-:W-:Y:S05]  /*1fc0*/  @!P0 EXIT ;  /* 0x000000000000894d */ /* 0x000fea0003800000 */
[----:B------:R-:W0:Y:S02]  /*1fd0*/  LDC.64 R4, c[0x0][0x380] ;  /* 0x0000e000ff047b82 */ /* 0x000e240000000a00 */
[----:B0-----:R-:W-:-:S05]  /*1fe0*/  IMAD.WIDE.U32 R4, R7, 0x4, R4 ;  /* 0x0000000407047825 */ /* 0x001fca00078e0004 */
[----:B------:R0:W2:Y:S01]  /*1ff0*/  LDG.E R6, desc[UR8][R4.64] ;  /* 0x0000000804067981 */ /* 0x0000a2000c1e1900 */
[----:B------:R-:W3:Y:S02]  /*2000*/  S2R R2, SR_TID.X ;  /* 0x0000000000027919 */ /* 0x000ee40000002100 */
[C---:B---3--:R-:W-:Y:S02]  /*2010*/  LOP3.LUT R3, R2.reuse, 0x1f, RZ, 0xc0, !PT ;  /* 0x0000001f02037812 */ /* 0x048fe400078ec0ff */
[----:B------:R-:W-:-:S05]  /*2020*/  LOP3.LUT R8, R2, 0x3e0, RZ, 0xc0, !PT ;  /* 0x000003e002087812 */ /* 0x000fca00078ec0ff */
[----:B------:R-:W-:-:S04]  /*2030*/  IMAD R3, R8, 0x16, R3 ;  /* 0x0000001608037824 */ /* 0x000fc800078e0203 */
[C---:B------:R-:W-:Y:S01]  /*2040*/  VIADD R7, R3.reuse, 0x20 ;  /* 0x0000002003077836 */ /* 0x040fe20000000000 */
[C---:B------:R-:W-:Y:S01]  /*2050*/  ISETP.GE.U32.AND P6, PT, R3.reuse, R0, PT ;  /* 0x000000000300720c */ /* 0x040fe20003fc6070 */
[C---:B------:R-:W-:Y:S01]  /*2060*/  VIADD R9, R3.reuse, 0x40 ;  /* 0x0000004003097836 */ /* 0x040fe20000000000 */
[C---:B0-----:R-:W-:Y:S01]  /*2070*/  LEA R4, P1, R3.reuse, R4, 0x2 ;  /* 0x0000000403047211 */ /* 0x041fe200078210ff */
[----:B------:R-:W-:Y:S01]  /*2080*/  VIADD R11, R3, 0x60 ;  /* 0x00000060030b7836 */ /* 0x000fe20000000000 */
[-C--:B------:R-:W-:Y:S01]  /*2090*/  ISETP.GE.U32.AND P5, PT, R7, R0.reuse, PT ;  /* 0x000000000700720c */ /* 0x080fe20003fa6070 */
[----:B------:R-:W-:Y:S01]  /*20a0*/  VIADD R7, R3, 0x80 ;  /* 0x0000008003077836 */ /* 0x000fe20000000000 */
[-C--:B------:R-:W-:Y:S01]  /*20b0*/  ISETP.GE.U32.AND P0, PT, R9, R0.reuse, PT ;  /* 0x000000000900720c */ /* 0x080fe20003f06070 */
[----:B------:R-:W-:Y:S01]  /*20c0*/  IMAD.X R5, RZ, RZ, R5, P1 ;  /* 0x000000ffff057224 */ /* 0x000fe200008e0605 */
[-C--:B------:R-:W-:Y:S01]  /*20d0*/  ISETP.GE.U32.AND P4, PT, R11, R0.reuse, PT ;  /* 0x000000000b00720c */ /* 0x080fe20003f86070 */
[----:B------:R-:W-:Y:S01]  /*20e0*/  VIADD R9, R3, 0xa0 ;  /* 0x000000a003097836 */ /* 0x000fe20000000000 */
[----:B------:R-:W-:Y:S01]  /*20f0*/  ISETP.GE.U32.AND P3, PT, R7, R0, PT ;  /* 0x000000000700720c */ /* 0x000fe20003f66070 */
[----:B------:R-:W-:-:S03]  /*2100*/  VIADD R7, R3, 0xc0 ;  /* 0x000000c003077836 */ /* 0x000fc60000000000 */
[-C--:B------:R-:W-:Y:S01]  /*2110*/  ISETP.GE.U32.AND P2, PT, R9, R0.reuse, PT ;  /* 0x000000000900720c */ /* 0x080fe20003f46070 */
[----:B------:R-:W-:Y:S01]  /*2120*/  VIADD R9, R3, 0x100 ;  /* 0x0000010003097836 */ /* 0x000fe20000000000 */
[-C--:B------:R-:W-:Y:S01]  /*2130*/  ISETP.GE.U32.AND P1, PT, R7, R0.reuse, PT ;  /* 0x000000000700720c */ /* 0x080fe20003f26070 */
[C---:B------:R-:W-:Y:S02]  /*2140*/  VIADD R7, R3.reuse, 0xe0 ;  /* 0x000000e003077836 */ /* 0x040fe40000000000 */
[----:B------:R-:W-:Y:S02]  /*2150*/  VIADD R39, R3, 0x2a0 ;  /* 0x000002a003277836 */ /* 0x000fe40000000000 */
[----:B--2---:R-:W-:Y:S02]  /*2160*/  IMAD.MOV.U32 R16, RZ, RZ, R6 ;  /* 0x000000ffff107224 */ /* 0x004fe400078e0006 */
[----:B------:R-:W2:Y:S01]  /*2170*/  @!P6 LDG.E R6, desc[UR8][R4.64] ;  /* 0x000000080406e981 */ /* 0x000ea2000c1e1900 */
[----:B------:R-:W-:Y:S01]  /*2180*/  ISETP.GE.U32.AND P6, PT, R7, R0, PT ;  /* 0x000000000700720c */ /* 0x000fe20003fc6070 */
[----:B------:R-:W-:-:S02]  /*2190*/  IMAD.MOV.U32 R10, RZ, RZ, R16 ;  /* 0x000000ffff0a7224 */ /* 0x000fc400078e0010 */
[----:B------:R-:W-:Y:S02]  /*21a0*/  VIADD R7, R3, 0x120 ;  /* 0x0000012003077836 */ /* 0x000fe40000000000 */
[--C-:B------:R-:W-:Y:S02]  /*21b0*/  IMAD.MOV.U32 R12, RZ, RZ, R16.reuse ;  /* 0x000000ffff0c7224 */ /* 0x100fe400078e0010 */
[----:B------:R-:W3:Y:S01]  /*21c0*/  @!P0 LDG.E R10, desc[UR8][R4.64+0x100] ;  /* 0x00010008040a8981 */ /* 0x000ee2000c1e1900 */
[-C--:B------:R-:W-:Y:S01]  /*21d0*/  ISETP.GE.U32.AND P0, PT, R7, R0.reuse, PT ;  /* 0x000000000700720c */ /* 0x080fe20003f06070 */
[----:B------:R-:W-:Y:S02]  /*21e0*/  VIADD R7, R3, 0x140 ;  /* 0x0000014003077836 */ /* 0x000fe40000000000 */
[--C-:B------:R-:W-:Y:S01]  /*21f0*/  IMAD.MOV.U32 R8, RZ, RZ, R16.reuse ;  /* 0x000000ffff087224 */ /* 0x100fe200078e0010 */
[----:B------:R-:W4:Y:S01]  /*2200*/  @!P4 LDG.E R12, desc[UR8][R4.64+0x180] ;  /* 0x00018008040cc981 */ /* 0x000f22000c1e1900 */
[----:B------:R-:W-:Y:S01]  /*2210*/  IMAD.MOV.U32 R18, RZ, RZ, R16 ;  /* 0x000000ffff127224 */ /* 0x000fe200078e0010 */
[----:B------:R-:W-:Y:S01]  /*2220*/  ISETP.GE.U32.AND P4, PT, R7, R0, PT ;  /* 0x000000000700720c */ /* 0x000fe20003f86070 */
[----:B------:R-:W-:-:S02]  /*2230*/  VIADD R7, R3, 0x180 ;  /* 0x0000018003077836 */ /* 0x000fc40000000000 */
[----:B------:R-:W4:Y:S01]  /*2240*/  @!P5 LDG.E R8, desc[UR8][R4.64+0x80] ;  /* 0x000080080408d981 */ /* 0x000f22000c1e1900 */
[-C--:B------:R-:W-:Y:S01]  /*2250*/  ISETP.GE.U32.AND P5, PT, R9, R0.reuse, PT ;  /* 0x000000000900720c */ /* 0x080fe20003fa6070 */
[--C-:B------:R-:W-:Y:S02]  /*2260*/  IMAD.MOV.U32 R20, RZ, RZ, R16.reuse ;  /* 0x000000ffff147224 */ /* 0x100fe400078e0010 */
[----:B------:R-:W4:Y:S01]  /*2270*/  @!P2 LDG.E R18, desc[UR8][R4.64+0x280] ;  /* 0x000280080412a981 */ /* 0x000f22000c1e1900 */
[-C--:B------:R-:W-:Y:S01]  /*2280*/  ISETP.GE.U32.AND P2, PT, R7, R0.reuse, PT ;  /* 0x000000000700720c */ /* 0x080fe20003f46070 */
[C---:B------:R-:W-:Y:S02]  /*2290*/  VIADD R7, R3.reuse, 0x1a0 ;  /* 0x000001a003077836 */ /* 0x040fe40000000000 */
[--C-:B------:R-:W-:Y:S01]  /*22a0*/  IMAD.MOV.U32 R14, RZ, RZ, R16.reuse ;  /* 0x000000ffff0e7224 */ /* 0x100fe200078e0010 */
[----:B------:R-:W4:Y:S01]  /*22b0*/  @!P1 LDG.E R20, desc[UR8][R4.64+0x300] ;  /* 0x0003000804149981 */ /* 0x000f22000c1e1900 */
[----:B------:R-:W-:Y:S01]  /*22c0*/  VIADD R9, R3, 0x160 ;  /* 0x0000016003097836 */ /* 0x000fe20000000000 */
[----:B------:R-:W-:Y:S01]  /*22d0*/  ISETP.GE.U32.AND P1, PT, R7, R0, PT ;  /* 0x000000000700720c */ /* 0x000fe20003f26070 */
[----:B------:R-:W-:-:S02]  /*22e0*/  IMAD.MOV.U32 R24, RZ, RZ, R16 ;  /* 0x000000ffff187224 */ /* 0x000fc400078e0010 */
[----:B------:R-:W-:Y:S01]  /*22f0*/  VIADD R7, R3, 0x1e0 ;  /* 0x000001e003077836 */ /* 0x000fe20000000000 */
[----:B------:R-:W4:Y:S01]  /*2300*/  @!P3 LDG.E R14, desc[UR8][R4.64+0x200] ;  /* 0x00020008040eb981 */ /* 0x000f22000c1e1900 */
[--C-:B------:R-:W-:Y:S01]  /*2310*/  IMAD.MOV.U32 R22, RZ, RZ, R16.reuse ;  /* 0x000000ffff167224 */ /* 0x100fe200078e0010 */
[-C--:B------:R-:W-:Y:S01]  /*2320*/  ISETP.GE.U32.AND P3, PT, R9, R0.reuse, PT ;  /* 0x000000000900720c */ /* 0x080fe20003f66070 */
[----:B------:R-:W-:Y:S01]  /*2330*/  VIADD R9, R3, 0x1c0 ;  /* 0x000001c003097836 */ /* 0x000fe20000000000 */
[----:B------:R-:W4:Y:S01]  /*2340*/  @!P5 LDG.E R24, desc[UR8][R4.64+0x400] ;  /* 0x000400080418d981 */ /* 0x000f22000c1e1900 */
[--C-:B------:R-:W-:Y:S01]  /*2350*/  IMAD.MOV.U32 R26, RZ, RZ, R16.reuse ;  /* 0x000000ffff1a7224 */ /* 0x100fe200078e0010 */
[-C--:B------:R-:W-:Y:S01]  /*2360*/  ISETP.GE.U32.AND P5, PT, R7, R0.reuse, PT ;  /* 0x000000000700720c */ /* 0x080fe20003fa6070 */
[----:B------:R-:W-:Y:S01]  /*2370*/  VIADD R7, R3, 0x200 ;  /* 0x0000020003077836 */ /* 0x000fe20000000000 */
[----:B------:R-:W4:Y:S01]  /*2380*/  @!P6 LDG.E R22, desc[UR8][R4.64+0x380] ;  /* 0x000380080416e981 */ /* 0x000f22000c1e1900 */
[----:B------:R-:W-:Y:S01]  /*2390*/  ISETP.GE.U32.AND P6, PT, R9, R0, PT ;  /* 0x000000000900720c */ /* 0x000fe20003fc6070 */
[----:B------:R-:W-:-:S02]  /*23a0*/  IMAD.MOV.U32 R28, RZ, RZ, R16 ;  /* 0x000000ffff1c7224 */ /* 0x000fc400078e0010 */
[--C-:B------:R-:W-:Y:S01]  /*23b0*/  IMAD.MOV.U32 R30, RZ, RZ, R16.reuse ;  /* 0x000000ffff1e7224 */ /* 0x100fe200078e0010 */
[----:B------:R-:W4:Y:S01]  /*23c0*/  @!P0 LDG.E R26, desc[UR8][R4.64+0x480] ;  /* 0x00048008041a8981 */ /* 0x000f22000c1e1900 */
[-C--:B------:R-:W-:Y:S01]  /*23d0*/  ISETP.GE.U32.AND P0, PT, R7, R0.reuse, PT ;  /* 0x000000000700720c */ /* 0x080fe20003f06070 */
[C---:B------:R-:W-:Y:S02]  /*23e0*/  VIADD R9, R3.reuse, 0x220 ;  /* 0x0000022003097836 */ /* 0x040fe40000000000 */
[----:B------:R-:W-:Y:S01]  /*23f0*/  VIADD R7, R3, 0x240 ;  /* 0x0000024003077836 */ /* 0x000fe20000000000 */
[----:B------:R-:W4:Y:S01]  /*2400*/  @!P4 LDG.E R28, desc[UR8][R4.64+0x500] ;  /* 0x00050008041cc981 */ /* 0x000f22000c1e1900 */
[--C-:B------:R-:W-:Y:S01]  /*2410*/  IMAD.MOV.U32 R32, RZ, RZ, R16.reuse ;  /* 0x000000ffff207224 */ /* 0x100fe200078e0010 */
[-C--:B------:R-:W-:Y:S01]  /*2420*/  ISETP.GE.U32.AND P4, PT, R9, R0.reuse, PT ;  /* 0x000000000900720c */ /* 0x080fe20003f86070 */
[--C-:B------:R-:W-:Y:S01]  /*2430*/  IMAD.MOV.U32 R34, RZ, RZ, R16.reuse ;  /* 0x000000ffff227224 */ /* 0x100fe200078e0010 */
[----:B------:R-:W4:Y:S01]  /*2440*/  @!P3 LDG.E R30, desc[UR8][R4.64+0x580] ;  /* 0x00058008041eb981 */ /* 0x000f22000c1e1900 */
[----:B------:R-:W-:Y:S01]  /*2450*/  IMAD.MOV.U32 R36, RZ, RZ, R16 ;  /* 0x000000ffff247224 */ /* 0x000fe200078e0010 */
[----:B------:R-:W-:Y:S01]  /*2460*/  ISETP.GE.U32.AND P3, PT, R7, R0, PT ;  /* 0x000000000700720c */ /* 0x000fe20003f66070 */
[C---:B------:R-:W-:Y:S01]  /*2470*/  VIADD R7, R3.reuse, 0x260 ;  /* 0x0000026003077836 */ /* 0x040fe20000000000 */
[----:B------:R-:W4:Y:S01]  /*2480*/  @!P2 LDG.E R32, desc[UR8][R4.64+0x600] ;  /* 0x000600080420a981 */ /* 0x000f22000c1e1900 */
[----:B------:R-:W-:-:S03]  /*2490*/  VIADD R9, R3, 0x280 ;  /* 0x0000028003097836 */ /* 0x000fc60000000000 */
[----:B------:R-:W4:Y:S01]  /*24a0*/  @!P1 LDG.E R34, desc[UR8][R4.64+0x680] ;  /* 0x0006800804229981 */ /* 0x000f22000c1e1900 */
[-C--:B------:R-:W-:Y:S02]  /*24b0*/  ISETP.GE.U32.AND P2, PT, R7, R0.reuse, PT ;  /* 0x000000000700720c */ /* 0x080fe40003f46070 */
[-C--:B------:R-:W-:Y:S01]  /*24c0*/  ISETP.GE.U32.AND P1, PT, R9, R0.reuse, PT ;  /* 0x000000000900720c */ /* 0x080fe20003f26070 */
[----:B------:R-:W4:Y:S01]  /*24d0*/  @!P6 LDG.E R36, desc[UR8][R4.64+0x700] ;  /* 0x000700080424e981 */ /* 0x000f22000c1e1900 */
[----:B------:R-:W-:Y:S01]  /*24e0*/  ISETP.GE.U32.AND P6, PT, R39, R0, PT ;  /* 0x000000002700720c */ /* 0x000fe20003fc6070 */
[--C-:B------:R-:W-:Y:S02]  /*24f0*/  IMAD.MOV.U32 R46, RZ, RZ, R16.reuse ;  /* 0x000000ffff2e7224 */ /* 0x100fe400078e0010 */
[--C-:B------:R-:W-:Y:S02]  /*2500*/  IMAD.MOV.U32 R48, RZ, RZ, R16.reuse ;  /* 0x000000ffff307224 */ /* 0x100fe400078e0010 */
[----:B------:R-:W-:-:S02]  /*2510*/  IMAD.MOV.U32 R50, RZ, RZ, R16 ;  /* 0x000000ffff327224 */ /* 0x000fc400078e0010 */
        /* <DEDUP_REMOVED lines=13> */
[----:B------:R-:W-:Y:S01]  /*25f0*/  UMOV UR4, 0x400 ;  /* 0x0000040000047882 */ /* 0x000fe20000000000 */
[----:B------:R-:W-:Y:S01]  /*2600*/  ISETP.NE.AND P0, PT, R42, RZ, PT ;  /* 0x000000ff2a00720c */ /* 0x000fe20003f05270 */
[----:B-1----:R-:W-:-:S02]  /*2610*/  ULEA UR4, UR5, UR4, 0x18 ;  /* 0x0000000405047291 */ /* 0x002fc4000f8ec0ff */
[----:B0-----:R-:W-:-:S05]  /*2620*/  IMAD R41, R43, 0x2c0, R38 ;  /* 0x000002c02b297824 */ /* 0x001fca00078e0226 */
        /* <DEDUP_REMOVED lines=39> */
[----:B------:R-:W-:Y:S02]  /*28a0*/  ISETP.NE.AND P1, PT, R38, 0x1f, PT ;  /* 0x0000001f2600780c */ /* 0x000fe40003f25270 */
[----:B---3--:R-:W-:Y:S02]  /*28b0*/  IADD3 R16, PT, PT, R8, R7, R16 ;  /* 0x0000000708107210 */ /* 0x008fe40007ffe010 */
[----:B------:R-:W-:Y:S02]  /*28c0*/  ISETP.NE.AND P2, PT, R43, 0xb, PT ;  /* 0x0000000b2b00780c */ /* 0x000fe40003f45270 */
        /* <DEDUP_REMOVED lines=52> */
[----:B------:R-:W-:Y:S02]  /*2c10*/  ISETP.NE.AND P1, PT, R38, RZ, PT ;  /* 0x000000ff2600720c */ /* 0x000fe40003f25270 */
[----:B------:R-:W-:Y:S01]  /*2c20*/  SEL R16, R25, R16, !P0 ;  /* 0x0000001019107207 */ /* 0x000fe20004000000 */
[----:B------:R-:W-:Y:S01]  /*2c30*/  @!P2 IMAD.IADD R16, R26, 0x1, R25 ;  /* 0x000000011a10a824 */ /* 0x000fe200078e0219 */
[----:B------:R-:W-:-:S02]  /*2c40*/  ISETP.GE.U32.AND P0, PT, R2, 0x20, PT ;  /* 0x000000200200780c */ /* 0x000fc40003f06070 */
[----:B------:R-:W-:Y:S02]  /*2c50*/  SEL R37, R37, RZ, P1 ;  /* 0x000000ff25257207 */ /* 0x000fe40000800000 */
[----:B------:R-:W-:-:S04]  /*2c60*/  SEL R17, R16, RZ, P0 ;  /* 0x000000ff10117207 */ /* 0x000fc80000000000 */
[----:B-----5:R-:W-:Y:S01]  /*2c70*/  IADD3 R44, PT, PT, R17, R37, R44 ;  /* 0x00000025112c7210 */ /* 0x020fe20007ffe02c */
[----:B------:R-:W-:Y:S06]  /*2c80*/  BRA `(.L_x_111) ;  /* 0x0000000c00e87947 */ /* 0x000fec0003800000 */
.L_x_110:
[----:B0-2---:R-:W-:Y:S02]  /*2c90*/  IADD3 R16, PT, PT, R6, R5, R4 ;  /* 0x0000000506107210 */ /* 0x005fe40007ffe004 */
[----:B------:R-:W-:Y:S02]  /*2ca0*/  ISETP.NE.AND P1, PT, R38, 0x1f, PT ;  /* 0x0000001f2600780c */ /* 0x000fe40003f25270 */
        /* <DEDUP_REMOVED lines=52> */
[----:B------:R-:W-:Y:S01]  /*2ff0*/  SEL R16, R23, R16, !P0 ;  /* 0x0000001017107207 */ /* 0x000fe20004000000 */
[----:B------:R-:W-:Y:S01]  /*3000*/  IMAD.IADD R23, R44, 0x1, -R37 ;  /* 0x000000012c177824 */ /* 0x000fe200078e0a25 */
[C---:B------:R-:W-:Y:S02]  /*3010*/  ISETP.NE.AND P0, PT, R43.reuse, 0xa, PT ;  /* 0x0000000a2b00780c */ /* 0x040fe40003f05270 */
[----:B------:R-:W-:Y:S02]  /*3020*/  SEL R16, R24, R16, !P1 ;  /* 0x0000001018107207 */ /* 0x000fe40004800000 */
[----:B------:R-:W-:Y:S02]  /*3030*/  ISETP.NE.AND P1, PT, R43, 0xb, PT ;  /* 0x0000000b2b00780c */ /* 0x000fe40003f25270 */
[----:B------:R-:W-:Y:S02]  /*3040*/  SEL R16, R25, R16, !P0 ;  /* 0x0000001019107207 */ /* 0x000fe40004000000 */
[----:B------:R-:W-:-:S02]  /*3050*/  ISETP.GT.U32.AND P0, PT, R2, 0x1f, PT ;  /* 0x0000001f0200780c */ /* 0x000fc40003f04070 */
[----:B------:R-:W-:Y:S02]  /*3060*/  SEL R17, R23, RZ, P2 ;  /* 0x000000ff17117207 */ /* 0x000fe40001000000 */
        /* <DEDUP_REMOVED lines=20> */
.L_x_157:
[----:B------:R-:W-:Y:S05]  /*31b0*/  @!P0 BRA `(.L_x_114) ;  /* 0x0000000000748947 */ /* 0x000fea0003800000 */
[----:B------:R-:W-:-:S07]  /*31c0*/  IMAD.MOV.U32 R20, RZ, RZ, 0x3b8 ;  /* 0x000003b8ff147424 */ /* 0x000fce00078e00ff */
.L_x_116:
        /* <DEDUP_REMOVED lines=27> */
.L_x_160:
[----:B------:R-:W-:Y:S05]  /*3380*/  @P0 BRA `(.L_x_116) ;  /* 0xfffffffc00900947 */ /* 0x000fea000383ffff */
.L_x_114:
[----:B------:R-:W-:Y:S01]  /*3390*/  UMOV UR5, 0xffffffff ;  /* 0xffffffff00057882 */ /* 0x000fe20000000000 */
[----:B------:R-:W-:Y:S02]  /*33a0*/  ISETP.NE.AND P0, PT, R18, 0x65, PT ;  /* 0x000000651200780c */ /* 0x000fe40003f05270 */
[----:B------:R-:W-:Y:S11]  /*33b0*/  BRA.DIV UR5, `(.L_x_117) ;  /* 0x0000001e05047947 */ /* 0x000ff6000b800000 */
[----:B------:R-:W0:Y:S01]  /*33c0*/  S2R R26, SR_GEMASK ;  /* 0x00000000001a7919 */ /* 0x000e220000003c00 */
[----:B------:R-:W-:Y:S01]  /*33d0*/  VOTE.ANY R21, PT, !P0 ;  /* 0x0000000000157806 */ /* 0x000fe200040e0100 */
[----:B------:R-:W-:-:S03]  /*33e0*/  VIADD R17, R38, 0x2 ;  /* 0x0000000226117836 */ /* 0x000fc60000000000 */
[----:B0-----:R-:W-:-:S05]  /*33f0*/  LOP3.LUT R21, R21, 0x80000000, R26, 0xec, !PT ;  /* 0x8000000015157812 */ /* 0x001fca00078eec1a */
[----:B------:R-:W-:-:S05]  /*3400*/  VIADD R16, R21, 0xffffffff ;  /* 0xffffffff15107836 */ /* 0x000fca0000000000 */
[----:B------:R-:W-:Y:S01]  /*3410*/  LOP3.LUT R16, R21, R16, RZ, 0xc, !PT ;  /* 0x0000001015107212 */ /* 0x000fe200078e0cff */
[----:B------:R-:W-:-:S03]  /*3420*/  VIADD R21, R38, 0x10 ;  /* 0x0000001026157836 */ /* 0x000fc60000000000 */
[----:B------:R-:W0:Y:S02]  /*3430*/  POPC R20, R16 ;  /* 0x0000001000147309 */ /* 0x000e240000000000 */
[----:B0-----:R-:W0:Y:S01]  /*3440*/  SHFL.DOWN PT, R22, R19, 0x1, R20 ;  /* 0x0820000013167989 */ /* 0x001e2200000e0014 */
[-C--:B------:R-:W-:Y:S02]  /*3450*/  ISETP.GE.AND P0, PT, R38, R20.reuse, PT ;  /* 0x000000142600720c */ /* 0x080fe40003f06270 */
[-C--:B------:R-:W-:Y:S02]  /*3460*/  ISETP.GT.AND P2, PT, R21, R20.reuse, PT ;  /* 0x000000141500720c */ /* 0x080fe40003f44270 */
[----:B0-----:R-:W-:Y:S02]  /*3470*/  SEL R22, R22, RZ, !P0 ;  /* 0x000000ff16167207 */ /* 0x001fe40004000000 */
[----:B------:R-:W-:Y:S01]  /*3480*/  ISETP.GT.AND P0, PT, R17, R20, PT ;  /* 0x000000141100720c */ /* 0x000fe20003f04270 */
[----:B------:R-:W-:-:S02]  /*3490*/  VIADD R17, R38, 0x4 ;  /* 0x0000000426117836 */ /* 0x000fc40000000000 */
        /* <DEDUP_REMOVED lines=8> */
[----:B------:R-:W-:Y:S02]  /*3520*/  ISETP.GT.AND P0, PT, R17, R20, PT ;  /* 0x000000141100720c */ /* 0x000fe40003f04270 */
[----:B------:R-:W0:Y:S01]  /*3530*/  LDC.64 R16, c[0x0][0x390] ;  /* 0x0000e400ff107b82 */ /* 0x000e220000000a00 */
[----:B------:R-:W-:-:S05]  /*3540*/  IMAD.IADD R19, R45, 0x1, R22 ;  /* 0x000000012d137824 */ /* 0x000fca00078e0216 */
[----:B------:R-:W1:Y:S01]  /*3550*/  SHFL.DOWN PT, R22, R19, 0x8, R20 ;  /* 0x0900000013167989 */ /* 0x000e6200000e0014 */
[----:B0-----:R-:W-:-:S05]  /*3560*/  IADD3 R44, P3, PT, R16, 0x100, RZ ;  /* 0x00000100102c7810 */ /* 0x001fca0007f7e0ff */
[----:B------:R-:W-:Y:S01]  /*3570*/  IMAD.X R45, RZ, RZ, R17, P3 ;  /* 0x000000ffff2d7224 */ /* 0x000fe200018e0611 */
[----:B-1----:R-:W-:Y:S02]  /*3580*/  SEL R22, R22, RZ, !P0 ;  /* 0x000000ff16167207 */ /* 0x002fe40004000000 */
[----:B------:R-:W-:-:S03]  /*3590*/  ISETP.NE.AND P0, PT, R18, 0x65, PT ;  /* 0x000000651200780c */ /* 0x000fc60003f05270 */
[----:B------:R-:W-:-:S05]  /*35a0*/  IMAD.IADD R43, R19, 0x1, R22 ;  /* 0x00000001132b7824 */ /* 0x000fca00078e0216 */
[----:B------:R-:W0:Y:S05]  /*35b0*/  SHFL.DOWN PT, R22, R43, 0x10, R20 ;  /* 0x0a0000002b167989 */ /* 0x000e2a00000e0014 */
[----:B------:R-:W-:Y:S02]  /*35c0*/  VOTE.ALL P0, P0 ;  /* 0x0000000000ff7806 */ /* 0x000fe40000000000 */
[----:B0-----:R-:W-:-:S05]  /*35d0*/  SEL R22, R22, RZ, !P2 ;  /* 0x000000ff16167207 */ /* 0x001fca0005000000 */
[----:B------:R-:W-:-:S07]  /*35e0*/  IMAD.IADD R46, R43, 0x1, R22 ;  /* 0x000000012b2e7824 */ /* 0x000fce00078e0216 */
.L_x_169:
[----:B------:R-:W-:Y:S05]  /*35f0*/  @!P0 BRA `(.L_x_118) ;  /* 0x00000004002c8947 */ /* 0x000fea0003800000 */
[----:B------:R-:W-:-:S07]  /*3600*/  IMAD.MOV.U32 R43, RZ, RZ, 0x3b8 ;  /* 0x000003b8ff2b7424 */ /* 0x000fce00078e00ff */
.L_x_124:
        /* <DEDUP_REMOVED lines=8> */
.L_x_172:
[----:B------:R-:W-:Y:S05]  /*3690*/  @!P0 BRA `(.L_x_120) ;  /* 0x0000000000748947 */ /* 0x000fea0003800000 */
[----:B------:R-:W-:-:S07]  /*36a0*/  IMAD.MOV.U32 R20, RZ, RZ, R43 ;  /* 0x000000ffff147224 */ /* 0x000fce00078e002b */
.L_x_122:
        /* <DEDUP_REMOVED lines=27> */
.L_x_175:
[----:B------:R-:W-:Y:S05]  /*3860*/  @P0 BRA `(.L_x_122) ;  /* 0xfffffffc00900947 */ /* 0x000fea000383ffff */
.L_x_120:
[----:B------:R-:W-:Y:S01]  /*3870*/  UMOV UR5, 0xffffffff ;  /* 0xffffffff00057882 */ /* 0x000fe20000000000 */
[----:B------:R-:W-:Y:S02]  /*3880*/  ISETP.NE.AND P0, PT, R18, 0x65, PT ;  /* 0x000000651200780c */ /* 0x000fe40003f05270 */
[----:B------:R-:W-:Y:S11]  /*3890*/  BRA.DIV UR5, `(.L_x_123) ;  /* 0x0000001e05107947 */ /* 0x000ff6000b800000 */
[----:B------:R-:W-:Y:S01]  /*38a0*/  VOTE.ANY R21, PT, !P0 ;  /* 0x0000000000157806 */ /* 0x000fe200040e0100 */
[----:B------:R-:W-:Y:S02]  /*38b0*/  VIADD R17, R38, 0x2 ;  /* 0x0000000226117836 */ /* 0x000fe40000000000 */
[----:B------:R-:W-:Y:S01]  /*38c0*/  VIADD R37, R37, 0xffffffe0 ;  /* 0xffffffe025257836 */ /* 0x000fe20000000000 */
[----:B------:R-:W-:-:S05]  /*38d0*/  LOP3.LUT R21, R21, 0x80000000, R26, 0xec, !PT ;  /* 0x8000000015157812 */ /* 0x000fca00078eec1a */
[----:B------:R-:W-:-:S05]  /*38e0*/  VIADD R16, R21, 0xffffffff ;  /* 0xffffffff15107836 */ /* 0x000fca0000000000 */
[----:B------:R-:W-:-:S04]  /*38f0*/  LOP3.LUT R16, R21, R16, RZ, 0xc, !PT ;  /* 0x0000001015107212 */ /* 0x000fc800078e0cff */
        /* <DEDUP_REMOVED lines=16> */
[----:B------:R-:W-:-:S03]  /*3a00*/  IMAD.IADD R19, R49, 0x1, R22 ;  /* 0x0000000131137824 */ /* 0x000fc600078e0216 */
[----:B------:R-:W-:Y:S02]  /*3a10*/  ISETP.GT.AND P2, PT, R17, R20, PT ;  /* 0x000000141100720c */ /* 0x000fe40003f44270 */
        /* <DEDUP_REMOVED lines=8> */
.L_x_184:
[----:B------:R-:W-:Y:S05]  /*3aa0*/  @P0 BRA `(.L_x_124) ;  /* 0xfffffff800d80947 */ /* 0x000fea000383ffff */
.L_x_118:
        /* <DEDUP_REMOVED lines=15> */
.L_x_112:
        /* <DEDUP_REMOVED lines=9> */
.L_x_111:
[----:B------:R-:W-:Y:S01]  /*3c30*/  IMAD.IADD R45, R4, 0x1, R44 ;  /* 0x00000001042d7824 */ /* 0x000fe200078e022c */
[----:B------:R-:W-:Y:S01]  /*3c40*/  BAR.SYNC.DEFER_BLOCKING 0x0 ;  /* 0x0000000000007b1d */ /* 0x000fe20000010000 */
[----:B------:R-:W-:Y:S02]  /*3c50*/  ISETP.NE.AND P0, PT, R2, RZ, PT ;  /* 0x000000ff0200720c */ /* 0x000fe40003f05270 */
[----:B------:R-:W-:-:S05]  /*3c60*/  IMAD.IADD R4, R5, 0x1, R45 ;  /* 0x0000000105047824 */ /* 0x000fca00078e022d */
[----:B------:R-:W0:Y:S01]  /*3c70*/  S2UR UR5, SR_CTAID.X ;  /* 0x00000000000579c3 */ /* 0x000e220000002500 */
[----:B------:R-:W-:Y:S01]  /*3c80*/  IMAD.IADD R5, R6, 0x1, R4 ;  /* 0x0000000106057824 */ /* 0x000fe200078e0204 */
[----:B------:R-:W1:Y:S03]  /*3c90*/  LDCU.64 UR6, c[0x0][0x388] ;  /* 0x00007100ff0677ac */ /* 0x000e660008000a00 */
[----:B------:R-:W-:-:S04]  /*3ca0*/  IMAD.IADD R6, R7, 0x1, R5 ;  /* 0x0000000107067824 */ /* 0x000fc800078e0205 */
[----:B------:R-:W-:-:S04]  /*3cb0*/  IMAD.IADD R7, R8, 0x1, R6 ;  /* 0x0000000108077824 */ /* 0x000fc800078e0206 */
[----:B------:R-:W-:-:S04]  /*3cc0*/  IMAD.IADD R8, R9, 0x1, R7 ;  /* 0x0000000109087824 */ /* 0x000fc800078e0207 */
[----:B------:R-:W-:Y:S01]  /*3cd0*/  IMAD.IADD R9, R10, 0x1, R8 ;  /* 0x000000010a097824 */ /* 0x000fe200078e0208 */
[----:B------:R-:W-:Y:S03]  /*3ce0*/  STS.64 [R40], R44 ;  /* 0x0000002c28007388 */ /* 0x000fe60000000a00 */
[----:B------:R-:W-:Y:S01]  /*3cf0*/  IMAD.IADD R10, R11, 0x1, R9 ;  /* 0x000000010b0a7824 */ /* 0x000fe200078e0209 */
[----:B------:R2:W-:Y:S03]  /*3d00*/  STS.64 [R40+0x8], R4 ;  /* 0x0000080428007388 */ /* 0x0005e60000000a00 */
[----:B------:R-:W-:Y:S01]  /*3d10*/  IMAD.IADD R11, R12, 0x1, R10 ;  /* 0x000000010c0b7824 */ /* 0x000fe200078e020a */
[----:B------:R3:W-:Y:S03]  /*3d20*/  STS.64 [R40+0x10], R6 ;  /* 0x0000100628007388 */ /* 0x0007e60000000a00 */
[----:B------:R-:W-:Y:S01]  /*3d30*/  IMAD.IADD R12, R13, 0x1, R11 ;  /* 0x000000010d0c7824 */ /* 0x000fe200078e020b */
[----:B------:R-:W-:Y:S03]  /*3d40*/  STS.64 [R40+0x18], R8 ;  /* 0x0000180828007388 */ /* 0x000fe60000000a00 */
[----:B------:R-:W-:Y:S01]  /*3d50*/  IMAD.IADD R13, R14, 0x1, R12 ;  /* 0x000000010e0d7824 */ /* 0x000fe200078e020c */
[----:B------:R-:W-:Y:S01]  /*3d60*/  STS.64 [R40+0x20], R10 ;  /* 0x0000200a28007388 */ /* 0x000fe20000000a00 */
[----:B--2---:R-:W0:Y:S02]  /*3d70*/  LDC R4, c[0x0][0x398] ;  /* 0x0000e600ff047b82 */ /* 0x004e240000000800 */
[----:B------:R-:W-:Y:S01]  /*3d80*/  IMAD.IADD R14, R15, 0x1, R13 ;  /* 0x000000010f0e7824 */ /* 0x000fe200078e020d */
[----:B------:R2:W-:Y:S03]  /*3d90*/  STS.64 [R40+0x28], R12 ;  /* 0x0000280c28007388 */ /* 0x0005e60000000a00 */
[----:B------:R-:W-:Y:S01]  /*3da0*/  IMAD.IADD R15, R28, 0x1, R14 ;  /* 0x000000011c0f7824 */ /* 0x000fe200078e020e */
[----:B------:R-:W4:Y:S03]  /*3db0*/  S2R R5, SR_TID.X ;  /* 0x0000000000057919 */ /* 0x000f260000002100 */
[----:B------:R-:W-:Y:S01]  /*3dc0*/  IMAD.IADD R16, R29, 0x1, R15 ;  /* 0x000000011d107824 */ /* 0x000fe200078e020f */
[----:B------:R-:W-:Y:S03]  /*3dd0*/  STS.64 [R40+0x30], R14 ;  /* 0x0000300e28007388 */ /* 0x000fe60000000a00 */
[----:B------:R-:W-:Y:S01]  /*3de0*/  IMAD.IADD R17, R30, 0x1, R16 ;  /* 0x000000011e117824 */ /* 0x000fe200078e0210 */
[----:B---3--:R-:W3:Y:S03]  /*3df0*/  S2R R6, SR_TID.X ;  /* 0x0000000000067919 */ /* 0x008ee60000002100 */
[----:B------:R-:W-:Y:S01]  /*3e00*/  IMAD.IADD R18, R31, 0x1, R17 ;  /* 0x000000011f127824 */ /* 0x000fe200078e0211 */
[----:B------:R-:W-:Y:S03]  /*3e10*/  STS.64 [R40+0x38], R16 ;  /* 0x0000381028007388 */ /* 0x000fe60000000a00 */
[----:B------:R-:W-:-:S02]  /*3e20*/  IMAD.IADD R19, R32, 0x1, R18 ;  /* 0x0000000120137824 */ /* 0x000fc400078e0212 */
[----:B0-----:R-:W-:Y:S02]  /*3e30*/  VIADD R4, R4, UR5 ;  /* 0x0000000504047c36 */ /* 0x001fe40008000000 */
[----:B------:R-:W-:Y:S01]  /*3e40*/  IMAD.IADD R20, R33, 0x1, R19 ;  /* 0x0000000121147824 */ /* 0x000fe200078e0213 */
[----:B------:R-:W-:Y:S01]  /*3e50*/  STS.64 [R40+0x40], R18 ;  /* 0x0000401228007388 */ /* 0x000fe20000000a00 */
[----:B--2---:R-:W-:Y:S02]  /*3e60*/  IMAD R12, R4, 0x2100, RZ ;  /* 0x00002100040c7824 */ /* 0x004fe400078e02ff */
[----:B------:R-:W-:-:S04]  /*3e70*/  IMAD.IADD R21, R34, 0x1, R20 ;  /* 0x0000000122157824 */ /* 0x000fc800078e0214 */
[----:B------:R-:W-:Y:S01]  /*3e80*/  IMAD.IADD R22, R35, 0x1, R21 ;  /* 0x0000000123167824 */ /* 0x000fe200078e0215 */
[----:B------:R-:W-:Y:S03]  /*3e90*/  STS.64 [R40+0x48], R20 ;  /* 0x0000481428007388 */ /* 0x000fe60000000a00 */
[----:B------:R-:W-:Y:S01]  /*3ea0*/  IMAD.IADD R23, R36, 0x1, R22 ;  /* 0x0000000124177824 */ /* 0x000fe200078e0216 */
[C---:B----4-:R-:W-:Y:S02]  /*3eb0*/  LOP3.LUT R4, R5.reuse, 0x1f, RZ, 0xc0, !PT ;  /* 0x0000001f05047812 */ /* 0x050fe400078ec0ff */
[----:B------:R-:W-:Y:S02]  /*3ec0*/  LOP3.LUT R10, R5, 0x3e0, RZ, 0xc0, !PT ;  /* 0x000003e0050a7812 */ /* 0x000fe400078ec0ff */
[----:B------:R-:W-:Y:S01]  /*3ed0*/  STS.64 [R40+0x50], R22 ;  /* 0x0000501628007388 */ /* 0x000fe20000000a00 */
[----:B------:R-:W-:-:S03]  /*3ee0*/  NOP ;  /* 0x0000000000007918 */ /* 0x000fc60000000000 */
[----:B------:R-:W-:Y:S01]  /*3ef0*/  LDS R45, [R41] ;  /* 0x00000000292d7984 */ /* 0x000fe20000000800 */
[----:B---3--:R-:W-:Y:S01]  /*3f00*/  LOP3.LUT R8, R6, 0x3e0, RZ, 0xc0, !PT ;  /* 0x000003e006087812 */ /* 0x008fe200078ec0ff */
[----:B------:R-:W-:Y:S02]  /*3f10*/  IMAD R10, R10, 0x16, R4 ;  /* 0x000000160a0a7824 */ /* 0x000fe400078e0204 */
        /* <DEDUP_REMOVED lines=20> */
[----:B------:R0:W-:Y:S04]  /*4060*/  LDS R25, [R41+0xa80] ;  /* 0x000a800029197984 */ /* 0x0001e80000000800 */
[----:B------:R2:W-:Y:S01]  /*4070*/  @!P0 STS [UR4+0x8400], R0 ;  /* 0x00840000ff008988 */ /* 0x0005e20008000804 */
[----:B------:R-:W-:Y:S01]  /*4080*/  BAR.SYNC.DEFER_BLOCKING 0x0 ;  /* 0x0000000000007b1d */ /* 0x000fe20000010000 */
[----:B0-----:R-:W-:Y:S01]  /*4090*/  LOP3.LUT R41, R6, 0x1f, RZ, 0xc0, !PT ;  /* 0x0000001f06297812 */ /* 0x001fe200078ec0ff */
[----:B------:R-:W-:Y:S01]  /*40a0*/  VIADD R6, R10, 0x60 ;  /* 0x000000600a067836 */ /* 0x000fe20000000000 */
[----:B------:R-:W-:-:S03]  /*40b0*/  IADD3 R5, P0, PT, R12, R3, RZ ;  /* 0x000000030c057210 */ /* 0x000fc60007f1e0ff */
[----:B------:R-:W-:Y:S02]  /*40c0*/  IMAD R8, R8, 0x16, R41 ;  /* 0x0000001608087824 */ /* 0x000fe400078e0229 */
[----:B--2---:R-:W-:Y:S01]  /*40d0*/  IMAD.X R0, RZ, RZ, RZ, P0 ;  /* 0x000000ffff007224 */ /* 0x004fe200000e06ff */
[----:B-1----:R-:W-:Y:S01]  /*40e0*/  LEA R4, P0, R5, UR6, 0x2 ;  /* 0x0000000605047c11 */ /* 0x002fe2000f8010ff */
[----:B------:R-:W-:-:S03]  /*40f0*/  VIADD R41, R10, 0x20 ;  /* 0x000000200a297836 */ /* 0x000fc60000000000 */
[----:B------:R-:W-:Y:S01]  /*4100*/  LEA.HI.X R5, R5, UR7, R0, 0x2, P0 ;  /* 0x0000000705057c11 */ /* 0x000fe200080f1400 */
[C---:B------:R-:W-:Y:S01]  /*4110*/  VIADD R0, R8.reuse, 0xc0 ;  /* 0x000000c008007836 */ /* 0x040fe20000000000 */
[----:B------:R-:W0:Y:S02]  /*4120*/  LDS R2, [UR4+0x8400] ;  /* 0x00840004ff027984 */ /* 0x000e240008000800 */
[-C--:B0-----:R-:W-:Y:S01]  /*4130*/  ISETP.GE.AND P6, PT, R3, R2.reuse, PT ;  /* 0x000000020300720c */ /* 0x081fe20003fc6270 */
[C---:B------:R-:W-:Y:S01]  /*4140*/  VIADD R3, R8.reuse, 0x80 ;  /* 0x0000008008037836 */ /* 0x040fe20000000000 */
[-C--:B------:R-:W-:Y:S01]  /*4150*/  ISETP.GE.AND P5, PT, R41, R2.reuse, PT ;  /* 0x000000022900720c */ /* 0x080fe20003fa6270 */
[----:B------:R-:W-:Y:S01]  /*4160*/  VIADD R41, R8, 0xa0 ;  /* 0x000000a008297836 */ /* 0x000fe20000000000 */
[-C--:B------:R-:W-:Y:S01]  /*4170*/  ISETP.GE.AND P0, PT, R6, R2.reuse, PT ;  /* 0x000000020600720c */ /* 0x080fe20003f06270 */
[C---:B------:R-:W-:Y:S01]  /*4180*/  VIADD R6, R8.reuse, 0xe0 ;  /* 0x000000e008067836 */ /* 0x040fe20000000000 */
[-C--:B------:R-:W-:Y:S01]  /*4190*/  ISETP.GE.AND P3, PT, R3, R2.reuse, PT ;  /* 0x000000020300720c */ /* 0x080fe20003f66270 */
[----:B------:R-:W-:Y:S01]  /*41a0*/  VIADD R3, R8, 0x100 ;  /* 0x0000010008037836 */ /* 0x000fe20000000000 */
[-C--:B------:R-:W-:Y:S01]  /*41b0*/  ISETP.GE.AND P2, PT, R0, R2.reuse, PT ;  /* 0x000000020000720c */ /* 0x080fe20003f46270 */
[----:B------:R-:W-:Y:S01]  /*41c0*/  VIADD R0, R10, 0x40 ;  /* 0x000000400a007836 */ /* 0x000fe20000000000 */
[-C--:B------:R-:W-:Y:S01]  /*41d0*/  ISETP.GE.AND P4, PT, R41, R2.reuse, PT ;  /* 0x000000022900720c */ /* 0x080fe20003f86270 */
[----:B------:R-:W-:Y:S01]  /*41e0*/  VIADD R41, R8, 0x120 ;  /* 0x0000012008297836 */ /* 0x000fe20000000000 */
[-C--:B------:R-:W-:Y:S01]  /*41f0*/  ISETP.GE.AND P1, PT, R6, R2.reuse, PT ;  /* 0x000000020600720c */ /* 0x080fe20003f26270 */
[----:B------:R-:W-:Y:S01]  /*4200*/  @!P6 STG.E desc[UR8][R4.64], R45 ;  /* 0x0000002d0400e986 */ /* 0x000fe2000c101908 */
[----:B------:R-:W-:Y:S01]  /*4210*/  ISETP.GE.AND P6, PT, R3, R2, PT ;  /* 0x000000020300720c */ /* 0x000fe20003fc6270 */
[----:B------:R-:W-:-:S02]  /*4220*/  VIADD R3, R10, 0x140 ;  /* 0x000001400a037836 */ /* 0x000fc40000000000 */
[----:B------:R-:W-:Y:S01]  /*4230*/  @!P5 STG.E desc[UR8][R4.64+0x80], R47 ;  /* 0x0000802f0400d986 */ /* 0x000fe2000c101908 */
[-C--:B------:R-:W-:Y:S01]  /*4240*/  ISETP.GE.AND P5, PT, R41, R2.reuse, PT ;  /* 0x000000022900720c */ /* 0x080fe20003fa6270 */
[C---:B------:R-:W-:Y:S02]  /*4250*/  VIADD R41, R10.reuse, 0x160 ;  /* 0x000001600a297836 */ /* 0x040fe40000000000 */
[----:B------:R-:W-:Y:S01]  /*4260*/  @!P0 STG.E desc[UR8][R4.64+0x180], R49 ;  /* 0x0001803104008986 */ /* 0x000fe2000c101908 */
[-C--:B------:R-:W-:Y:S01]  /*4270*/  ISETP.GE.AND P0, PT, R3, R2.reuse, PT ;  /* 0x000000020300720c */ /* 0x080fe20003f06270 */
[C---:B------:R-:W-:Y:S02]  /*4280*/  VIADD R3, R10.reuse, 0x180 ;  /* 0x000001800a037836 */ /* 0x040fe40000000000 */
[----:B------:R-:W-:Y:S01]  /*4290*/  @!P3 STG.E desc[UR8][R4.64+0x200], R51 ;  /* 0x000200330400b986 */ /* 0x000fe2000c101908 */
[----:B------:R-:W-:Y:S01]  /*42a0*/  ISETP.GE.AND P3, PT, R41, R2, PT ;  /* 0x000000022900720c */ /* 0x000fe20003f66270 */
[----:B------:R-:W-:-:S02]  /*42b0*/  VIADD R41, R10, 0x1a0 ;  /* 0x000001a00a297836 */ /* 0x000fc40000000000 */
[----:B------:R-:W-:Y:S01]  /*42c0*/  @!P2 STG.E desc[UR8][R4.64+0x300], R43 ;  /* 0x0003002b0400a986 */ /* 0x000fe2000c101908 */
[-C--:B------:R-:W-:Y:S01]  /*42d0*/  ISETP.GE.AND P2, PT, R3, R2.reuse, PT ;  /* 0x000000020300720c */ /* 0x080fe20003f46270 */
[----:B------:R-:W-:Y:S02]  /*42e0*/  VIADD R3, R8, 0x1c0 ;  /* 0x000001c008037836 */ /* 0x000fe40000000000 */
[----:B------:R-:W-:Y:S01]  /*42f0*/  @!P4 STG.E desc[UR8][R4.64+0x280], R53 ;  /* 0x000280350400c986 */ /* 0x000fe2000c101908 */
[----:B------:R-:W-:-:S03]  /*4300*/  ISETP.GE.AND P4, PT, R0, R2, PT ;  /* 0x000000020000720c */ /* 0x000fc60003f86270 */
[----:B------:R0:W-:Y:S01]  /*4310*/  @!P1 STG.E desc[UR8][R4.64+0x380], R37 ;  /* 0x0003802504009986 */ /* 0x0001e2000c101908 */
[-C--:B------:R-:W-:Y:S01]  /*4320*/  ISETP.GE.AND P1, PT, R41, R2.reuse, PT ;  /* 0x000000022900720c */ /* 0x080fe20003f26270 */
[C---:B------:R-:W-:Y:S02]  /*4330*/  VIADD R41, R8.reuse, 0x1e0 ;  /* 0x000001e008297836 */ /* 0x040fe40000000000 */
[----:B------:R-:W-:Y:S01]  /*4340*/  @!P6 STG.E desc[UR8][R4.64+0x400], R35 ;  /* 0x000400230400e986 */ /* 0x000fe2000c101908 */
[-C--:B------:R-:W-:Y:S01]  /*4350*/  ISETP.GE.AND P6, PT, R3, R2.reuse, PT ;  /* 0x000000020300720c */ /* 0x080fe20003fc6270 */
[----:B------:R-:W-:Y:S02]  /*4360*/  VIADD R3, R8, 0x200 ;  /* 0x0000020008037836 */ /* 0x000fe40000000000 */
[----:B------:R1:W-:Y:S01]  /*4370*/  @!P5 STG.E desc[UR8][R4.64+0x480], R33 ;  /* 0x000480210400d986 */ /* 0x0003e2000c101908 */
[----:B------:R-:W-:Y:S01]  /*4380*/  ISETP.GE.AND P5, PT, R41, R2, PT ;  /* 0x000000022900720c */ /* 0x000fe20003fa6270 */
[----:B------:R-:W-:-:S02]  /*4390*/  VIADD R41, R10, 0x220 ;  /* 0x000002200a297836 */ /* 0x000fc40000000000 */
[----:B------:R2:W-:Y:S01]  /*43a0*/  @!P0 STG.E desc[UR8][R4.64+0x500], R31 ;  /* 0x0005001f04008986 */ /* 0x0005e2000c101908 */
[-C--:B------:R-:W-:Y:S01]  /*43b0*/  ISETP.GE.AND P0, PT, R3, R2.reuse, PT ;  /* 0x000000020300720c */ /* 0x080fe20003f06270 */
[----:B0-----:R-:W-:Y:S02]  /*43c0*/  VIADD R37, R10, 0x240 ;  /* 0x000002400a257836 */ /* 0x001fe40000000000 */
[C---:B------:R-:W-:Y:S01]  /*43d0*/  VIADD R3, R8.reuse, 0x260 ;  /* 0x0000026008037836 */ /* 0x040fe20000000000 */
[----:B------:R2:W-:Y:S01]  /*43e0*/  @!P4 STG.E desc[UR8][R4.64+0x100], R29 ;  /* 0x0001001d0400c986 */ /* 0x0005e2000c101908 */
[-C--:B------:R-:W-:Y:S01]  /*43f0*/  ISETP.GE.AND P4, PT, R41, R2.reuse, PT ;  /* 0x000000022900720c */ /* 0x080fe20003f86270 */
[----:B-1----:R-:W-:Y:S02]  /*4400*/  VIADD R33, R8, 0x280 ;  /* 0x0000028008217836 */ /* 0x002fe40000000000 */
        /* <DEDUP_REMOVED lines=17> */
.L_x_98:
[----:B------:R-:W-:Y:S01]  /*4520*/  BSSY B1, `(.L_x_125) ;  /* 0x0000006000017945 */ /* 0x000fe20003800000 */
[----:B------:R-:W-:Y:S01]  /*4530*/  PLOP3.LUT P0, PT, P0, PT, PT, 0x8, 0x80 ;  /* 0x000000000080781c */ /* 0x000fe2000070e170 */
[----:B------:R-:W-:-:S12]  /*4540*/  IMAD.MOV.U32 R21, RZ, RZ, -0x1 ;  /* 0xffffffffff157424 */ /* 0x000fd800078e00ff */
[----:B------:R-:W-:Y:S05]  /*4550*/  WARPSYNC.COLLECTIVE R21, `(.L_x_126) ;  /* 0x0000000015087348 */ /* 0x000fea0003c00000 */
[----:B------:R-:W-:Y:S01]  /*4560*/  VOTE.ANY P0, P0 ;  /* 0x0000000000ff7806 */ /* 0x000fe20000000100 */
[----:B------:R-:W-:-:S12]  /*4570*/  ENDCOLLECTIVE ;  /* 0x000000000000791b */ /* 0x000fd80003800000 */
.L_x_126:
[----:B------:R-:W-:Y:S05]  /*4580*/  BSYNC B1 ;  /* 0x0000000000017941 */ /* 0x000fea0003800000 */
.L_x_125:
[----:B------:R-:W-:Y:S05]  /*4590*/  BRA `(.L_x_127) ;  /* 0xffffffc800787947 */ /* 0x000fea000383ffff */
.L_x_100:
[----:B------:R-:W-:Y:S01]  /*45a0*/  BSSY B1, `(.L_x_128) ;  /* 0x0000006000017945 */ /* 0x000fe20003800000 */
[----:B------:R-:W-:Y:S01]  /*45b0*/  PLOP3.LUT P0, PT, P0, PT, PT, 0x8, 0x80 ;  /* 0x000000000080781c */ /* 0x000fe2000070e170 */
[----:B------:R-:W-:-:S12]  /*45c0*/  IMAD.MOV.U32 R21, RZ, RZ, -0x1 ;  /* 0xffffffffff157424 */ /* 0x000fd800078e00ff */
[----:B------:R-:W-:Y:S05]  /*45d0*/  WARPSYNC.COLLECTIVE R21, `(.L_x_129) ;  /* 0x0000000015087348 */ /* 0x000fea0003c00000 */
[----:B------:R-:W-:Y:S01]  /*45e0*/  VOTE.ANY P0, P0 ;  /* 0x0000000000ff7806 */ /* 0x000fe20000000100 */
[----:B------:R-:W-:-:S12]  /*45f0*/  ENDCOLLECTIVE ;  /* 0x000000000000791b */ /* 0x000fd80003800000 */
.L_x_129:
[----:B------:R-:W-:Y:S05]  /*4600*/  BSYNC B1 ;  /* 0x0000000000017941 */ /* 0x000fea0003800000 */
.L_x_128:
[----:B------:R-:W-:Y:S05]  /*4610*/  BRA `(.L_x_130) ;  /* 0xffffffc800cc7947 */ /* 0x000fea000383ffff */
.L_x_102:
[----:B------:R-:W0:Y:S01]  /*4620*/  S2R R30, SR_GEMASK ;  /* 0x00000000001e7919 */ /* 0x000e220000003c00 */
[----:B------:R-:W-:Y:S01]  /*4630*/  BSSY B1, `(.L_x_131) ;  /* 0x0000006000017945 */ /* 0x000fe20003800000 */
[----:B------:R-:W-:Y:S01]  /*4640*/  PLOP3.LUT P0, PT, P0, PT, PT, 0x8, 0x80 ;  /* 0x000000000080781c */ /* 0x000fe2000070e170 */
[----:B------:R-:W-:-:S12]  /*4650*/  IMAD.MOV.U32 R21, RZ, RZ, -0x1 ;  /* 0xffffffffff157424 */ /* 0x000fd800078e00ff */
[----:B0-----:R-:W-:Y:S05]  /*4660*/  WARPSYNC.COLLECTIVE R21, `(.L_x_132) ;  /* 0x0000000015087348 */ /* 0x001fea0003c00000 */
[----:B------:R-:W-:Y:S01]  /*4670*/  VOTE.ANY R21, PT, P0 ;  /* 0x0000000000157806 */ /* 0x000fe200000e0100 */
[----:B0-----:R-:W-:Y:S06]  /*4680*/  ENDCOLLECTIVE ;  /* 0x000000000000791b */ /* 0x001fec0003800000 */
.L_x_132:
[----:B------:R-:W-:Y:S05]  /*4690*/  BSYNC B1 ;  /* 0x0000000000017941 */ /* 0x000fea0003800000 */
.L_x_131:
[----:B------:R-:W-:Y:S01]  /*46a0*/  LOP3.LUT R21, R21, 0x80000000, R30, 0xec, !PT ;  /* 0x8000000015157812 */ /* 0x000fe200078eec1e */
[----:B------:R-:W-:Y:S02]  /*46b0*/  IMAD.MOV.U32 R17, RZ, RZ, 0x1 ;  /* 0x00000001ff117424 */ /* 0x000fe400078e00ff */
[----:B------:R-:W-:Y:S02]  /*46c0*/  VIADD R41, R39, 0x2 ;  /* 0x0000000227297836 */ /* 0x000fe40000000000 */
[----:B------:R-:W-:Y:S02]  /*46d0*/  VIADD R16, R21, 0xffffffff ;  /* 0xffffffff15107836 */ /* 0x000fe40000000000 */
[C---:B------:R-:W-:Y:S02]  /*46e0*/  VIADD R43, R39.reuse, 0x4 ;  /* 0x00000004272b7836 */ /* 0x040fe40000000000 */
[----:B------:R-:W-:Y:S01]  /*46f0*/  VIADD R44, R39, 0x8 ;  /* 0x00000008272c7836 */ /* 0x000fe20000000000 */
[----:B------:R-:W-:Y:S01]  /*4700*/  LOP3.LUT R28, R21, R16, RZ, 0xc, !PT ;  /* 0x00000010151c7212 */ /* 0x000fe200078e0cff */
[----:B------:R-:W-:-:S02]  /*4710*/  IMAD.MOV.U32 R16, RZ, RZ, R27 ;  /* 0x000000ffff107224 */ /* 0x000fc400078e001b */
[----:B------:R-:W-:Y:S01]  /*4720*/  IMAD.MOV.U32 R21, RZ, RZ, -0x1 ;  /* 0xffffffffff157424 */ /* 0x000fe200078e00ff */
[----:B------:R0:W1:Y:S01]  /*4730*/  POPC R20, R28 ;  /* 0x0000001c00147309 */ /* 0x0000620000000000 */
[----:B------:R-:W-:-:S07]  /*4740*/  VIADD R45, R39, 0x10 ;  /* 0x00000010272d7836 */ /* 0x000fce0000000000 */
[----:B01----:R-:W-:Y:S05]  /*4750*/  WARPSYNC.COLLECTIVE R21, `(.L_x_133) ;  /* 0x0000000015087348 */ /* 0x003fea0003c00000 */
[----:B-1----:R1:W2:Y:S02]  /*4760*/  SHFL.DOWN P3, R22, R16, R17, R20 ;  /* 0x0800001110167389 */ /* 0x0022a40000060014 */
[----:B012---:R-:W-:Y:S05]  /*4770*/  ENDCOLLECTIVE ;  /* 0x000000000000791b */ /* 0x007fea0003800000 */
.L_x_133:
[-C--:B------:R-:W-:Y:S02]  /*4780*/  ISETP.GE.AND P0, PT, R39, R20.reuse, PT ;  /* 0x000000142700720c */ /* 0x080fe40003f06270 */
[-C--:B------:R-:W-:Y:S01]  /*4790*/  ISETP.GT.AND P2, PT, R45, R20.reuse, PT ;  /* 0x000000142d00720c */ /* 0x080fe20003f44270 */
        /* <DEDUP_REMOVED lines=8> */
.L_x_134:
        /* <DEDUP_REMOVED lines=8> */
.L_x_135:
[----:B------:R-:W-:Y:S01]  /*48a0*/  IMAD.MOV.U32 R17, RZ, RZ, 0x8 ;  /* 0x00000008ff117424 */ /* 0x000fe200078e00ff */
[----:B------:R-:W-:Y:S02]  /*48b0*/  SEL R22, R22, RZ, !P0 ;  /* 0x000000ff16167207 */ /* 0x000fe40004000000 */
[----:B------:R-:W-:-:S03]  /*48c0*/  ISETP.GT.AND P0, PT, R44, R20, PT ;  /* 0x000000142c00720c */ /* 0x000fc60003f04270 */
[----:B------:R-:W-:Y:S02]  /*48d0*/  IMAD.IADD R27, R29, 0x1, R22 ;  /* 0x000000011d1b7824 */ /* 0x000fe400078e0216 */
[----:B------:R-:W0:Y:S02]  /*48e0*/  LDC.64 R28, c[0x0][0x390] ;  /* 0x0000e400ff1c7b82 */ /* 0x000e240000000a00 */
[----:B------:R-:W-:-:S07]  /*48f0*/  IMAD.MOV.U32 R16, RZ, RZ, R27 ;  /* 0x000000ffff107224 */ /* 0x000fce00078e001b */
[----:B0-----:R-:W-:Y:S05]  /*4900*/  WARPSYNC.COLLECTIVE R21, `(.L_x_136) ;  /* 0x0000000015087348 */ /* 0x001fea0003c00000 */
[----:B------:R1:W2:Y:S02]  /*4910*/  SHFL.DOWN P3, R22, R16, R17, R20 ;  /* 0x0800001110167389 */ /* 0x0002a40000060014 */
[----:B012---:R-:W-:Y:S05]  /*4920*/  ENDCOLLECTIVE ;  /* 0x000000000000791b */ /* 0x007fea0003800000 */
.L_x_136:
[----:B------:R-:W-:Y:S01]  /*4930*/  IMAD.MOV.U32 R17, RZ, RZ, 0x10 ;  /* 0x00000010ff117424 */ /* 0x000fe200078e00ff */
[----:B------:R-:W-:Y:S02]  /*4940*/  SEL R22, R22, RZ, !P0 ;  /* 0x000000ff16167207 */ /* 0x000fe40004000000 */
[----:B------:R-:W-:-:S03]  /*4950*/  ISETP.NE.AND P0, PT, R26, 0x65, PT ;  /* 0x000000651a00780c */ /* 0x000fc60003f05270 */
[----:B------:R-:W-:-:S04]  /*4960*/  IMAD.IADD R47, R27, 0x1, R22 ;  /* 0x000000011b2f7824 */ /* 0x000fc800078e0216 */
[----:B------:R-:W-:-:S07]  /*4970*/  IMAD.MOV.U32 R16, RZ, RZ, R47 ;  /* 0x000000ffff107224 */ /* 0x000fce00078e002f */
[----:B------:R-:W-:Y:S05]  /*4980*/  WARPSYNC.COLLECTIVE R21, `(.L_x_137) ;  /* 0x0000000015087348 */ /* 0x000fea0003c00000 */
[----:B------:R0:W1:Y:S02]  /*4990*/  SHFL.DOWN P3, R22, R16, R17, R20 ;  /* 0x0800001110167389 */ /* 0x0000640000060014 */
[----:B01----:R-:W-:Y:S05]  /*49a0*/  ENDCOLLECTIVE ;  /* 0x000000000000791b */ /* 0x003fea0003800000 */
.L_x_137:
[----:B------:R-:W-:Y:S05]  /*49b0*/  WARPSYNC.COLLECTIVE R21, `(.L_x_138) ;  /* 0x0000000015087348 */ /* 0x000fea0003c00000 */
[----:B------:R-:W-:Y:S01]  /*49c0*/  VOTE.ALL P0, P0 ;  /* 0x0000000000ff7806 */ /* 0x000fe20000000000 */
[----:B------:R-:W-:-:S12]  /*49d0*/  ENDCOLLECTIVE ;  /* 0x000000000000791b */ /* 0x000fd80003800000 */
.L_x_138:
[----:B------:R-:W-:Y:S02]  /*49e0*/  IADD3 R28, P3, PT, R28, 0x100, RZ ;  /* 0x000001001c1c7810 */ /* 0x000fe40007f7e0ff */
[----:B------:R-:W-:-:S03]  /*49f0*/  SEL R22, R22, RZ, !P2 ;  /* 0x000000ff16167207 */ /* 0x000fc60005000000 */
[----:B------:R-:W-:Y:S02]  /*4a00*/  IMAD.X R3, RZ, RZ, R29, P3 ;  /* 0x000000ffff037224 */ /* 0x000fe400018e061d */
[----:B------:R-:W-:Y:S01]  /*4a10*/  IMAD.IADD R46, R47, 0x1, R22 ;  /* 0x000000012f2e7824 */ /* 0x000fe200078e0216 */
[----:B------:R-:W-:Y:S06]  /*4a20*/  BRA `(.L_x_139) ;  /* 0xffffffc800647947 */ /* 0x000fec000383ffff */
.L_x_104:
[----:B------:R-:W-:Y:S01]  /*4a30*/  BSSY B1, `(.L_x_140) ;  /* 0x0000006000017945 */ /* 0x000fe20003800000 */
[----:B------:R-:W-:Y:S01]  /*4a40*/  PLOP3.LUT P0, PT, P0, PT, PT, 0x8, 0x80 ;  /* 0x000000000080781c */ /* 0x000fe2000070e170 */
[----:B------:R-:W-:-:S12]  /*4a50*/  IMAD.MOV.U32 R21, RZ, RZ, -0x1 ;  /* 0xffffffffff157424 */ /* 0x000fd800078e00ff */
[----:B------:R-:W-:Y:S05]  /*4a60*/  WARPSYNC.COLLECTIVE R21, `(.L_x_141) ;  /* 0x0000000015087348 */ /* 0x000fea0003c00000 */
[----:B------:R-:W-:Y:S01]  /*4a70*/  VOTE.ANY P0, P0 ;  /* 0x0000000000ff7806 */ /* 0x000fe20000000100 */
[----:B------:R-:W-:-:S12]  /*4a80*/  ENDCOLLECTIVE ;  /* 0x000000000000791b */ /* 0x000fd80003800000 */
.L_x_141:
[----:B------:R-:W-:Y:S05]  /*4a90*/  BSYNC B1 ;  /* 0x0000000000017941 */ /* 0x000fea0003800000 */
.L_x_140:
[----:B------:R-:W-:Y:S05]  /*4aa0*/  BRA `(.L_x_142) ;  /* 0xffffffc800747947 */ /* 0x000fea000383ffff */
.L_x_106:
[----:B------:R-:W-:Y:S01]  /*4ab0*/  BSSY B1, `(.L_x_143) ;  /* 0x0000006000017945 */ /* 0x000fe20003800000 */
[----:B------:R-:W-:Y:S01]  /*4ac0*/  PLOP3.LUT P0, PT, P0, PT, PT, 0x8, 0x80 ;  /* 0x000000000080781c */ /* 0x000fe2000070e170 */
[----:B------:R-:W-:-:S12]  /*4ad0*/  IMAD.MOV.U32 R21, RZ, RZ, -0x1 ;  /* 0xffffffffff157424 */ /* 0x000fd800078e00ff */
[----:B------:R-:W-:Y:S05]  /*4ae0*/  WARPSYNC.COLLECTIVE R21, `(.L_x_144) ;  /* 0x0000000015087348 */ /* 0x000fea0003c00000 */
[----:B------:R-:W-:Y:S01]  /*4af0*/  VOTE.ANY P0, P0 ;  /* 0x0000000000ff7806 */ /* 0x000fe20000000100 */
[----:B------:R-:W-:-:S12]  /*4b00*/  ENDCOLLECTIVE ;  /* 0x000000000000791b */ /* 0x000fd80003800000 */
.L_x_144:
[----:B------:R-:W-:Y:S05]  /*4b10*/  BSYNC B1 ;  /* 0x0000000000017941 */ /* 0x000fea0003800000 */
.L_x_143:
[----:B------:R-:W-:Y:S05]  /*4b20*/  BRA `(.L_x_145) ;  /* 0xffffffc800c87947 */ /* 0x000fea000383ffff */
.L_x_108:
[----:B------:R-:W-:Y:S01]  /*4b30*/  BSSY B1, `(.L_x_146) ;  /* 0x0000006000017945 */ /* 0x000fe20003800000 */
[----:B------:R-:W-:Y:S01]  /*4b40*/  PLOP3.LUT P0, PT, P0, PT, PT, 0x8, 0x80 ;  /* 0x000000000080781c */ /* 0x000fe2000070e170 */
[----:B------:R-:W-:-:S12]  /*4b50*/  IMAD.MOV.U32 R21, RZ, RZ, -0x1 ;  /* 0xffffffffff157424 */ /* 0x000fd800078e00ff */
[----:B------:R-:W-:Y:S05]  /*4b60*/  WARPSYNC.COLLECTIVE R21, `(.L_x_147) ;  /* 0x0000000015087348 */ /* 0x000fea0003c00000 */
[----:B------:R-:W-:Y:S01]  /*4b70*/  VOTE.ANY R21, PT, P0 ;  /* 0x0000000000157806 */ /* 0x000fe200000e0100 */
[----:B------:R-:W-:Y:S06]  /*4b80*/  ENDCOLLECTIVE ;  /* 0x000000000000791b */ /* 0x000fec0003800000 */
.L_x_147:
[----:B------:R-:W-:Y:S05]  /*4b90*/  BSYNC B1 ;  /* 0x0000000000017941 */ /* 0x000fea0003800000 */
.L_x_146:
        /* <DEDUP_REMOVED lines=11> */
.L_x_148:
        /* <DEDUP_REMOVED lines=9> */
.L_x_149:
        /* <DEDUP_REMOVED lines=8> */
.L_x_150:
        /* <DEDUP_REMOVED lines=8> */
.L_x_151:
        /* <DEDUP_REMOVED lines=8> */
.L_x_152:
[----:B------:R-:W-:Y:S02]  /*4e60*/  SEL R22, R22, RZ, !P0 ;  /* 0x000000ff16167207 */ /* 0x000fe40004000000 */
[----:B------:R-:W-:Y:S02]  /*4e70*/  ISETP.NE.AND P0, PT, R26, 0x65, PT ;  /* 0x000000651a00780c */ /* 0x000fe40003f05270 */
[----:B------:R-:W-:-:S11]  /*4e80*/  IADD3 R46, PT, PT, R47, R22, R46 ;  /* 0x000000162f2e7210 */ /* 0x000fd60007ffe02e */
[----:B------:R-:W-:Y:S05]  /*4e90*/  WARPSYNC.COLLECTIVE R21, `(.L_x_153) ;  /* 0x0000000015087348 */ /* 0x000fea0003c00000 */
[----:B------:R-:W-:Y:S01]  /*4ea0*/  VOTE.ALL P0, P0 ;  /* 0x0000000000ff7806 */ /* 0x000fe20000000000 */
[----:B------:R-:W-:-:S12]  /*4eb0*/  ENDCOLLECTIVE ;  /* 0x000000000000791b */ /* 0x000fd80003800000 */
.L_x_153:
[----:B------:R-:W-:Y:S05]  /*4ec0*/  BRA `(.L_x_154) ;  /* 0xffffffc800607947 */ /* 0x000fea000383ffff */
.L_x_113:
[----:B------:R-:W-:Y:S01]  /*4ed0*/  BSSY B0, `(.L_x_155) ;  /* 0x0000006000007945 */ /* 0x000fe20003800000 */
[----:B------:R-:W-:Y:S01]  /*4ee0*/  PLOP3.LUT P0, PT, P0, PT, PT, 0x8, 0x80 ;  /* 0x000000000080781c */ /* 0x000fe2000070e170 */
[----:B------:R-:W-:-:S12]  /*4ef0*/  IMAD.MOV.U32 R21, RZ, RZ, -0x1 ;  /* 0xffffffffff157424 */ /* 0x000fd800078e00ff */
[----:B------:R-:W-:Y:S05]  /*4f00*/  WARPSYNC.COLLECTIVE R21, `(.L_x_156) ;  /* 0x0000000015087348 */ /* 0x000fea0003c00000 */
[----:B------:R-:W-:Y:S01]  /*4f10*/  VOTE.ANY P0, P0 ;  /* 0x0000000000ff7806 */ /* 0x000fe20000000100 */
[----:B------:R-:W-:-:S12]  /*4f20*/  ENDCOLLECTIVE ;  /* 0x000000000000791b */ /* 0x000fd80003800000 */
.L_x_156:
[----:B------:R-:W-:Y:S05]  /*4f30*/  BSYNC B0 ;  /* 0x0000000000007941 */ /* 0x000fea0003800000 */
.L_x_155:
[----:B------:R-:W-:Y:S05]  /*4f40*/  BRA `(.L_x_157) ;  /* 0xffffffe000987947 */ /* 0x000fea000383ffff */
.L_x_115:
[----:B------:R-:W-:Y:S01]  /*4f50*/  BSSY B0, `(.L_x_158) ;  /* 0x0000006000007945 */ /* 0x000fe20003800000 */
[----:B------:R-:W-:Y:S01]  /*4f60*/  PLOP3.LUT P0, PT, P0, PT, PT, 0x8, 0x80 ;  /* 0x000000000080781c */ /* 0x000fe2000070e170 */
[----:B------:R-:W-:-:S12]  /*4f70*/  IMAD.MOV.U32 R21, RZ, RZ, -0x1 ;  /* 0xffffffffff157424 */ /* 0x000fd800078e00ff */
[----:B------:R-:W-:Y:S05]  /*4f80*/  WARPSYNC.COLLECTIVE R21, `(.L_x_159) ;  /* 0x0000000015087348 */ /* 0x000fea0003c00000 */
[----:B------:R-:W-:Y:S01]  /*4f90*/  VOTE.ANY P0, P0 ;  /* 0x0000000000ff7806 */ /* 0x000fe20000000100 */
[----:B------:R-:W-:-:S12]  /*4fa0*/  ENDCOLLECTIVE ;  /* 0x000000000000791b */ /* 0x000fd80003800000 */
.L_x_159:
[----:B------:R-:W-:Y:S05]  /*4fb0*/  BSYNC B0 ;  /* 0x0000000000007941 */ /* 0x000fea0003800000 */
.L_x_158:
[----:B------:R-:W-:Y:S05]  /*4fc0*/  BRA `(.L_x_160) ;  /* 0xffffffe000ec7947 */ /* 0x000fea000383ffff */
.L_x_117:
[----:B------:R-:W0:Y:S01]  /*4fd0*/  S2R R26, SR_GEMASK ;  /* 0x00000000001a7919 */ /* 0x000e220000003c00 */
[----:B------:R-:W-:Y:S01]  /*4fe0*/  BSSY B0, `(.L_x_161) ;  /* 0x0000006000007945 */ /* 0x000fe20003800000 */
[----:B------:R-:W-:Y:S01]  /*4ff0*/  PLOP3.LUT P0, PT, P0, PT, PT, 0x8, 0x80 ;  /* 0x000000000080781c */ /* 0x000fe2000070e170 */
[----:B------:R-:W-:-:S12]  /*5000*/  IMAD.MOV.U32 R21, RZ, RZ, -0x1 ;  /* 0xffffffffff157424 */ /* 0x000fd800078e00ff */
[----:B0-----:R-:W-:Y:S05]  /*5010*/  WARPSYNC.COLLECTIVE R21, `(.L_x_162) ;  /* 0x0000000015087348 */ /* 0x001fea0003c00000 */
[----:B------:R-:W-:Y:S01]  /*5020*/  VOTE.ANY R21, PT, P0 ;  /* 0x0000000000157806 */ /* 0x000fe200000e0100 */
[----:B0-----:R-:W-:Y:S06]  /*5030*/  ENDCOLLECTIVE ;  /* 0x000000000000791b */ /* 0x001fec0003800000 */
.L_x_162:
[----:B------:R-:W-:Y:S05]  /*5040*/  BSYNC B0 ;  /* 0x0000000000007941 */ /* 0x000fea0003800000 */
.L_x_161:
[----:B------:R-:W-:Y:S01]  /*5050*/  LOP3.LUT R21, R21, 0x80000000, R26, 0xec, !PT ;  /* 0x8000000015157812 */ /* 0x000fe200078eec1a */
[----:B------:R-:W-:-:S04]  /*5060*/  IMAD.MOV.U32 R17, RZ, RZ, 0x1 ;  /* 0x00000001ff117424 */ /* 0x000fc800078e00ff */
        /* <DEDUP_REMOVED lines=8> */
.L_x_163:
[----:B------:R-:W-:Y:S01]  /*50f0*/  ISETP.GE.AND P0, PT, R38, R20, PT ;  /* 0x000000142600720c */ /* 0x000fe20003f06270 */
[----:B------:R-:W-:-:S03]  /*5100*/  IMAD.MOV.U32 R17, RZ, RZ, 0x2 ;  /* 0x00000002ff117424 */ /* 0x000fc600078e00ff */
[----:B------:R-:W-:-:S05]  /*5110*/  SEL R22, R22, RZ, !P0 ;  /* 0x000000ff16167207 */ /* 0x000fca0004000000 */
[----:B------:R-:W-:Y:S02]  /*5120*/  IMAD.IADD R43, R22, 0x1, R19 ;  /* 0x00000001162b7824 */ /* 0x000fe400078e0213 */
[----:B------:R-:W-:Y:S02]  /*5130*/  VIADD R19, R38, 0x2 ;  /* 0x0000000226137836 */ /* 0x000fe40000000000 */
[----:B------:R-:W-:-:S03]  /*5140*/  IMAD.MOV.U32 R16, RZ, RZ, R43 ;  /* 0x000000ffff107224 */ /* 0x000fc600078e002b */
[----:B------:R-:W-:Y:S01]  /*5150*/  ISETP.GT.AND P0, PT, R19, R20, PT ;  /* 0x000000141300720c */ /* 0x000fe20003f04270 */
[----:B------:R-:W-:-:S12]  /*5160*/  VIADD R19, R38, 0x4 ;  /* 0x0000000426137836 */ /* 0x000fd80000000000 */
[----:B------:R-:W-:Y:S05]  /*5170*/  WARPSYNC.COLLECTIVE R21, `(.L_x_164) ;  /* 0x0000000015087348 */ /* 0x000fea0003c00000 */
[----:B------:R0:W1:Y:S02]  /*5180*/  SHFL.DOWN P3, R22, R16, R17, R20 ;  /* 0x0800001110167389 */ /* 0x0000640000060014 */
[----:B01----:R-:W-:Y:S05]  /*5190*/  ENDCOLLECTIVE ;  /* 0x000000000000791b */ /* 0x003fea0003800000 */
.L_x_164:
[----:B------:R-:W-:Y:S01]  /*51a0*/  IMAD.MOV.U32 R17, RZ, RZ, 0x4 ;  /* 0x00000004ff117424 */ /* 0x000fe200078e00ff */
[----:B------:R-:W-:Y:S02]  /*51b0*/  SEL R22, R22, RZ, !P0 ;  /* 0x000000ff16167207 */ /* 0x000fe40004000000 */
[----:B------:R-:W-:-:S03]  /*51c0*/  ISETP.GT.AND P0, PT, R19, R20, PT ;  /* 0x000000141300720c */ /* 0x000fc60003f04270 */
[----:B------:R-:W-:Y:S02]  /*51d0*/  IMAD.IADD R45, R43, 0x1, R22 ;  /* 0x000000012b2d7824 */ /* 0x000fe400078e0216 */
[----:B------:R-:W-:Y:S02]  /*51e0*/  VIADD R43, R38, 0x8 ;  /* 0x00000008262b7836 */ /* 0x000fe40000000000 */
[----:B------:R-:W-:-:S07]  /*51f0*/  IMAD.MOV.U32 R16, RZ, RZ, R45 ;  /* 0x000000ffff107224 */ /* 0x000fce00078e002d */
[----:B------:R-:W-:Y:S05]  /*5200*/  WARPSYNC.COLLECTIVE R21, `(.L_x_165) ;  /* 0x0000000015087348 */ /* 0x000fea0003c00000 */
[----:B------:R0:W1:Y:S02]  /*5210*/  SHFL.DOWN P3, R22, R16, R17, R20 ;  /* 0x0800001110167389 */ /* 0x0000640000060014 */
[----:B01----:R-:W-:Y:S05]  /*5220*/  ENDCOLLECTIVE ;  /* 0x000000000000791b */ /* 0x003fea0003800000 */
.L_x_165:
        /* <DEDUP_REMOVED lines=9> */
.L_x_166:
[----:B------:R-:W-:Y:S01]  /*52c0*/  IMAD.MOV.U32 R17, RZ, RZ, 0x10 ;  /* 0x00000010ff117424 */ /* 0x000fe200078e00ff */
[----:B------:R-:W-:Y:S02]  /*52d0*/  SEL R22, R22, RZ, !P0 ;  /* 0x000000ff16167207 */ /* 0x000fe40004000000 */
[----:B------:R-:W-:-:S03]  /*52e0*/  ISETP.NE.AND P0, PT, R18, 0x65, PT ;  /* 0x000000651200780c */ /* 0x000fc60003f05270 */
[----:B------:R-:W-:Y:S02]  /*52f0*/  IMAD.IADD R43, R19, 0x1, R22 ;  /* 0x00000001132b7824 */ /* 0x000fe400078e0216 */
[----:B------:R-:W-:Y:S02]  /*5300*/  VIADD R19, R38, 0x10 ;  /* 0x0000001026137836 */ /* 0x000fe40000000000 */
[----:B------:R-:W-:-:S03]  /*5310*/  IMAD.MOV.U32 R16, RZ, RZ, R43 ;  /* 0x000000ffff107224 */ /* 0x000fc600078e002b */
[----:B------:R-:W-:-:S13]  /*5320*/  ISETP.GT.AND P2, PT, R19, R20, PT ;  /* 0x000000141300720c */ /* 0x000fda0003f44270 */
[----:B------:R-:W-:Y:S05]  /*5330*/  WARPSYNC.COLLECTIVE R21, `(.L_x_167) ;  /* 0x0000000015087348 */ /* 0x000fea0003c00000 */
[----:B------:R0:W1:Y:S02]  /*5340*/  SHFL.DOWN P3, R22, R16, R17, R20 ;  /* 0x0800001110167389 */ /* 0x0000640000060014 */
[----:B01----:R-:W-:Y:S05]  /*5350*/  ENDCOLLECTIVE ;  /* 0x000000000000791b */ /* 0x003fea0003800000 */
.L_x_167:
[----:B------:R-:W-:Y:S05]  /*5360*/  WARPSYNC.COLLECTIVE R21, `(.L_x_168) ;  /* 0x0000000015087348 */ /* 0x000fea0003c00000 */
[----:B------:R-:W-:Y:S01]  /*5370*/  VOTE.ALL P0, P0 ;  /* 0x0000000000ff7806 */ /* 0x000fe20000000000 */
[----:B------:R-:W-:-:S12]  /*5380*/  ENDCOLLECTIVE ;  /* 0x000000000000791b */ /* 0x000fd80003800000 */
.L_x_168:
[----:B------:R-:W-:Y:S02]  /*5390*/  IADD3 R44, P3, PT, R44, 0x100, RZ ;  /* 0x000001002c2c7810 */ /* 0x000fe40007f7e0ff */
[----:B------:R-:W-:-:S03]  /*53a0*/  SEL R22, R22, RZ, !P2 ;  /* 0x000000ff16167207 */ /* 0x000fc60005000000 */
[----:B------:R-:W-:Y:S02]  /*53b0*/  IMAD.X R45, RZ, RZ, R45, P3 ;  /* 0x000000ffff2d7224 */ /* 0x000fe400018e062d */
[----:B------:R-:W-:Y:S01]  /*53c0*/  IMAD.IADD R46, R43, 0x1, R22 ;  /* 0x000000012b2e7824 */ /* 0x000fe200078e0216 */
[----:B------:R-:W-:Y:S06]  /*53d0*/  BRA `(.L_x_169) ;  /* 0xffffffe000847947 */ /* 0x000fec000383ffff */
.L_x_119:
[----:B------:R-:W-:Y:S01]  /*53e0*/  BSSY B0, `(.L_x_170) ;  /* 0x0000006000007945 */ /* 0x000fe20003800000 */
[----:B------:R-:W-:Y:S01]  /*53f0*/  PLOP3.LUT P0, PT, P0, PT, PT, 0x8, 0x80 ;  /* 0x000000000080781c */ /* 0x000fe2000070e170 */
[----:B------:R-:W-:-:S12]  /*5400*/  IMAD.MOV.U32 R21, RZ, RZ, -0x1 ;  /* 0xffffffffff157424 */ /* 0x000fd800078e00ff */
[----:B------:R-:W-:Y:S05]  /*5410*/  WARPSYNC.COLLECTIVE R21, `(.L_x_171) ;  /* 0x0000000015087348 */ /* 0x000fea0003c00000 */
[----:B------:R-:W-:Y:S01]  /*5420*/  VOTE.ANY P0, P0 ;  /* 0x0000000000ff7806 */ /* 0x000fe20000000100 */
[----:B------:R-:W-:-:S12]  /*5430*/  ENDCOLLECTIVE ;  /* 0x000000000000791b */ /* 0x000fd80003800000 */
.L_x_171:
[----:B------:R-:W-:Y:S05]  /*5440*/  BSYNC B0 ;  /* 0x0000000000007941 */ /* 0x000fea0003800000 */
.L_x_170:
[----:B------:R-:W-:Y:S05]  /*5450*/  BRA `(.L_x_172) ;  /* 0xffffffe0008c7947 */ /* 0x000fea000383ffff */
.L_x_121:
[----:B------:R-:W-:Y:S01]  /*5460*/  BSSY B0, `(.L_x_173) ;  /* 0x0000006000007945 */ /* 0x000fe20003800000 */
[----:B------:R-:W-:Y:S01]  /*5470*/  PLOP3.LUT P0, PT, P0, PT, PT, 0x8, 0x80 ;  /* 0x000000000080781c */ /* 0x000fe2000070e170 */
[----:B------:R-:W-:-:S12]  /*5480*/  IMAD.MOV.U32 R21, RZ, RZ, -0x1 ;  /* 0xffffffffff157424 */ /* 0x000fd800078e00ff */
[----:B------:R-:W-:Y:S05]  /*5490*/  WARPSYNC.COLLECTIVE R21, `(.L_x_174) ;  /* 0x0000000015087348 */ /* 0x000fea0003c00000 */
[----:B------:R-:W-:Y:S01]  /*54a0*/  VOTE.ANY P0, P0 ;  /* 0x0000000000ff7806 */ /* 0x000fe20000000100 */
[----:B------:R-:W-:-:S12]  /*54b0*/  ENDCOLLECTIVE ;  /* 0x000000000000791b */ /* 0x000fd80003800000 */
.L_x_174:
[----:B------:R-:W-:Y:S05]  /*54c0*/  BSYNC B0 ;  /* 0x0000000000007941 */ /* 0x000fea0003800000 */
.L_x_173:
[----:B------:R-:W-:Y:S05]  /*54d0*/  BRA `(.L_x_175) ;  /* 0xffffffe000e07947 */ /* 0x000fea000383ffff */
.L_x_123:
[----:B------:R-:W-:Y:S01]  /*54e0*/  BSSY B0, `(.L_x_176) ;  /* 0x0000006000007945 */ /* 0x000fe20003800000 */
[----:B------:R-:W-:Y:S01]  /*54f0*/  PLOP3.LUT P0, PT, P0, PT, PT, 0x8, 0x80 ;  /* 0x000000000080781c */ /* 0x000fe2000070e170 */
[----:B------:R-:W-:-:S12]  /*5500*/  IMAD.MOV.U32 R21, RZ, RZ, -0x1 ;  /* 0xffffffffff157424 */ /* 0x000fd800078e00ff */
[----:B------:R-:W-:Y:S05]  /*5510*/  WARPSYNC.COLLECTIVE R21, `(.L_x_177) ;  /* 0x0000000015087348 */ /* 0x000fea0003c00000 */
[----:B------:R-:W-:Y:S01]  /*5520*/  VOTE.ANY R21, PT, P0 ;  /* 0x0000000000157806 */ /* 0x000fe200000e0100 */
[----:B------:R-:W-:Y:S06]  /*5530*/  ENDCOLLECTIVE ;  /* 0x000000000000791b */ /* 0x000fec0003800000 */
.L_x_177:
[----:B------:R-:W-:Y:S05]  /*5540*/  BSYNC B0 ;  /* 0x0000000000007941 */ /* 0x000fea0003800000 */
.L_x_176:
        /* <DEDUP_REMOVED lines=11> */
.L_x_178:
        /* <DEDUP_REMOVED lines=11> */
.L_x_179:
        /* <DEDUP_REMOVED lines=9> */
.L_x_180:
        /* <DEDUP_REMOVED lines=8> */
.L_x_181:
        /* <DEDUP_REMOVED lines=9> */
.L_x_182:
[----:B------:R-:W-:Y:S02]  /*5850*/  SEL R22, R22, RZ, !P0 ;  /* 0x000000ff16167207 */ /* 0x000fe40004000000 */
[----:B------:R-:W-:Y:S02]  /*5860*/  ISETP.NE.AND P0, PT, R18, 0x65, PT ;  /* 0x000000651200780c */ /* 0x000fe40003f05270 */
[----:B------:R-:W-:-:S11]  /*5870*/  IADD3 R46, PT, PT, R47, R22, R46 ;  /* 0x000000162f2e7210 */ /* 0x000fd60007ffe02e */
[----:B------:R-:W-:Y:S05]  /*5880*/  WARPSYNC.COLLECTIVE R21, `(.L_x_183) ;  /* 0x0000000015087348 */ /* 0x000fea0003c00000 */
[----:B------:R-:W-:Y:S01]  /*5890*/  VOTE.ALL P0, P0 ;  /* 0x0000000000ff7806 */ /* 0x000fe20000000000 */
[----:B------:R-:W-:-:S12]  /*58a0*/  ENDCOLLECTIVE ;  /* 0x000000000000791b */ /* 0x000fd80003800000 */
.L_x_183:
[----:B------:R-:W-:Y:S05]  /*58b0*/  BRA `(.L_x_184) ;  /* 0xffffffe000787947 */ /* 0x000fea000383ffff */
.L_x_185:
        /* <DEDUP_REMOVED lines=12> */
.L_x_905:


//--------------------- .text._ZN3cub18CUB_300001_SM_10006detail4scan20DeviceScanInitKernelINS0_13ScanTileStateIiLb1EEEEEvT_i --------------------------
	.section	.text._ZN3cub18CUB_300001_SM_10006detail4scan20DeviceScanInitKernelINS0_13ScanTileStateIiLb1EEEEEvT_i,"ax",@progbits
	.align	128
        .global         _ZN3cub18CUB_300001_SM_10006detail4scan20DeviceScanInitKernelINS0_13ScanTileStateIiLb1EEEEEvT_i
        .type           _ZN3cub18CUB_300001_SM_10006detail4scan20DeviceScanInitKernelINS0_13ScanTileStateIiLb1EEEEEvT_i,@function
        .size           _ZN3cub18CUB_300001_SM_10006detail4scan20DeviceScanInitKernelINS0_13ScanTileStateIiLb1EEEEEvT_i,(.L_x_906 - _ZN3cub18CUB_300001_SM_10006detail4scan20DeviceScanInitKernelINS0_13ScanTileStateIiLb1EEEEEvT_i)
        .other          _ZN3cub18CUB_300001_SM_10006detail4scan20DeviceScanInitKernelINS0_13ScanTileStateIiLb1EEEEEvT_i,@"STO_CUDA_ENTRY STV_DEFAULT"
_ZN3cub18CUB_300001_SM_10006detail4scan20DeviceScanInitKernelINS0_13ScanTileStateIiLb1EEEEEvT_i:
.text._ZN3cub18CUB_300001_SM_10006detail4scan20DeviceScanInitKernelINS0_13ScanTileStateIiLb1EEEEEvT_i:
[----:B------:R-:W-:Y:S01]  /*0000*/  LDC R1, c[0x0][0x37c] ;  /* 0x0000df00ff017b82 */ /* 0x000fe20000000800 */
[----:B------:R-:W0:Y:S07]  /*0010*/  S2R R0, SR_TID.X ;  /* 0x0000000000007919 */ /* 0x000e2e0000002100 */
[----:B------:R-:W1:Y:S01]  /*0020*/  S2UR UR6, SR_CTAID.X ;  /* 0x00000000000679c3 */ /* 0x000e620000002500 */
[----:B------:R-:W2:Y:S07]  /*0030*/  LDCU UR4, c[0x0][0x388] ;  /* 0x00007100ff0477ac */ /* 0x000eae0008000800 */
[----:B------:R-:W1:Y:S01]  /*0040*/  LDC R5, c[0x0][0x360] ;  /* 0x0000d800ff057b82 */ /* 0x000e620000000800 */
[----:B0-----:R-:W-:Y:S01]  /*0050*/  ISETP.GT.U32.AND P0, PT, R0, 0x1f, PT ;  /* 0x0000001f0000780c */ /* 0x001fe20003f04070 */
[----:B-1----:R-:W-:-:S03]  /*0060*/  IMAD R5, R5, UR6, R0 ;  /* 0x0000000605057c24 */ /* 0x002fc6000f8e0200 */
[----:B------:R-:W-:Y:S02]  /*0070*/  ISETP.NE.OR P0, PT, RZ, UR6, P0 ;  /* 0x00000006ff007c0c */ /* 0x000fe40008705670 */
[----:B--2---:R-:W-:Y:S01]  /*0080*/  ISETP.GE.AND P1, PT, R5, UR4, PT ;  /* 0x0000000405007c0c */ /* 0x004fe2000bf26270 */
[----:B------:R-:W0:-:S12]  /*0090*/  LDCU.64 UR4, c[0x0][0x358] ;  /* 0x00006b00ff0477ac */ /* 0x000e180008000a00 */
[----:B------:R-:W1:Y:S01]  /*00a0*/  @!P1 LDC.64 R2, c[0x0][0x380] ;  /* 0x0000e000ff029b82 */ /* 0x000e620000000a00 */
[----:B------:R-:W-:Y:S01]  /*00b0*/  @!P1 MOV R4, 0x63 ;  /* 0x0000006300049802 */ /* 0x000fe20000000f00 */
[----:B-1----:R-:W-:-:S04]  /*00c0*/  @!P1 IMAD.WIDE R2, R5, 0x8, R2 ;  /* 0x0000000805029825 */ /* 0x002fc800078e0202 */
[----:B------:R-:W-:-:S05]  /*00d0*/  HFMA2 R5, -RZ, RZ, 0, 0 ;  /* 0x00000000ff057431 */ /* 0x000fca00000001ff */
[----:B0-----:R0:W-:Y:S01]  /*00e0*/  @!P1 STG.E.64 desc[UR4][R2.64+0x100], R4 ;  /* 0x0001000402009986 */ /* 0x0011e2000c101b04 */
[----:B------:R-:W-:Y:S05]  /*00f0*/  @P0 EXIT ;  /* 0x000000000000094d */ /* 0x000fea0003800000 */
[----:B0-----:R-:W0:Y:S02]  /*0100*/  LDC.64 R2, c[0x0][0x380] ;  /* 0x0000e000ff027b82 */ /* 0x001e240000000a00 */
[----:B0-----:R-:W-:-:S05]  /*0110*/  IMAD.WIDE.U32 R2, R0, 0x8, R2 ;  /* 0x0000000800027825 */ /* 0x001fca00078e0002 */
[----:B------:R-:W-:Y:S01]  /*0120*/  STG.E.64 desc[UR4][R2.64], RZ ;  /* 0x000000ff02007986 */ /* 0x000fe2000c101b04 */
[----:B------:R-:W-:Y:S05]  /*0130*/  EXIT ;  /* 0x000000000000794d */ /* 0x000fea0003800000 */
.L_x_186:
        /* <DEDUP_REMOVED lines=12> */
.L_x_906:


//--------------------- .text._ZN3cub18CUB_300001_SM_10006detail11EmptyKernelIvEEvv --------------------------
	.section	.text._ZN3cub18CUB_300001_SM_10006detail11EmptyKernelIvEEvv,"ax",@progbits
	.align	128
        .global         _ZN3cub18CUB_300001_SM_10006detail11EmptyKernelIvEEvv
        .type           _ZN3cub18CUB_300001_SM_10006detail11EmptyKernelIvEEvv,@function
        .size           _ZN3cub18CUB_300001_SM_10006detail11EmptyKernelIvEEvv,(.L_x_907 - _ZN3cub18CUB_300001_SM_10006detail11EmptyKernelIvEEvv)
        .other          _ZN3cub18CUB_300001_SM_10006detail11EmptyKernelIvEEvv,@"STO_CUDA_ENTRY STV_DEFAULT"
_ZN3cub18CUB_300001_SM_10006detail11EmptyKernelIvEEvv:
.text._ZN3cub18CUB_300001_SM_10006detail11EmptyKernelIvEEvv:
[----:B------:R-:W-:Y:S01]  /*0000*/  LDC R1, c[0x0][0x37c] ;  /* 0x0000df00ff017b82 */ /* 0x000fe20000000800 */
[----:B------:R-:W-:Y:S05]  /*0010*/  EXIT ;  /* 0x000000000000794d */ /* 0x000fea0003800000 */
.L_x_187:
        /* <DEDUP_REMOVED lines=14> */
.L_x_907:


//--------------------- .text._ZN6thrust24THRUST_300001_SM_1000_NS8cuda_cub4core6detail13_kernel_agentINS1_8__reduce11ReduceAgentIPN4cuda3std3__45tupleIJilEEESC_SB_lNS1_9__extrema9arg_max_fIilNS9_4lessIiEEEEEEJSC_SC_iSH_EEEvDpT0_ --------------------------
	.section	.text._ZN6thrust24THRUST_300001_SM_1000_NS8cuda_cub4core6detail13_kernel_agentINS1_8__reduce11ReduceAgentIPN4cuda3std3__45tupleIJilEEESC_SB_lNS1_9__extrema9arg_max_fIilNS9_4lessIiEEEEEEJSC_SC_iSH_EEEvDpT0_,"ax",@progbits
	.align	128
        .global         _ZN6thrust24THRUST_300001_SM_1000_NS8cuda_cub4core6detail13_kernel_agentINS1_8__reduce11ReduceAgentIPN4cuda3std3__45tupleIJilEEESC_SB_lNS1_9__extrema9arg_max_fIilNS9_4lessIiEEEEEEJSC_SC_iSH_EEEvDpT0_
        .type           _ZN6thrust24THRUST_300001_SM_1000_NS8cuda_cub4core6detail13_kernel_agentINS1_8__reduce11ReduceAgentIPN4cuda3std3__45tupleIJilEEESC_SB_lNS1_9__extrema9arg_max_fIilNS9_4lessIiEEEEEEJSC_SC_iSH_EEEvDpT0_,@function
        .size           _ZN6thrust24THRUST_300001_SM_1000_NS8cuda_cub4core6detail13_kernel_agentINS1_8__reduce11ReduceAgentIPN4cuda3std3__45tupleIJilEEESC_SB_lNS1_9__extrema9arg_max_fIilNS9_4lessIiEEEEEEJSC_SC_iSH_EEEvDpT0_,(.L_x_908 - _ZN6thrust24THRUST_300001_SM_1000_NS8cuda_cub4core6detail13_kernel_agentINS1_8__reduce11ReduceAgentIPN4cuda3std3__45tupleIJilEEESC_SB_lNS1_9__extrema9arg_max_fIilNS9_4lessIiEEEEEEJSC_SC_iSH_EEEvDpT0_)
        .other          _ZN6thrust24THRUST_300001_SM_1000_NS8cuda_cub4core6detail13_kernel_agentINS1_8__reduce11ReduceAgentIPN4cuda3std3__45tupleIJilEEESC_SB_lNS1_9__extrema9arg_max_fIilNS9_4lessIiEEEEEEJSC_SC_iSH_EEEvDpT0_,@"STO_CUDA_ENTRY STV_DEFAULT"
_ZN6thrust24THRUST_300001_SM_1000_NS8cuda_cub4core6detail13_kernel_agentINS1_8__reduce11ReduceAgentIPN4cuda3std3__45tupleIJilEEESC_SB_lNS1_9__extrema9arg_max_fIilNS9_4lessIiEEEEEEJSC_SC_iSH_EEEvDpT0_:
.text._ZN6thrust24THRUST_300001_SM_1000_NS8cuda_cub4core6detail13_kernel_agentINS1_8__reduce11ReduceAgentIPN4cuda3std3__45tupleIJilEEESC_SB_lNS1_9__extrema9arg_max_fIilNS9_4lessIiEEEEEEJSC_SC_iSH_EEEvDpT0_:
[----:B------:R-:W-:Y:S01]  /*0000*/  LDC R1, c[0x0][0x37c] ;  /* 0x0000df00ff017b82 */ /* 0x000fe20000000800 */
[----:B------:R-:W0:Y:S02]  /*0010*/  LDCU UR8, c[0x0][0x390] ;  /* 0x00007200ff0877ac */ /* 0x000e240008000800 */
[----:B0-----:R-:W-:-:S13]  /*0020*/  ISETP.NE.AND P0, PT, RZ, UR8, PT ;  /* 0x00000008ff007c0c */ /* 0x001fda000bf05270 */
[----:B------:R-:W-:Y:S05]  /*0030*/  @!P0 EXIT ;  /* 0x000000000000894d */ /* 0x000fea0003800000 */
[----:B------:R-:W-:Y:S01]  /*0040*/  UISETP.GT.AND UP0, UPT, UR8, 0x4ff, UPT ;  /* 0x000004ff0800788c */ /* 0x000fe2000bf04270 */
[----:B------:R-:W-:Y:S01]  /*0050*/  BSSY.RECONVERGENT B0, `(.L_x_188) ;  /* 0x00005bf000007945 */ /* 0x000fe20003800200 */
[----:B------:R-:W0:Y:S07]  /*0060*/  LDCU.64 UR10, c[0x0][0x358] ;  /* 0x00006b00ff0a77ac */ /* 0x000e2e0008000a00 */
[----:B------:R-:W-:Y:S05]  /*0070*/  BRA.U UP0, `(.L_x_189) ;  /* 0x0000003100807547 */ /* 0x000fea000b800000 */
[----:B------:R-:W1:Y:S01]  /*0080*/  S2R R0, SR_TID.X ;  /* 0x0000000000007919 */ /* 0x000e620000002100 */
[----:B------:R-:W2:Y:S01]  /*0090*/  LDCU UR4, c[0x0][0x390] ;  /* 0x00007200ff0477ac */ /* 0x000ea20008000800 */
[----:B------:R-:W-:Y:S01]  /*00a0*/  BSSY.RECONVERGENT B1, `(.L_x_190) ;  /* 0x000000b000017945 */ /* 0x000fe20003800200 */
[----:B------:R-:W-:Y:S01]  /*00b0*/  IMAD.MOV.U32 R4, RZ, RZ, RZ ;  /* 0x000000ffff047224 */ /* 0x000fe200078e00ff */
[----:B------:R-:W-:Y:S02]  /*00c0*/  CS2R R2, SRZ ;  /* 0x0000000000027805 */ /* 0x000fe4000001ff00 */
[----:B-1----:R-:W-:Y:S01]  /*00d0*/  ISETP.GE.AND P0, PT, R0, UR8, PT ;  /* 0x0000000800007c0c */ /* 0x002fe2000bf06270 */
[----:B------:R-:W-:-:S12]  /*00e0*/  IMAD.MOV.U32 R5, RZ, RZ, R0 ;  /* 0x000000ffff057224 */ /* 0x000fd800078e0000 */
[----:B--2---:R-:W-:Y:S05]  /*00f0*/  @P0 BRA `(.L_x_191) ;  /* 0x0000000000140947 */ /* 0x004fea0003800000 */
[----:B------:R-:W1:Y:S02]  /*0100*/  LDC.64 R6, c[0x0][0x380] ;  /* 0x0000e000ff067b82 */ /* 0x000e640000000a00 */
[----:B-1----:R-:W-:-:S05]  /*0110*/  IMAD.WIDE.U32 R6, R0, 0x10, R6 ;  /* 0x0000001000067825 */ /* 0x002fca00078e0006 */
[----:B0-----:R1:W5:Y:S04]  /*0120*/  LDG.E.CONSTANT R4, desc[UR10][R6.64] ;  /* 0x0000000a06047981 */ /* 0x001368000c1e9900 */
[----:B------:R1:W5:Y:S01]  /*0130*/  LDG.E.64.CONSTANT R2, desc[UR10][R6.64+0x8] ;  /* 0x0000080a06027981 */ /* 0x000362000c1e9b00 */
[----:B------:R-:W-:-:S07]  /*0140*/  VIADD R5, R0, 0x100 ;  /* 0x0000010000057836 */ /* 0x000fce0000000000 */
.L_x_191:
[----:B0-----:R-:W-:Y:S05]  /*0150*/  BSYNC.RECONVERGENT B1 ;  /* 0x0000000000017941 */ /* 0x001fea0003800200 */
.L_x_190:
[----:B------:R-:W-:Y:S01]  /*0160*/  ISETP.GE.AND P0, PT, R5, UR8, PT ;  /* 0x0000000805007c0c */ /* 0x000fe2000bf06270 */
[----:B------:R-:W-:-:S12]  /*0170*/  BSSY.RECONVERGENT B1, `(.L_x_192) ;  /* 0x0000088000017945 */ /* 0x000fd80003800200 */
[----:B------:R-:W-:Y:S05]  /*0180*/  @P0 BRA `(.L_x_193) ;  /* 0x0000000800180947 */ /* 0x000fea0003800000 */
[----:B-1----:R-:W-:Y:S01]  /*0190*/  LOP3.LUT R6, RZ, R5, RZ, 0x33, !PT ;  /* 0x00000005ff067212 */ /* 0x002fe200078e33ff */
[----:B------:R-:W-:Y:S04]  /*01a0*/  BSSY.RECONVERGENT B2, `(.L_x_194) ;  /* 0x000002b000027945 */ /* 0x000fe80003800200 */
[----:B------:R-:W-:-:S05]  /*01b0*/  VIADD R12, R6, UR8 ;  /* 0x00000008060c7c36 */ /* 0x000fca0008000000 */
[----:B------:R-:W-:-:S04]  /*01c0*/  LOP3.LUT R6, R12, 0x300, RZ, 0xc0, !PT ;  /* 0x000003000c067812 */ /* 0x000fc800078ec0ff */
[----:B------:R-:W-:-:S13]  /*01d0*/  ISETP.NE.AND P0, PT, R6, 0x300, PT ;  /* 0x000003000600780c */ /* 0x000fda0003f05270 */
[----:B------:R-:W-:Y:S05]  /*01e0*/  @!P0 BRA `(.L_x_195) ;  /* 0x0000000000988947 */ /* 0x000fea0003800000 */
[----:B------:R-:W0:Y:S01]  /*01f0*/  LDC.64 R6, c[0x0][0x380] ;  /* 0x0000e000ff067b82 */ /* 0x000e220000000a00 */
[----:B------:R-:W-:-:S04]  /*0200*/  LEA.HI R8, R12, 0x1, RZ, 0x18 ;  /* 0x000000010c087811 */ /* 0x000fc800078fc0ff */
[----:B------:R-:W-:-:S05]  /*0210*/  LOP3.LUT R8, R8, 0x3, RZ, 0xc0, !PT ;  /* 0x0000000308087812 */ /* 0x000fca00078ec0ff */
[----:B------:R-:W-:Y:S02]  /*0220*/  IMAD.MOV R10, RZ, RZ, -R8 ;  /* 0x000000ffff0a7224 */ /* 0x000fe400078e0a08 */
[----:B0-----:R-:W-:-:S04]  /*0230*/  IMAD.WIDE.U32 R6, R5, 0x10, R6 ;  /* 0x0000001005067825 */ /* 0x001fc800078e0006 */
[----:B------:R-:W-:-:S07]  /*0240*/  IMAD.MOV.U32 R11, RZ, RZ, R6 ;  /* 0x000000ffff0b7224 */ /* 0x000fce00078e0006 */
.L_x_198:
[----:B------:R-:W-:-:S05]  /*0250*/  IMAD.MOV.U32 R6, RZ, RZ, R11 ;  /* 0x000000ffff067224 */ /* 0x000fca00078e000b */
[----:B------:R-:W2:Y:S04]  /*0260*/  LDG.E.CONSTANT R14, desc[UR10][R6.64] ;  /* 0x0000000a060e7981 */ /* 0x000ea8000c1e9900 */
[----:B------:R-:W3:Y:S01]  /*0270*/  LDG.E.64.CONSTANT R8, desc[UR10][R6.64+0x8] ;  /* 0x0000080a06087981 */ /* 0x000ee2000c1e9b00 */
[----:B------:R-:W-:Y:S01]  /*0280*/  VIADD R10, R10, 0x1 ;  /* 0x000000010a0a7836 */ /* 0x000fe20000000000 */
[----:B------:R-:W-:Y:S01]  /*0290*/  BSSY.RECONVERGENT B3, `(.L_x_196) ;  /* 0x0000018000037945 */ /* 0x000fe20003800200 */
[----:B-----5:R-:W-:Y:S01]  /*02a0*/  IMAD.MOV.U32 R17, RZ, RZ, R3 ;  /* 0x000000ffff117224 */ /* 0x020fe200078e0003 */
[----:B------:R-:W-:Y:S01]  /*02b0*/  IADD3 R11, P3, PT, R6, 0x1000, RZ ;  /* 0x00001000060b7810 */ /* 0x000fe20007f7e0ff */
[----:B------:R-:W-:Y:S01]  /*02c0*/  IMAD.MOV.U32 R15, RZ, RZ, R2 ;  /* 0x000000ffff0f7224 */ /* 0x000fe200078e0002 */
[----:B------:R-:W-:Y:S01]  /*02d0*/  ISETP.NE.AND P2, PT, R10, RZ, PT ;  /* 0x000000ff0a00720c */ /* 0x000fe20003f45270 */
[----:B------:R-:W-:Y:S01]  /*02e0*/  IMAD.MOV.U32 R13, RZ, RZ, R4 ;  /* 0x000000ffff0d7224 */ /* 0x000fe200078e0004 */
[----:B--2---:R-:W-:Y:S01]  /*02f0*/  ISETP.GE.AND P0, PT, R4, R14, PT ;  /* 0x0000000e0400720c */ /* 0x004fe20003f06270 */
[----:B------:R-:W-:-:S02]  /*0300*/  IMAD.MOV.U32 R4, RZ, RZ, R14 ;  /* 0x000000ffff047224 */ /* 0x000fc400078e000e */
[----:B---3--:R-:W-:Y:S02]  /*0310*/  IMAD.MOV.U32 R2, RZ, RZ, R8 ;  /* 0x000000ffff027224 */ /* 0x008fe400078e0008 */
[----:B------:R-:W-:-:S08]  /*0320*/  IMAD.MOV.U32 R3, RZ, RZ, R9 ;  /* 0x000000ffff037224 */ /* 0x000fd000078e0009 */
[----:B------:R-:W-:Y:S05]  /*0330*/  @!P0 BRA `(.L_x_197) ;  /* 0x0000000000348947 */ /* 0x000fea0003800000 */
[----:B------:R-:W-:Y:S01]  /*0340*/  ISETP.GE.AND P4, PT, R14, R13, PT ;  /* 0x0000000d0e00720c */ /* 0x000fe20003f86270 */
[----:B------:R-:W-:Y:S02]  /*0350*/  IMAD.MOV.U32 R4, RZ, RZ, R13 ;  /* 0x000000ffff047224 */ /* 0x000fe400078e000d */
[----:B------:R-:W-:Y:S02]  /*0360*/  IMAD.MOV.U32 R2, RZ, RZ, R15 ;  /* 0x000000ffff027224 */ /* 0x000fe400078e000f */
[----:B------:R-:W-:-:S08]  /*0370*/  IMAD.MOV.U32 R3, RZ, RZ, R17 ;  /* 0x000000ffff037224 */ /* 0x000fd000078e0011 */
[CC--:B------:R-:W-:Y:S02]  /*0380*/  @P4 ISETP.LT.U32.AND P1, PT, R15.reuse, R8.reuse, PT ;  /* 0x000000080f00420c */ /* 0x0c0fe40003f21070 */
[-C--:B------:R-:W-:Y:S02]  /*0390*/  @P4 ISETP.GE.U32.AND P0, PT, R15, R8.reuse, PT ;  /* 0x000000080f00420c */ /* 0x080fe40003f06070 */
[CC--:B------:R-:W-:Y:S02]  /*03a0*/  @P4 ISETP.LT.AND.EX P1, PT, R17.reuse, R9.reuse, PT, P1 ;  /* 0x000000091100420c */ /* 0x0c0fe40003f21310 */
[-C--:B------:R-:W-:Y:S02]  /*03b0*/  @P4 ISETP.GE.AND.EX P0, PT, R17, R9.reuse, PT, P0 ;  /* 0x000000091100420c */ /* 0x080fe40003f06300 */
[----:B------:R-:W-:Y:S02]  /*03c0*/  @P4 SEL R8, R15, R8, P1 ;  /* 0x000000080f084207 */ /* 0x000fe40000800000 */
[----:B------:R-:W-:-:S02]  /*03d0*/  @P4 SEL R9, R17, R9, P1 ;  /* 0x0000000911094207 */ /* 0x000fc40000800000 */
[----:B------:R-:W-:Y:S01]  /*03e0*/  @P4 SEL R4, R13, R14, !P0 ;  /* 0x0000000e0d044207 */ /* 0x000fe20004000000 */
[----:B------:R-:W-:Y:S02]  /*03f0*/  @P4 IMAD.MOV.U32 R2, RZ, RZ, R8 ;  /* 0x000000ffff024224 */ /* 0x000fe400078e0008 */
[----:B------:R-:W-:-:S07]  /*0400*/  @P4 IMAD.MOV.U32 R3, RZ, RZ, R9 ;  /* 0x000000ffff034224 */ /* 0x000fce00078e0009 */
.L_x_197:
[----:B------:R-:W-:Y:S05]  /*0410*/  BSYNC.RECONVERGENT B3 ;  /* 0x0000000000037941 */ /* 0x000fea0003800200 */
.L_x_196:
[----:B------:R-:W-:Y:S02]  /*0420*/  IMAD.X R7, RZ, RZ, R7, P3 ;  /* 0x000000ffff077224 */ /* 0x000fe400018e0607 */
[----:B------:R-:W-:Y:S01]  /*0430*/  VIADD R5, R5, 0x100 ;  /* 0x0000010005057836 */ /* 0x000fe20000000000 */
[----:B------:R-:W-:Y:S06]  /*0440*/  @P2 BRA `(.L_x_198) ;  /* 0xfffffffc00802947 */ /* 0x000fec000383ffff */
.L_x_195:
[----:B------:R-:W-:Y:S05]  /*0450*/  BSYNC.RECONVERGENT B2 ;  /* 0x0000000000027941 */ /* 0x000fea0003800200 */
.L_x_194:
[----:B------:R-:W0:Y:S01]  /*0460*/  LDC.64 R8, c[0x0][0x380] ;  /* 0x0000e000ff087b82 */ /* 0x000e220000000a00 */
[----:B------:R-:W-:-:S13]  /*0470*/  ISETP.GE.U32.AND P0, PT, R12, 0x300, PT ;  /* 0x000003000c00780c */ /* 0x000fda0003f06070 */
[----:B------:R-:W-:Y:S05]  /*0480*/  @!P0 BRA `(.L_x_193) ;  /* 0x0000000400588947 */ /* 0x000fea0003800000 */
.L_x_207:
[----:B0-----:R-:W-:-:S05]  /*0490*/  IMAD.WIDE R18, R5, 0x10, R8 ;  /* 0x0000001005127825 */ /* 0x001fca00078e0208 */
[----:B------:R-:W2:Y:S04]  /*04a0*/  LDG.E.CONSTANT R21, desc[UR10][R18.64] ;  /* 0x0000000a12157981 */ /* 0x000ea8000c1e9900 */
[----:B------:R-:W3:Y:S04]  /*04b0*/  LDG.E.64.CONSTANT R14, desc[UR10][R18.64+0x8] ;  /* 0x0000080a120e7981 */ /* 0x000ee8000c1e9b00 */
[----:B-----5:R0:W5:Y:S04]  /*04c0*/  LDG.E.CONSTANT R27, desc[UR10][R18.64+0x1000] ;  /* 0x0010000a121b7981 */ /* 0x020168000c1e9900 */
[----:B------:R0:W5:Y:S04]  /*04d0*/  LDG.E.CONSTANT R16, desc[UR10][R18.64+0x2000] ;  /* 0x0020000a12107981 */ /* 0x000168000c1e9900 */
[----:B------:R0:W5:Y:S04]  /*04e0*/  LDG.E.CONSTANT R17, desc[UR10][R18.64+0x3000] ;  /* 0x0030000a12117981 */ /* 0x000168000c1e9900 */
[----:B------:R0:W5:Y:S04]  /*04f0*/  LDG.E.64.CONSTANT R12, desc[UR10][R18.64+0x1008] ;  /* 0x0010080a120c7981 */ /* 0x000168000c1e9b00 */
[----:B------:R0:W5:Y:S04]  /*0500*/  LDG.E.64.CONSTANT R6, desc[UR10][R18.64+0x2008] ;  /* 0x0020080a12067981 */ /* 0x000168000c1e9b00 */
[----:B------:R0:W5:Y:S01]  /*0510*/  LDG.E.64.CONSTANT R10, desc[UR10][R18.64+0x3008] ;  /* 0x0030080a120a7981 */ /* 0x000162000c1e9b00 */
[----:B------:R-:W-:Y:S01]  /*0520*/  BSSY.RECONVERGENT B2, `(.L_x_199) ;  /* 0x0000011000027945 */ /* 0x000fe20003800200 */
[----:B--2---:R-:W-:Y:S01]  /*0530*/  ISETP.GE.AND P0, PT, R4, R21, PT ;  /* 0x000000150400720c */ /* 0x004fe20003f06270 */
[----:B------:R-:W-:-:S02]  /*0540*/  IMAD.MOV.U32 R20, RZ, RZ, R21 ;  /* 0x000000ffff147224 */ /* 0x000fc400078e0015 */
[----:B---3--:R-:W-:Y:S02]  /*0550*/  IMAD.MOV.U32 R23, RZ, RZ, R14 ;  /* 0x000000ffff177224 */ /* 0x008fe400078e000e */
[----:B------:R-:W-:-:S08]  /*0560*/  IMAD.MOV.U32 R25, RZ, RZ, R15 ;  /* 0x000000ffff197224 */ /* 0x000fd000078e000f */
[----:B0-----:R-:W-:Y:S05]  /*0570*/  @!P0 BRA `(.L_x_200) ;  /* 0x00000000002c8947 */ /* 0x001fea0003800000 */
[----:B------:R-:W-:Y:S01]  /*0580*/  ISETP.GE.AND P2, PT, R21, R4, PT ;  /* 0x000000041500720c */ /* 0x000fe20003f46270 */
[----:B------:R-:W-:Y:S02]  /*0590*/  IMAD.MOV.U32 R23, RZ, RZ, R2 ;  /* 0x000000ffff177224 */ /* 0x000fe400078e0002 */
[----:B------:R-:W-:Y:S02]  /*05a0*/  IMAD.MOV.U32 R25, RZ, RZ, R3 ;  /* 0x000000ffff197224 */ /* 0x000fe400078e0003 */
[----:B------:R-:W-:-:S08]  /*05b0*/  IMAD.MOV.U32 R20, RZ, RZ, R4 ;  /* 0x000000ffff147224 */ /* 0x000fd000078e0004 */
[CC--:B------:R-:W-:Y:S02]  /*05c0*/  @P2 ISETP.GE.U32.AND P0, PT, R2.reuse, R14.reuse, PT ;  /* 0x0000000e0200220c */ /* 0x0c0fe40003f06070 */
[-C--:B------:R-:W-:Y:S02]  /*05d0*/  @P2 ISETP.LT.U32.AND P1, PT, R2, R14.reuse, PT ;  /* 0x0000000e0200220c */ /* 0x080fe40003f21070 */
[CC--:B------:R-:W-:Y:S02]  /*05e0*/  @P2 ISETP.GE.AND.EX P0, PT, R3.reuse, R15.reuse, PT, P0 ;  /* 0x0000000f0300220c */ /* 0x0c0fe40003f06300 */
[----:B------:R-:W-:Y:S02]  /*05f0*/  @P2 ISETP.LT.AND.EX P1, PT, R3, R15, PT, P1 ;  /* 0x0000000f0300220c */ /* 0x000fe40003f21310 */
[----:B------:R-:W-:Y:S02]  /*0600*/  @P2 SEL R20, R4, R21, !P0 ;  /* 0x0000001504142207 */ /* 0x000fe40004000000 */
[----:B------:R-:W-:-:S02]  /*0610*/  @P2 SEL R23, R2, R14, P1 ;  /* 0x0000000e02172207 */ /* 0x000fc40000800000 */
[----:B------:R-:W-:-:S07]  /*0620*/  @P2 SEL R25, R3, R15, P1 ;  /* 0x0000000f03192207 */ /* 0x000fce0000800000 */
.L_x_200:
[----:B------:R-:W-:Y:S05]  /*0630*/  BSYNC.RECONVERGENT B2 ;  /* 0x0000000000027941 */ /* 0x000fea0003800200 */
.L_x_199:
[----:B-----5:R-:W-:Y:S01]  /*0640*/  ISETP.GE.AND P0, PT, R20, R27, PT ;  /* 0x0000001b1400720c */ /* 0x020fe20003f06270 */
[----:B------:R-:W-:Y:S01]  /*0650*/  BSSY.RECONVERGENT B2, `(.L_x_201) ;  /* 0x0000010000027945 */ /* 0x000fe20003800200 */
[----:B------:R-:W-:Y:S02]  /*0660*/  IMAD.MOV.U32 R3, RZ, RZ, R27 ;  /* 0x000000ffff037224 */ /* 0x000fe400078e001b */
[----:B------:R-:W-:Y:S02]  /*0670*/  IMAD.MOV.U32 R19, RZ, RZ, R12 ;  /* 0x000000ffff137224 */ /* 0x000fe400078e000c */
[----:B------:R-:W-:-:S07]  /*0680*/  IMAD.MOV.U32 R21, RZ, RZ, R13 ;  /* 0x000000ffff157224 */ /* 0x000fce00078e000d */
[----:B------:R-:W-:Y:S05]  /*0690*/  @!P0 BRA `(.L_x_202) ;  /* 0x00000000002c8947 */ /* 0x000fea0003800000 */
        /* <DEDUP_REMOVED lines=11> */
.L_x_202:
[----:B------:R-:W-:Y:S05]  /*0750*/  BSYNC.RECONVERGENT B2 ;  /* 0x0000000000027941 */ /* 0x000fea0003800200 */
.L_x_201:
[----:B------:R-:W-:Y:S01]  /*0760*/  ISETP.GE.AND P0, PT, R3, R16, PT ;  /* 0x000000100300720c */ /* 0x000fe20003f06270 */
        /* <DEDUP_REMOVED lines=10> */
[----:B------:R-:W-:Y:S02]  /*0810*/  @P2 ISETP.LT.U32.AND P1, PT, R19, R6, PT ;  /* 0x000000061300220c */ /* 0x000fe40003f21070 */
[CC--:B------:R-:W-:Y:S02]  /*0820*/  @P2 ISETP.GE.AND.EX P0, PT, R21.reuse, R7.reuse, PT, P0 ;  /* 0x000000071500220c */ /* 0x0c0fe40003f06300 */
[----:B------:R-:W-:Y:S02]  /*0830*/  @P2 ISETP.LT.AND.EX P1, PT, R21, R7, PT, P1 ;  /* 0x000000071500220c */ /* 0x000fe40003f21310 */
[----:B------:R-:W-:Y:S02]  /*0840*/  @P2 SEL R12, R3, R16, !P0 ;  /* 0x00000010030c2207 */ /* 0x000fe40004000000 */
[----:B------:R-:W-:-:S02]  /*0850*/  @P2 SEL R13, R19, R6, P1 ;  /* 0x00000006130d2207 */ /* 0x000fc40000800000 */
[----:B------:R-:W-:-:S07]  /*0860*/  @P2 SEL R15, R21, R7, P1 ;  /* 0x00000007150f2207 */ /* 0x000fce0000800000 */
.L_x_204:
[----:B------:R-:W-:Y:S05]  /*0870*/  BSYNC.RECONVERGENT B2 ;  /* 0x0000000000027941 */ /* 0x000fea0003800200 */
.L_x_203:
        /* <DEDUP_REMOVED lines=19> */
.L_x_206:
[----:B------:R-:W-:Y:S05]  /*09b0*/  BSYNC.RECONVERGENT B2 ;  /* 0x0000000000027941 */ /* 0x000fea0003800200 */
.L_x_205:
[----:B------:R-:W-:-:S05]  /*09c0*/  VIADD R5, R5, 0x400 ;  /* 0x0000040005057836 */ /* 0x000fca0000000000 */
[----:B------:R-:W-:-:S13]  /*09d0*/  ISETP.GE.AND P0, PT, R5, UR4, PT ;  /* 0x0000000405007c0c */ /* 0x000fda000bf06270 */
[----:B------:R-:W-:Y:S05]  /*09e0*/  @!P0 BRA `(.L_x_207) ;  /* 0xfffffff800a88947 */ /* 0x000fea000383ffff */
.L_x_193:
[----:B------:R-:W-:Y:S05]  /*09f0*/  BSYNC.RECONVERGENT B1 ;  /* 0x0000000000017941 */ /* 0x000fea0003800200 */
.L_x_192:
[----:B------:R-:W2:Y:S02]  /*0a00*/  LDCU UR6, c[0x0][0x390] ;  /* 0x00007200ff0677ac */ /* 0x000ea40008000800 */
[----:B--2---:R-:W-:-:S09]  /*0a10*/  UISETP.GE.AND UP0, UPT, UR6, 0x100, UPT ;  /* 0x000001000600788c */ /* 0x004fd2000bf06270 */
[----:B------:R-:W-:Y:S05]  /*0a20*/  BRA.U !UP0, `(.L_x_208) ;  /* 0x00000011088c7547 */ /* 0x000fea000b800000 */
[----:B0-----:R-:W0:Y:S01]  /*0a30*/  S2R R8, SR_LANEID ;  /* 0x0000000000087919 */ /* 0x001e220000000000 */
[----:B------:R-:W-:Y:S01]  /*0a40*/  BSSY.RECONVERGENT B1, `(.L_x_209) ;  /* 0x000001b000017945 */ /* 0x000fe20003800200 */
[----:B-1---5:R-:W-:Y:S01]  /*0a50*/  IMAD.MOV.U32 R6, RZ, RZ, R2 ;  /* 0x000000ffff067224 */ /* 0x022fe200078e0002 */
[----:B------:R1:W2:Y:S01]  /*0a60*/  SHFL.DOWN PT, R9, R4, 0x1, 0x1f ;  /* 0x08201f0004097f89 */ /* 0x0002a200000e0000 */
[----:B------:R-:W-:Y:S02]  /*0a70*/  IMAD.MOV.U32 R7, RZ, RZ, R3 ;  /* 0x000000ffff077224 */ /* 0x000fe400078e0003 */
[----:B------:R-:W-:Y:S01]  /*0a80*/  IMAD.MOV.U32 R5, RZ, RZ, R4 ;  /* 0x000000ffff057224 */ /* 0x000fe200078e0004 */
[----:B------:R1:W3:Y:S04]  /*0a90*/  SHFL.DOWN PT, R11, R2, 0x1, 0x1f ;  /* 0x08201f00020b7f89 */ /* 0x0002e800000e0000 */
[----:B------:R1:W4:Y:S01]  /*0aa0*/  SHFL.DOWN PT, R13, R3, 0x1, 0x1f ;  /* 0x08201f00030d7f89 */ /* 0x00032200000e0000 */
[----:B0-----:R-:W-:-:S02]  /*0ab0*/  ISETP.GT.AND P0, PT, R8, 0x1e, PT ;  /* 0x0000001e0800780c */ /* 0x001fc40003f04270 */
[C---:B------:R-:W-:Y:S02]  /*0ac0*/  ISETP.GT.AND P1, PT, R8.reuse, 0x1d, PT ;  /* 0x0000001d0800780c */ /* 0x040fe40003f24270 */
[----:B------:R-:W-:-:S09]  /*0ad0*/  ISETP.GT.AND P3, PT, R8, 0x1b, PT ;  /* 0x0000001b0800780c */ /* 0x000fd20003f64270 */
[----:B-1234-:R-:W-:Y:S05]  /*0ae0*/  @P0 BRA `(.L_x_210) ;  /* 0x0000000000400947 */ /* 0x01efea0003800000 */
[----:B------:R-:W-:Y:S01]  /*0af0*/  ISETP.GE.AND P0, PT, R4, R9, PT ;  /* 0x000000090400720c */ /* 0x000fe20003f06270 */
[----:B------:R-:W-:Y:S02]  /*0b00*/  IMAD.MOV.U32 R6, RZ, RZ, R11 ;  /* 0x000000ffff067224 */ /* 0x000fe400078e000b */
[----:B------:R-:W-:Y:S02]  /*0b10*/  IMAD.MOV.U32 R7, RZ, RZ, R13 ;  /* 0x000000ffff077224 */ /* 0x000fe400078e000d */
[----:B------:R-:W-:-:S08]  /*0b20*/  IMAD.MOV.U32 R5, RZ, RZ, R9 ;  /* 0x000000ffff057224 */ /* 0x000fd000078e0009 */
        /* <DEDUP_REMOVED lines=12> */
.L_x_210:
[----:B------:R-:W-:Y:S05]  /*0bf0*/  BSYNC.RECONVERGENT B1 ;  /* 0x0000000000017941 */ /* 0x000fea0003800200 */
.L_x_209:
[----:B------:R0:W1:Y:S01]  /*0c00*/  SHFL.DOWN PT, R10, R5, 0x2, 0x1f ;  /* 0x08401f00050a7f89 */ /* 0x00006200000e0000 */
[----:B------:R-:W-:Y:S01]  /*0c10*/  BSSY.RECONVERGENT B1, `(.L_x_211) ;  /* 0x000001a000017945 */ /* 0x000fe20003800200 */
[C---:B------:R-:W-:Y:S01]  /*0c20*/  ISETP.GT.AND P5, PT, R8.reuse, 0x17, PT ;  /* 0x000000170800780c */ /* 0x040fe20003fa4270 */
[----:B------:R-:W-:Y:S01]  /*0c30*/  IMAD.MOV.U32 R4, RZ, RZ, R6 ;  /* 0x000000ffff047224 */ /* 0x000fe200078e0006 */
[----:B------:R0:W2:Y:S01]  /*0c40*/  SHFL.DOWN PT, R3, R6, 0x2, 0x1f ;  /* 0x08401f0006037f89 */ /* 0x0000a200000e0000 */
[C---:B------:R-:W-:Y:S01]  /*0c50*/  ISETP.GT.AND P4, PT, R8.reuse, 0xf, PT ;  /* 0x0000000f0800780c */ /* 0x040fe20003f84270 */
[----:B------:R-:W-:Y:S01]  /*0c60*/  IMAD.MOV.U32 R2, RZ, RZ, R5 ;  /* 0x000000ffff027224 */ /* 0x000fe200078e0005 */
[----:B------:R-:W-:Y:S01]  /*0c70*/  ISETP.NE.AND P2, PT, R8, RZ, PT ;  /* 0x000000ff0800720c */ /* 0x000fe20003f45270 */
[----:B------:R0:W3:Y:S01]  /*0c80*/  SHFL.DOWN PT, R12, R7, 0x2, 0x1f ;  /* 0x08401f00070c7f89 */ /* 0x0000e200000e0000 */
[----:B------:R-:W-:Y:S01]  /*0c90*/  IMAD.MOV.U32 R8, RZ, RZ, R7 ;  /* 0x000000ffff087224 */ /* 0x000fe200078e0007 */
[----:B------:R-:W-:Y:S10]  /*0ca0*/  @P1 BRA `(.L_x_212) ;  /* 0x0000000000401947 */ /* 0x000ff40003800000 */
[----:B-1----:R-:W-:Y:S01]  /*0cb0*/  ISETP.GE.AND P0, PT, R5, R10, PT ;  /* 0x0000000a0500720c */ /* 0x002fe20003f06270 */
[----:B--2---:R-:W-:Y:S02]  /*0cc0*/  IMAD.MOV.U32 R4, RZ, RZ, R3 ;  /* 0x000000ffff047224 */ /* 0x004fe400078e0003 */
[----:B---3--:R-:W-:Y:S02]  /*0cd0*/  IMAD.MOV.U32 R8, RZ, RZ, R12 ;  /* 0x000000ffff087224 */ /* 0x008fe400078e000c */
[----:B------:R-:W-:-:S08]  /*0ce0*/  IMAD.MOV.U32 R2, RZ, RZ, R10 ;  /* 0x000000ffff027224 */ /* 0x000fd000078e000a */
[----:B------:R-:W-:Y:S05]  /*0cf0*/  @!P0 BRA `(.L_x_212) ;  /* 0x00000000002c8947 */ /* 0x000fea0003800000 */
[----:B------:R-:W-:Y:S01]  /*0d00*/  ISETP.GE.AND P6, PT, R10, R5, PT ;  /* 0x000000050a00720c */ /* 0x000fe20003fc6270 */
[----:B------:R-:W-:Y:S02]  /*0d10*/  IMAD.MOV.U32 R4, RZ, RZ, R6 ;  /* 0x000000ffff047224 */ /* 0x000fe400078e0006 */
[----:B------:R-:W-:Y:S02]  /*0d20*/  IMAD.MOV.U32 R8, RZ, RZ, R7 ;  /* 0x000000ffff087224 */ /* 0x000fe400078e0007 */
[----:B------:R-:W-:-:S08]  /*0d30*/  IMAD.MOV.U32 R2, RZ, RZ, R5 ;  /* 0x000000ffff027224 */ /* 0x000fd000078e0005 */
[CC--:B------:R-:W-:Y:S02]  /*0d40*/  @P6 ISETP.GE.U32.AND P1, PT, R6.reuse, R3.reuse, PT ;  /* 0x000000030600620c */ /* 0x0c0fe40003f26070 */
[CC--:B------:R-:W-:Y:S02]  /*0d50*/  @P6 ISETP.LT.U32.AND P0, PT, R6.reuse, R3.reuse, PT ;  /* 0x000000030600620c */ /* 0x0c0fe40003f01070 */
[CC--:B------:R-:W-:Y:S02]  /*0d60*/  @P6 ISETP.GE.AND.EX P1, PT, R7.reuse, R12.reuse, PT, P1 ;  /* 0x0000000c0700620c */ /* 0x0c0fe40003f26310 */
[----:B------:R-:W-:Y:S02]  /*0d70*/  @P6 ISETP.LT.AND.EX P0, PT, R7, R12, PT, P0 ;  /* 0x0000000c0700620c */ /* 0x000fe40003f01300 */
[----:B------:R-:W-:Y:S02]  /*0d80*/  @P6 SEL R2, R5, R10, !P1 ;  /* 0x0000000a05026207 */ /* 0x000fe40004800000 */
[----:B------:R-:W-:-:S02]  /*0d90*/  @P6 SEL R4, R6, R3, P0 ;  /* 0x0000000306046207 */ /* 0x000fc40000000000 */
[----:B------:R-:W-:-:S07]  /*0da0*/  @P6 SEL R8, R7, R12, P0 ;  /* 0x0000000c07086207 */ /* 0x000fce0000000000 */
.L_x_212:
[----:B------:R-:W-:Y:S05]  /*0db0*/  BSYNC.RECONVERGENT B1 ;  /* 0x0000000000017941 */ /* 0x000fea0003800200 */
.L_x_211:
[----:B0-----:R0:W4:Y:S01]  /*0dc0*/  SHFL.DOWN PT, R5, R2, 0x4, 0x1f ;  /* 0x08801f0002057f89 */ /* 0x00112200000e0000 */
[----:B------:R-:W-:Y:S01]  /*0dd0*/  BSSY.RECONVERGENT B1, `(.L_x_213) ;  /* 0x0000017000017945 */ /* 0x000fe20003800200 */
[----:B------:R-:W-:Y:S02]  /*0de0*/  IMAD.MOV.U32 R6, RZ, RZ, R4 ;  /* 0x000000ffff067224 */ /* 0x000fe400078e0004 */
[----:B------:R0:W0:Y:S01]  /*0df0*/  SHFL.DOWN PT, R9, R4, 0x4, 0x1f ;  /* 0x08801f0004097f89 */ /* 0x00002200000e0000 */
[----:B------:R-:W-:Y:S02]  /*0e00*/  IMAD.MOV.U32 R7, RZ, RZ, R8 ;  /* 0x000000ffff077224 */ /* 0x000fe400078e0008 */
[----:B--2---:R-:W-:Y:S01]  /*0e10*/  IMAD.MOV.U32 R3, RZ, RZ, R2 ;  /* 0x000000ffff037224 */ /* 0x004fe200078e0002 */
[----:B------:R2:W0:Y:S01]  /*0e20*/  SHFL.DOWN PT, R11, R8, 0x4, 0x1f ;  /* 0x08801f00080b7f89 */ /* 0x00042200000e0000 */
[----:B------:R-:W-:Y:S05]  /*0e30*/  @P3 BRA `(.L_x_214) ;  /* 0x0000000000403947 */ /* 0x000fea0003800000 */
[----:B----4-:R-:W-:Y:S01]  /*0e40*/  ISETP.GE.AND P0, PT, R2, R5, PT ;  /* 0x000000050200720c */ /* 0x010fe20003f06270 */
[----:B0-----:R-:W-:Y:S02]  /*0e50*/  IMAD.MOV.U32 R6, RZ, RZ, R9 ;  /* 0x000000ffff067224 */ /* 0x001fe400078e0009 */
        /* <DEDUP_REMOVED lines=14> */
.L_x_214:
[----:B------:R-:W-:Y:S05]  /*0f40*/  BSYNC.RECONVERGENT B1 ;  /* 0x0000000000017941 */ /* 0x000fea0003800200 */
.L_x_213:
[----:B--2---:R2:W2:Y:S01]  /*0f50*/  SHFL.DOWN PT, R8, R3, 0x8, 0x1f ;  /* 0x09001f0003087f89 */ /* 0x0044a200000e0000 */
[----:B------:R-:W-:Y:S01]  /*0f60*/  BSSY.RECONVERGENT B1, `(.L_x_215) ;  /* 0x0000017000017945 */ /* 0x000fe20003800200 */
[----:B0-----:R-:W-:Y:S02]  /*0f70*/  IMAD.MOV.U32 R4, RZ, RZ, R6 ;  /* 0x000000ffff047224 */ /* 0x001fe400078e0006 */
[----:B------:R0:W0:Y:S01]  /*0f80*/  SHFL.DOWN PT, R9, R6, 0x8, 0x1f ;  /* 0x09001f0006097f89 */ /* 0x00002200000e0000 */
[----:B----4-:R-:W-:Y:S02]  /*0f90*/  IMAD.MOV.U32 R5, RZ, RZ, R7 ;  /* 0x000000ffff057224 */ /* 0x010fe400078e0007 */
[----:B------:R-:W-:Y:S01]  /*0fa0*/  IMAD.MOV.U32 R2, RZ, RZ, R3 ;  /* 0x000000ffff027224 */ /* 0x000fe200078e0003 */
[----:B-1----:R1:W4:Y:S01]  /*0fb0*/  SHFL.DOWN PT, R10, R7, 0x8, 0x1f ;  /* 0x09001f00070a7f89 */ /* 0x00232200000e0000 */
[----:B------:R-:W-:Y:S05]  /*0fc0*/  @P5 BRA `(.L_x_216) ;  /* 0x0000000000405947 */ /* 0x000fea0003800000 */
[----:B--2---:R-:W-:Y:S01]  /*0fd0*/  ISETP.GE.AND P0, PT, R3, R8, PT ;  /* 0x000000080300720c */ /* 0x004fe20003f06270 */
[----:B0-----:R-:W-:Y:S02]  /*0fe0*/  IMAD.MOV.U32 R4, RZ, RZ, R9 ;  /* 0x000000ffff047224 */ /* 0x001fe400078e0009 */
[----:B----4-:R-:W-:Y:S02]  /*0ff0*/  IMAD.MOV.U32 R5, RZ, RZ, R10 ;  /* 0x000000ffff057224 */ /* 0x010fe400078e000a */
        /* <DEDUP_REMOVED lines=13> */
.L_x_216:
[----:B------:R-:W-:Y:S05]  /*10d0*/  BSYNC.RECONVERGENT B1 ;  /* 0x0000000000017941 */ /* 0x000fea0003800200 */
.L_x_215:
[----:B--2---:R2:W2:Y:S01]  /*10e0*/  SHFL.DOWN PT, R3, R2, 0x10, 0x1f ;  /* 0x0a001f0002037f89 */ /* 0x0044a200000e0000 */
[----:B------:R-:W-:Y:S01]  /*10f0*/  BSSY.RECONVERGENT B1, `(.L_x_217) ;  /* 0x0000017000017945 */ /* 0x000fe20003800200 */
[----:B-1----:R-:W-:Y:S02]  /*1100*/  IMAD.MOV.U32 R7, RZ, RZ, R4 ;  /* 0x000000ffff077224 */ /* 0x002fe400078e0004 */
[----:B0-----:R0:W1:Y:S01]  /*1110*/  SHFL.DOWN PT, R9, R4, 0x10, 0x1f ;  /* 0x0a001f0004097f89 */ /* 0x00106200000e0000 */
[----:B------:R-:W-:Y:S02]  /*1120*/  IMAD.MOV.U32 R6, RZ, RZ, R5 ;  /* 0x000000ffff067224 */ /* 0x000fe400078e0005 */
[----:B------:R-:W-:Y:S01]  /*1130*/  IMAD.MOV.U32 R8, RZ, RZ, R2 ;  /* 0x000000ffff087224 */ /* 0x000fe200078e0002 */
[----:B----4-:R0:W4:Y:S01]  /*1140*/  SHFL.DOWN PT, R10, R5, 0x10, 0x1f ;  /* 0x0a001f00050a7f89 */ /* 0x01012200000e0000 */
[----:B------:R-:W-:Y:S05]  /*1150*/  @P4 BRA `(.L_x_218) ;  /* 0x0000000000404947 */ /* 0x000fea0003800000 */
[----:B--2---:R-:W-:Y:S01]  /*1160*/  ISETP.GE.AND P0, PT, R2, R3, PT ;  /* 0x000000030200720c */ /* 0x004fe20003f06270 */
[----:B-1----:R-:W-:Y:S02]  /*1170*/  IMAD.MOV.U32 R7, RZ, RZ, R9 ;  /* 0x000000ffff077224 */ /* 0x002fe400078e0009 */
        /* <DEDUP_REMOVED lines=14> */
.L_x_218:
[----:B------:R-:W-:Y:S05]  /*1260*/  BSYNC.RECONVERGENT B1 ;  /* 0x0000000000017941 */ /* 0x000fea0003800200 */
.L_x_217:
[----:B------:R-:W-:Y:S04]  /*1270*/  BSSY.RECONVERGENT B1, `(.L_x_219) ;  /* 0x000000c000017945 */ /* 0x000fe80003800200 */
[----:B------:R-:W-:Y:S05]  /*1280*/  @P2 BRA `(.L_x_220) ;  /* 0x0000000000282947 */ /* 0x000fea0003800000 */
[----:B0-----:R-:W0:Y:S01]  /*1290*/  S2R R4, SR_CgaCtaId ;  /* 0x0000000000047919 */ /* 0x001e220000008800 */
[----:B--2---:R-:W-:Y:S02]  /*12a0*/  MOV R3, 0x400 ;  /* 0x0000040000037802 */ /* 0x004fe40000000f00 */
[----:B------:R-:W-:-:S04]  /*12b0*/  SHF.R.U32.HI R2, RZ, 0x1, R0 ;  /* 0x00000001ff027819 */ /* 0x000fc80000011600 */
[----:B------:R-:W-:Y:S02]  /*12c0*/  LOP3.LUT R2, R2, 0x1f0, RZ, 0xc0, !PT ;  /* 0x000001f002027812 */ /* 0x000fe400078ec0ff */
[----:B0-----:R-:W-:-:S05]  /*12d0*/  LEA R3, R4, R3, 0x18 ;  /* 0x0000000304037211 */ /* 0x001fca00078ec0ff */
[----:B------:R-:W-:Y:S02]  /*12e0*/  IMAD.IADD R5, R2, 0x1, R3 ;  /* 0x0000000102057824 */ /* 0x000fe400078e0203 */
[----:B------:R-:W-:Y:S02]  /*12f0*/  IMAD.MOV.U32 R2, RZ, RZ, R7 ;  /* 0x000000ffff027224 */ /* 0x000fe400078e0007 */
[----:B------:R-:W-:Y:S01]  /*1300*/  IMAD.MOV.U32 R3, RZ, RZ, R6 ;  /* 0x000000ffff037224 */ /* 0x000fe200078e0006 */
[----:B------:R0:W-:Y:S04]  /*1310*/  STS [R5+0x8], R8 ;  /* 0x0000080805007388 */ /* 0x0001e80000000800 */
[----:B------:R0:W-:Y:S02]  /*1320*/  STS.64 [R5+0x10], R2 ;  /* 0x0000100205007388 */ /* 0x0001e40000000a00 */
.L_x_220:
[----:B------:R-:W-:Y:S05]  /*1330*/  BSYNC.RECONVERGENT B1 ;  /* 0x0000000000017941 */ /* 0x000fea0003800200 */
.L_x_219:
[----:B------:R-:W-:Y:S01]  /*1340*/  BAR.SYNC.DEFER_BLOCKING 0x0 ;  /* 0x0000000000007b1d */ /* 0x000fe20000010000 */
[----:B------:R-:W-:-:S13]  /*1350*/  ISETP.NE.AND P1, PT, R0, RZ, PT ;  /* 0x000000ff0000720c */ /* 0x000fda0003f25270 */
[----:B------:R-:W-:Y:S05]  /*1360*/  @P1 BRA `(.L_x_221) ;  /* 0x0000004800341947 */ /* 0x000fea0003800000 */
[----:B0-2---:R-:W0:Y:S01]  /*1370*/  S2R R3, SR_CgaCtaId ;  /* 0x0000000000037919 */ /* 0x005e220000008800 */
[----:B------:R-:W-:Y:S01]  /*1380*/  MOV R0, 0x400 ;  /* 0x0000040000007802 */ /* 0x000fe20000000f00 */
[----:B------:R-:W-:Y:S03]  /*1390*/  BSSY.RECONVERGENT B1, `(.L_x_222) ;  /* 0x0000016000017945 */ /* 0x000fe60003800200 */
[----:B0-----:R-:W-:-:S05]  /*13a0*/  LEA R24, R3, R0, 0x18 ;  /* 0x0000000003187211 */ /* 0x001fca00078ec0ff */
[----:B------:R-:W0:Y:S04]  /*13b0*/  LDS R5, [R24+0x18] ;  /* 0x0000180018057984 */ /* 0x000e280000000800 */
[----:B------:R2:W1:Y:S04]  /*13c0*/  LDS.64 R2, [R24+0x20] ;  /* 0x0000200018027984 */ /* 0x0004680000000a00 */
[----:B------:R2:W1:Y:S04]  /*13d0*/  LDS R21, [R24+0x28] ;  /* 0x0000280018157984 */ /* 0x0004680000000800 */
[----:B------:R2:W1:Y:S01]  /*13e0*/  LDS R18, [R24+0x38] ;  /* 0x0000380018127984 */ /* 0x0004620000000800 */
[----:B0-----:R-:W-:Y:S01]  /*13f0*/  ISETP.GE.AND P0, PT, R8, R5, PT ;  /* 0x000000050800720c */ /* 0x001fe20003f06270 */
[----:B------:R-:W-:-:S12]  /*1400*/  IMAD.MOV.U32 R20, RZ, RZ, R5 ;  /* 0x000000ffff147224 */ /* 0x000fd800078e0005 */
[----:B-12---:R-:W-:Y:S05]  /*1410*/  @!P0 BRA `(.L_x_223) ;  /* 0x0000000000348947 */ /* 0x006fea0003800000 */
[----:B------:R-:W-:Y:S01]  /*1420*/  ISETP.GE.AND P3, PT, R5, R8, PT ;  /* 0x000000080500720c */ /* 0x000fe20003f66270 */
[----:B------:R-:W-:-:S12]  /*1430*/  IMAD.MOV.U32 R20, RZ, RZ, R8 ;  /* 0x000000ffff147224 */ /* 0x000fd800078e0008 */
[CC--:B------:R-:W-:Y:S02]  /*1440*/  @P3 ISETP.GE.U32.AND P0, PT, R7.reuse, R2.reuse, PT ;  /* 0x000000020700320c */ /* 0x0c0fe40003f06070 */
[CC--:B------:R-:W-:Y:S02]  /*1450*/  @P3 ISETP.LT.U32.AND P2, PT, R7.reuse, R2.reuse, PT ;  /* 0x000000020700320c */ /* 0x0c0fe40003f41070 */
[CC--:B------:R-:W-:Y:S02]  /*1460*/  @P3 ISETP.GE.AND.EX P0, PT, R6.reuse, R3.reuse, PT, P0 ;  /* 0x000000030600320c */ /* 0x0c0fe40003f06300 */
[----:B------:R-:W-:Y:S02]  /*1470*/  @P3 ISETP.LT.AND.EX P2, PT, R6, R3, PT, P2 ;  /* 0x000000030600320c */ /* 0x000fe40003f41320 */
[----:B------:R-:W-:Y:S02]  /*1480*/  @P3 SEL R20, R8, R5, !P0 ;  /* 0x0000000508143207 */ /* 0x000fe40004000000 */
[----:B------:R-:W-:Y:S01]  /*1490*/  @P3 SEL R0, R7, R2, P2 ;  /* 0x0000000207003207 */ /* 0x000fe20001000000 */
[----:B------:R-:W-:Y:S01]  /*14a0*/  IMAD.MOV.U32 R2, RZ, RZ, R7 ;  /* 0x000000ffff027224 */ /* 0x000fe200078e0007 */
[----:B------:R-:W-:Y:S01]  /*14b0*/  @P3 SEL R5, R6, R3, P2 ;  /* 0x0000000306053207 */ /* 0x000fe20001000000 */
[----:B------:R-:W-:-:S02]  /*14c0*/  IMAD.MOV.U32 R3, RZ, RZ, R6 ;  /* 0x000000ffff037224 */ /* 0x000fc400078e0006 */
[----:B------:R-:W-:Y:S02]  /*14d0*/  @P3 IMAD.MOV.U32 R2, RZ, RZ, R0 ;  /* 0x000000ffff023224 */ /* 0x000fe400078e0000 */
[----:B------:R-:W-:-:S07]  /*14e0*/  @P3 IMAD.MOV.U32 R3, RZ, RZ, R5 ;  /* 0x000000ffff033224 */ /* 0x000fce00078e0005 */
.L_x_223:
[----:B------:R-:W-:Y:S05]  /*14f0*/  BSYNC.RECONVERGENT B1 ;  /* 0x0000000000017941 */ /* 0x000fea0003800200 */
.L_x_222:
[----:B------:R-:W0:Y:S01]  /*1500*/  LDS.64 R14, [R24+0x30] ;  /* 0x00003000180e7984 */ /* 0x000e220000000a00 */
[----:B------:R-:W-:Y:S01]  /*1510*/  ISETP.GE.AND P0, PT, R20, R21, PT ;  /* 0x000000151400720c */ /* 0x000fe20003f06270 */
[----:B------:R-:W-:Y:S01]  /*1520*/  BSSY.RECONVERGENT B1, `(.L_x_224) ;  /* 0x0000019000017945 */ /* 0x000fe20003800200 */
[----:B------:R-:W-:Y:S01]  /*1530*/  IMAD.MOV.U32 R23, RZ, RZ, R21 ;  /* 0x000000ffff177224 */ /* 0x000fe200078e0015 */
[----:B------:R1:W2:Y:S04]  /*1540*/  LDS R19, [R24+0x48] ;  /* 0x0000480018137984 */ /* 0x0002a80000000800 */
[----:B------:R1:W1:Y:S04]  /*1550*/  LDS R17, [R24+0x58] ;  /* 0x0000580018117984 */ /* 0x0002680000000800 */
[----:B------:R0:W1:Y:S04]  /*1560*/  LDS R16, [R24+0x68] ;  /* 0x0000680018107984 */ /* 0x0000680000000800 */
[----:B------:R0:W1:Y:S04]  /*1570*/  LDS R0, [R24+0x78] ;  /* 0x0000780018007984 */ /* 0x0000680000000800 */
[----:B---3--:R3:W1:Y:S04]  /*1580*/  LDS.64 R12, [R24+0x40] ;  /* 0x00004000180c7984 */ /* 0x0086680000000a00 */
[----:B----4-:R3:W4:Y:S04]  /*1590*/  LDS.64 R10, [R24+0x50] ;  /* 0x00005000180a7984 */ /* 0x0107280000000a00 */
[----:B------:R3:W1:Y:S04]  /*15a0*/  LDS.64 R8, [R24+0x60] ;  /* 0x0000600018087984 */ /* 0x0006680000000a00 */
[----:B------:R3:W1:Y:S04]  /*15b0*/  LDS.64 R6, [R24+0x70] ;  /* 0x0000700018067984 */ /* 0x0006680000000a00 */
[----:B------:R3:W1:Y:S01]  /*15c0*/  LDS.64 R4, [R24+0x80] ;  /* 0x0000800018047984 */ /* 0x0006620000000a00 */
[----:B0-----:R-:W-:-:S02]  /*15d0*/  IMAD.MOV.U32 R25, RZ, RZ, R14 ;  /* 0x000000ffff197224 */ /* 0x001fc400078e000e */
[----:B------:R-:W-:Y:S01]  /*15e0*/  IMAD.MOV.U32 R22, RZ, RZ, R15 ;  /* 0x000000ffff167224 */ /* 0x000fe200078e000f */
[----:B------:R-:W-:Y:S06]  /*15f0*/  @!P0 BRA `(.L_x_225) ;  /* 0x00000000002c8947 */ /* 0x000fec0003800000 */
        /* <DEDUP_REMOVED lines=11> */
.L_x_225:
[----:B------:R-:W-:Y:S05]  /*16b0*/  BSYNC.RECONVERGENT B1 ;  /* 0x0000000000017941 */ /* 0x000fea0003800200 */
.L_x_224:
[----:B------:R-:W-:Y:S01]  /*16c0*/  ISETP.GE.AND P0, PT, R23, R18, PT ;  /* 0x000000121700720c */ /* 0x000fe20003f06270 */
[----:B------:R-:W-:Y:S01]  /*16d0*/  BSSY.RECONVERGENT B1, `(.L_x_226) ;  /* 0x0000010000017945 */ /* 0x000fe20003800200 */
[----:B------:R-:W-:Y:S02]  /*16e0*/  IMAD.MOV.U32 R2, RZ, RZ, R18 ;  /* 0x000000ffff027224 */ /* 0x000fe400078e0012 */
[----:B-1----:R-:W-:Y:S02]  /*16f0*/  IMAD.MOV.U32 R3, RZ, RZ, R12 ;  /* 0x000000ffff037224 */ /* 0x002fe400078e000c */
        /* <DEDUP_REMOVED lines=13> */
.L_x_227:
[----:B------:R-:W-:Y:S05]  /*17d0*/  BSYNC.RECONVERGENT B1 ;  /* 0x0000000000017941 */ /* 0x000fea0003800200 */
.L_x_226:
[----:B--2---:R-:W-:Y:S01]  /*17e0*/  ISETP.GE.AND P0, PT, R2, R19, PT ;  /* 0x000000130200720c */ /* 0x004fe20003f06270 */
[----:B------:R-:W-:Y:S01]  /*17f0*/  BSSY.RECONVERGENT B1, `(.L_x_228) ;  /* 0x0000010000017945 */ /* 0x000fe20003800200 */
[----:B------:R-:W-:Y:S02]  /*1800*/  IMAD.MOV.U32 R12, RZ, RZ, R19 ;  /* 0x000000ffff0c7224 */ /* 0x000fe400078e0013 */
[----:B----4-:R-:W-:Y:S02]  /*1810*/  IMAD.MOV.U32 R15, RZ, RZ, R10 ;  /* 0x000000ffff0f7224 */ /* 0x010fe400078e000a */
[----:B------:R-:W-:-:S07]  /*1820*/  IMAD.MOV.U32 R14, RZ, RZ, R11 ;  /* 0x000000ffff0e7224 */ /* 0x000fce00078e000b */
        /* <DEDUP_REMOVED lines=12> */
.L_x_229:
[----:B------:R-:W-:Y:S05]  /*18f0*/  BSYNC.RECONVERGENT B1 ;  /* 0x0000000000017941 */ /* 0x000fea0003800200 */
.L_x_228:
        /* <DEDUP_REMOVED lines=17> */
.L_x_231:
[----:B------:R-:W-:Y:S05]  /*1a10*/  BSYNC.RECONVERGENT B1 ;  /* 0x0000000000017941 */ /* 0x000fea0003800200 */
.L_x_230:
        /* <DEDUP_REMOVED lines=17> */
.L_x_233:
[----:B------:R-:W-:Y:S05]  /*1b30*/  BSYNC.RECONVERGENT B1 ;  /* 0x0000000000017941 */ /* 0x000fea0003800200 */
.L_x_232:
        /* <DEDUP_REMOVED lines=9> */
[----:B------:R-:W-:Y:S05]  /*1bd0*/  @!P0 BRA `(.L_x_221) ;  /* 0x0000004000188947 */ /* 0x000fea0003800000 */
[CC--:B------:R-:W-:Y:S02]  /*1be0*/  ISETP.GE.U32.AND P0, PT, R11.reuse, R4.reuse, PT ;  /* 0x000000040b00720c */ /* 0x0c0fe40003f06070 */
[----:B------:R-:W-:Y:S02]  /*1bf0*/  ISETP.LT.U32.AND P2, PT, R11, R4, PT ;  /* 0x000000040b00720c */ /* 0x000fe40003f41070 */
[CC--:B------:R-:W-:Y:S02]  /*1c00*/  ISETP.GE.AND.EX P0, PT, R2.reuse, R5.reuse, PT, P0 ;  /* 0x000000050200720c */ /* 0x0c0fe40003f06300 */
[----:B------:R-:W-:Y:S02]  /*1c10*/  ISETP.LT.AND.EX P2, PT, R2, R5, PT, P2 ;  /* 0x000000050200720c */ /* 0x000fe40003f41320 */
[----:B------:R-:W-:Y:S02]  /*1c20*/  SEL R8, R9, R0, !P0 ;  /* 0x0000000009087207 */ /* 0x000fe40004000000 */
[----:B------:R-:W-:-:S02]  /*1c30*/  SEL R7, R11, R4, P2 ;  /* 0x000000040b077207 */ /* 0x000fc40001000000 */
[----:B------:R-:W-:Y:S01]  /*1c40*/  SEL R6, R2, R5, P2 ;  /* 0x0000000502067207 */ /* 0x000fe20001000000 */
[----:B------:R-:W-:Y:S06]  /*1c50*/  BRA `(.L_x_221) ;  /* 0x0000003c00f87947 */ /* 0x000fec0003800000 */
.L_x_208:
[----:B------:R-:W2:Y:S01]  /*1c60*/  S2R R12, SR_LANEID ;  /* 0x00000000000c7919 */ /* 0x000ea20000000000 */
[----:B------:R-:W-:Y:S01]  /*1c70*/  LOP3.LUT R5, R0, 0x3e0, RZ, 0xc0, !PT ;  /* 0x000003e000057812 */ /* 0x000fe200078ec0ff */
[----:B------:R-:W-:Y:S01]  /*1c80*/  BSSY.RECONVERGENT B1, `(.L_x_234) ;  /* 0x0000026000017945 */ /* 0x000fe20003800200 */
[----:B-----5:R-:W-:Y:S02]  /*1c90*/  IMAD.MOV.U32 R14, RZ, RZ, R2 ;  /* 0x000000ffff0e7224 */ /* 0x020fe400078e0002 */
[----:B------:R-:W-:Y:S02]  /*1ca0*/  IMAD.MOV.U32 R16, RZ, RZ, R3 ;  /* 0x000000ffff107224 */ /* 0x000fe400078e0003 */
[----:B-1----:R-:W-:Y:S01]  /*1cb0*/  VIADD R6, R5, 0x20 ;  /* 0x0000002005067836 */ /* 0x002fe20000000000 */
[----:B------:R-:W-:-:S04]  /*1cc0*/  LOP3.LUT R5, RZ, R5, RZ, 0x33, !PT ;  /* 0x00000005ff057212 */ /* 0x000fc800078e33ff */
[----:B------:R-:W-:Y:S01]  /*1cd0*/  ISETP.GT.AND P0, PT, R6, UR6, PT ;  /* 0x0000000606007c0c */ /* 0x000fe2000bf04270 */
[----:B------:R-:W-:-:S05]  /*1ce0*/  VIADD R5, R5, UR6 ;  /* 0x0000000605057c36 */ /* 0x000fca0008000000 */
[----:B------:R-:W-:-:S05]  /*1cf0*/  SEL R5, R5, 0x1f, P0 ;  /* 0x0000001f05057807 */ /* 0x000fca0000000000 */
[----:B------:R1:W3:Y:S04]  /*1d00*/  SHFL.DOWN PT, R7, R4, 0x1, R5 ;  /* 0x0820000004077989 */ /* 0x0002e800000e0005 */
[----:B0-----:R1:W0:Y:S04]  /*1d10*/  SHFL.DOWN PT, R9, R2, 0x1, R5 ;  /* 0x0820000002097989 */ /* 0x00122800000e0005 */
[----:B------:R1:W4:Y:S01]  /*1d20*/  SHFL.DOWN PT, R11, R3, 0x1, R5 ;  /* 0x08200000030b7989 */ /* 0x00032200000e0005 */
[C---:B--2---:R-:W-:Y:S01]  /*1d30*/  ISETP.GE.AND P0, PT, R12.reuse, R5, PT ;  /* 0x000000050c00720c */ /* 0x044fe20003f06270 */
[C---:B------:R-:W-:Y:S01]  /*1d40*/  VIADD R6, R12.reuse, 0x2 ;  /* 0x000000020c067836 */ /* 0x040fe20000000000 */
[C---:B------:R-:W-:Y:S01]  /*1d50*/  ISETP.NE.AND P3, PT, R12.reuse, RZ, PT ;  /* 0x000000ff0c00720c */ /* 0x040fe20003f65270 */
[----:B------:R-:W-:-:S02]  /*1d60*/  VIADD R8, R12, 0x4 ;  /* 0x000000040c087836 */ /* 0x000fc40000000000 */
[----:B------:R-:W-:Y:S01]  /*1d70*/  VIADD R10, R12, 0x8 ;  /* 0x000000080c0a7836 */ /* 0x000fe20000000000 */
[-C--:B------:R-:W-:Y:S01]  /*1d80*/  ISETP.GT.AND P6, PT, R6, R5.reuse, PT ;  /* 0x000000050600720c */ /* 0x080fe20003fc4270 */
[----:B------:R-:W-:Y:S01]  /*1d90*/  IMAD.MOV.U32 R6, RZ, RZ, R4 ;  /* 0x000000ffff067224 */ /* 0x000fe200078e0004 */
[-C--:B------:R-:W-:Y:S01]  /*1da0*/  ISETP.GT.AND P4, PT, R8, R5.reuse, PT ;  /* 0x000000050800720c */ /* 0x080fe20003f84270 */
[----:B------:R-:W-:Y:S01]  /*1db0*/  VIADD R8, R12, 0x10 ;  /* 0x000000100c087836 */ /* 0x000fe20000000000 */
[----:B------:R-:W-:-:S03]  /*1dc0*/  ISETP.GT.AND P2, PT, R10, R5, PT ;  /* 0x000000050a00720c */ /* 0x000fc60003f44270 */
[----:B-1----:R-:W-:Y:S10]  /*1dd0*/  @P0 BRA `(.L_x_235) ;  /* 0x0000000000400947 */ /* 0x002ff40003800000 */
[----:B---3--:R-:W-:Y:S01]  /*1de0*/  ISETP.GE.AND P0, PT, R4, R7, PT ;  /* 0x000000070400720c */ /* 0x008fe20003f06270 */
        /* <DEDUP_REMOVED lines=15> */
.L_x_235:
[----:B------:R-:W-:Y:S05]  /*1ee0*/  BSYNC.RECONVERGENT B1 ;  /* 0x0000000000017941 */ /* 0x000fea0003800200 */
.L_x_234:
[----:B------:R1:W2:Y:S01]  /*1ef0*/  SHFL.DOWN PT, R3, R6, 0x2, R5 ;  /* 0x0840000006037989 */ /* 0x0002a200000e0005 */
[----:B------:R-:W-:Y:S01]  /*1f00*/  BSSY.RECONVERGENT B1, `(.L_x_236) ;  /* 0x0000018000017945 */ /* 0x000fe20003800200 */
[----:B------:R-:W-:Y:S01]  /*1f10*/  ISETP.GT.AND P5, PT, R8, R5, PT ;  /* 0x000000050800720c */ /* 0x000fe20003fa4270 */
[----:B------:R-:W-:Y:S01]  /*1f20*/  IMAD.MOV.U32 R10, RZ, RZ, R14 ;  /* 0x000000ffff0a7224 */ /* 0x000fe200078e000e */
[----:B---3--:R1:W3:Y:S01]  /*1f30*/  SHFL.DOWN PT, R7, R14, 0x2, R5 ;  /* 0x084000000e077989 */ /* 0x0082e200000e0005 */
[----:B------:R-:W-:Y:S02]  /*1f40*/  IMAD.MOV.U32 R12, RZ, RZ, R16 ;  /* 0x000000ffff0c7224 */ /* 0x000fe400078e0010 */
[----:B------:R-:W-:Y:S01]  /*1f50*/  IMAD.MOV.U32 R2, RZ, RZ, R6 ;  /* 0x000000ffff027224 */ /* 0x000fe200078e0006 */
[----:B0-----:R1:W0:Y:S01]  /*1f60*/  SHFL.DOWN PT, R9, R16, 0x2, R5 ;  /* 0x0840000010097989 */ /* 0x00122200000e0005 */
[----:B------:R-:W-:Y:S06]  /*1f70*/  @P6 BRA `(.L_x_237) ;  /* 0x0000000000406947 */ /* 0x000fec0003800000 */
[----:B--2---:R-:W-:Y:S01]  /*1f80*/  ISETP.GE.AND P0, PT, R6, R3, PT ;  /* 0x000000030600720c */ /* 0x004fe20003f06270 */
[----:B---3--:R-:W-:Y:S02]  /*1f90*/  IMAD.MOV.U32 R10, RZ, RZ, R7 ;  /* 0x000000ffff0a7224 */ /* 0x008fe400078e0007 */
[----:B0-----:R-:W-:Y:S02]  /*1fa0*/  IMAD.MOV.U32 R12, RZ, RZ, R9 ;  /* 0x000000ffff0c7224 */ /* 0x001fe400078e0009 */
        /* <DEDUP_REMOVED lines=13> */
.L_x_237:
[----:B------:R-:W-:Y:S05]  /*2080*/  BSYNC.RECONVERGENT B1 ;  /* 0x0000000000017941 */ /* 0x000fea0003800200 */
.L_x_236:
[----:B--2---:R2:W2:Y:S01]  /*2090*/  SHFL.DOWN PT, R3, R2, 0x4, R5 ;  /* 0x0880000002037989 */ /* 0x0044a200000e0005 */
[----:B------:R-:W-:Y:S01]  /*20a0*/  BSSY.RECONVERGENT B1, `(.L_x_238) ;  /* 0x0000017000017945 */ /* 0x000fe20003800200 */
[----:B------:R-:W-:Y:S02]  /*20b0*/  IMAD.MOV.U32 R4, RZ, RZ, R2 ;  /* 0x000000ffff047224 */ /* 0x000fe400078e0002 */
[----:B---3--:R3:W2:Y:S01]  /*20c0*/  SHFL.DOWN PT, R7, R10, 0x4, R5 ;  /* 0x088000000a077989 */ /* 0x0086a200000e0005 */
[----:B-1----:R-:W-:Y:S02]  /*20d0*/  IMAD.MOV.U32 R6, RZ, RZ, R10 ;  /* 0x000000ffff067224 */ /* 0x002fe400078e000a */
[----:B------:R-:W-:Y:S01]  /*20e0*/  IMAD.MOV.U32 R8, RZ, RZ, R12 ;  /* 0x000000ffff087224 */ /* 0x000fe200078e000c */
[----:B0-----:R3:W0:Y:S01]  /*20f0*/  SHFL.DOWN PT, R9, R12, 0x4, R5 ;  /* 0x088000000c097989 */ /* 0x00162200000e0005 */
[----:B------:R-:W-:Y:S05]  /*2100*/  @P4 BRA `(.L_x_239) ;  /* 0x0000000000404947 */ /* 0x000fea0003800000 */
[----:B--2---:R-:W-:Y:S01]  /*2110*/  ISETP.GE.AND P0, PT, R2, R3, PT ;  /* 0x000000030200720c */ /* 0x004fe20003f06270 */
[----:B------:R-:W-:Y:S02]  /*2120*/  IMAD.MOV.U32 R4, RZ, RZ, R3 ;  /* 0x000000ffff047224 */ /* 0x000fe400078e0003 */
[----:B------:R-:W-:Y:S02]  /*2130*/  IMAD.MOV.U32 R6, RZ, RZ, R7 ;  /* 0x000000ffff067224 */ /* 0x000fe400078e0007 */
[----:B0-----:R-:W-:-:S08]  /*2140*/  IMAD.MOV.U32 R8, RZ, RZ, R9 ;  /* 0x000000ffff087224 */ /* 0x001fd000078e0009 */
        /* <DEDUP_REMOVED lines=12> */
.L_x_239:
[----:B------:R-:W-:Y:S05]  /*2210*/  BSYNC.RECONVERGENT B1 ;  /* 0x0000000000017941 */ /* 0x000fea0003800200 */
.L_x_238:
[----:B--2---:R1:W2:Y:S01]  /*2220*/  SHFL.DOWN PT, R3, R4, 0x8, R5 ;  /* 0x0900000004037989 */ /* 0x0042a200000e0005 */
[----:B------:R-:W-:Y:S01]  /*2230*/  BSSY.RECONVERGENT B1, `(.L_x_240) ;  /* 0x0000017000017945 */ /* 0x000fe20003800200 */
[----:B------:R-:W-:Y:S02]  /*2240*/  IMAD.MOV.U32 R2, RZ, RZ, R4 ;  /* 0x000000ffff027224 */ /* 0x000fe400078e0004 */
[----:B------:R1:W1:Y:S01]  /*2250*/  SHFL.DOWN PT, R7, R6, 0x8, R5 ;  /* 0x0900000006077989 */ /* 0x00026200000e0005 */
[----:B---3--:R-:W-:Y:S02]  /*2260*/  IMAD.MOV.U32 R10, RZ, RZ, R6 ;  /* 0x000000ffff0a7224 */ /* 0x008fe400078e0006 */
[----:B------:R-:W-:Y:S01]  /*2270*/  IMAD.MOV.U32 R12, RZ, RZ, R8 ;  /* 0x000000ffff0c7224 */ /* 0x000fe200078e0008 */
[----:B0-----:R0:W3:Y:S01]  /*2280*/  SHFL.DOWN PT, R9, R8, 0x8, R5 ;  /* 0x0900000008097989 */ /* 0x0010e200000e0005 */
[----:B------:R-:W-:Y:S05]  /*2290*/  @P2 BRA `(.L_x_241) ;  /* 0x0000000000402947 */ /* 0x000fea0003800000 */
[----:B--2---:R-:W-:Y:S01]  /*22a0*/  ISETP.GE.AND P0, PT, R4, R3, PT ;  /* 0x000000030400720c */ /* 0x004fe20003f06270 */
[----:B------:R-:W-:Y:S02]  /*22b0*/  IMAD.MOV.U32 R2, RZ, RZ, R3 ;  /* 0x000000ffff027224 */ /* 0x000fe400078e0003 */
[----:B-1----:R-:W-:Y:S02]  /*22c0*/  IMAD.MOV.U32 R10, RZ, RZ, R7 ;  /* 0x000000ffff0a7224 */ /* 0x002fe400078e0007 */
[----:B---3--:R-:W-:-:S08]  /*22d0*/  IMAD.MOV.U32 R12, RZ, RZ, R9 ;  /* 0x000000ffff0c7224 */ /* 0x008fd000078e0009 */
        /* <DEDUP_REMOVED lines=12> */
.L_x_241:
[----:B------:R-:W-:Y:S05]  /*23a0*/  BSYNC.RECONVERGENT B1 ;  /* 0x0000000000017941 */ /* 0x000fea0003800200 */
.L_x_240:
[----:B--2---:R2:W2:Y:S01]  /*23b0*/  SHFL.DOWN PT, R3, R2, 0x10, R5 ;  /* 0x0a00000002037989 */ /* 0x0044a200000e0005 */
[----:B------:R-:W-:Y:S01]  /*23c0*/  BSSY.RECONVERGENT B1, `(.L_x_242) ;  /* 0x0000017000017945 */ /* 0x000fe20003800200 */
[----:B0-----:R-:W-:Y:S02]  /*23d0*/  IMAD.MOV.U32 R8, RZ, RZ, R2 ;  /* 0x000000ffff087224 */ /* 0x001fe400078e0002 */
[----:B---3--:R0:W3:Y:S01]  /*23e0*/  SHFL.DOWN PT, R9, R10, 0x10, R5 ;  /* 0x0a0000000a097989 */ /* 0x0080e200000e0005 */
[----:B-1----:R-:W-:Y:S02]  /*23f0*/  IMAD.MOV.U32 R7, RZ, RZ, R10 ;  /* 0x000000ffff077224 */ /* 0x002fe400078e000a */
[----:B------:R-:W-:Y:S01]  /*2400*/  IMAD.MOV.U32 R6, RZ, RZ, R12 ;  /* 0x000000ffff067224 */ /* 0x000fe200078e000c */
[----:B----4-:R0:W1:Y:S01]  /*2410*/  SHFL.DOWN PT, R11, R12, 0x10, R5 ;  /* 0x0a0000000c0b7989 */ /* 0x01006200000e0005 */
[----:B------:R-:W-:Y:S05]  /*2420*/  @P5 BRA `(.L_x_243) ;  /* 0x0000000000405947 */ /* 0x000fea0003800000 */
[----:B--2---:R-:W-:Y:S01]  /*2430*/  ISETP.GE.AND P0, PT, R2, R3, PT ;  /* 0x000000030200720c */ /* 0x004fe20003f06270 */
[----:B------:R-:W-:Y:S02]  /*2440*/  IMAD.MOV.U32 R8, RZ, RZ, R3 ;  /* 0x000000ffff087224 */ /* 0x000fe400078e0003 */
[----:B---3--:R-:W-:Y:S02]  /*2450*/  IMAD.MOV.U32 R7, RZ, RZ, R9 ;  /* 0x000000ffff077224 */ /* 0x008fe400078e0009 */
[----:B-1----:R-:W-:-:S08]  /*2460*/  IMAD.MOV.U32 R6, RZ, RZ, R11 ;  /* 0x000000ffff067224 */ /* 0x002fd000078e000b */
        /* <DEDUP_REMOVED lines=12> */
.L_x_243:
[----:B------:R-:W-:Y:S05]  /*2530*/  BSYNC.RECONVERGENT B1 ;  /* 0x0000000000017941 */ /* 0x000fea0003800200 */
.L_x_242:
[----:B------:R-:W-:Y:S04]  /*2540*/  BSSY.RECONVERGENT B1, `(.L_x_244) ;  /* 0x000000c000017945 */ /* 0x000fe80003800200 */
[----:B------:R-:W-:Y:S05]  /*2550*/  @P3 BRA `(.L_x_245) ;  /* 0x0000000000283947 */ /* 0x000fea0003800000 */
[----:B------:R-:W4:Y:S01]  /*2560*/  S2R R4, SR_CgaCtaId ;  /* 0x0000000000047919 */ /* 0x000f220000008800 */
[----:B--2---:R-:W-:Y:S02]  /*2570*/  MOV R3, 0x400 ;  /* 0x0000040000037802 */ /* 0x004fe40000000f00 */
[----:B------:R-:W-:-:S04]  /*2580*/  SHF.R.U32.HI R2, RZ, 0x1, R0 ;  /* 0x00000001ff027819 */ /* 0x000fc80000011600 */
[----:B------:R-:W-:Y:S02]  /*2590*/  LOP3.LUT R2, R2, 0x1f0, RZ, 0xc0, !PT ;  /* 0x000001f002027812 */ /* 0x000fe400078ec0ff */
[----:B----4-:R-:W-:-:S05]  /*25a0*/  LEA R3, R4, R3, 0x18 ;  /* 0x0000000304037211 */ /* 0x010fca00078ec0ff */
[----:B0-----:R-:W-:Y:S02]  /*25b0*/  IMAD.IADD R5, R2, 0x1, R3 ;  /* 0x0000000102057824 */ /* 0x001fe400078e0203 */
[----:B------:R-:W-:Y:S02]  /*25c0*/  IMAD.MOV.U32 R2, RZ, RZ, R7 ;  /* 0x000000ffff027224 */ /* 0x000fe400078e0007 */
[----:B------:R-:W-:Y:S01]  /*25d0*/  IMAD.MOV.U32 R3, RZ, RZ, R6 ;  /* 0x000000ffff037224 */ /* 0x000fe200078e0006 */
[----:B------:R4:W-:Y:S04]  /*25e0*/  STS [R5+0x8], R8 ;  /* 0x0000080805007388 */ /* 0x0009e80000000800 */
[----:B------:R4:W-:Y:S02]  /*25f0*/  STS.64 [R5+0x10], R2 ;  /* 0x0000100205007388 */ /* 0x0009e40000000a00 */
.L_x_245:
[----:B------:R-:W-:Y:S05]  /*2600*/  BSYNC.RECONVERGENT B1 ;  /* 0x0000000000017941 */ /* 0x000fea0003800200 */
.L_x_244:
[----:B------:R-:W-:Y:S01]  /*2610*/  BAR.SYNC.DEFER_BLOCKING 0x0 ;  /* 0x0000000000007b1d */ /* 0x000fe20000010000 */
[----:B------:R-:W-:-:S13]  /*2620*/  ISETP.NE.AND P1, PT, R0, RZ, PT ;  /* 0x000000ff0000720c */ /* 0x000fda0003f25270 */
[----:B------:R-:W-:Y:S05]  /*2630*/  @P1 BRA `(.L_x_221) ;  /* 0x0000003400801947 */ /* 0x000fea0003800000 */
[----:B------:R-:W-:Y:S01]  /*2640*/  UISETP.GE.AND UP0, UPT, UR6, 0x21, UPT ;  /* 0x000000210600788c */ /* 0x000fe2000bf06270 */
[----:B------:R-:W-:Y:S02]  /*2650*/  IMAD.MOV.U32 R0, RZ, RZ, R8 ;  /* 0x000000ffff007224 */ /* 0x000fe400078e0008 */
[----:B---3--:R-:W-:Y:S02]  /*2660*/  IMAD.MOV.U32 R9, RZ, RZ, R7 ;  /* 0x000000ffff097224 */ /* 0x008fe400078e0007 */
[----:B0-----:R-:W-:-:S04]  /*2670*/  IMAD.MOV.U32 R10, RZ, RZ, R6 ;  /* 0x000000ffff0a7224 */ /* 0x001fc800078e0006 */
[----:B------:R-:W-:Y:S05]  /*2680*/  BRA.U !UP0, `(.L_x_246) ;  /* 0x00000001085c7547 */ /* 0x000fea000b800000 */
[----:B------:R-:W0:Y:S01]  /*2690*/  S2UR UR5, SR_CgaCtaId ;  /* 0x00000000000579c3 */ /* 0x000e220000008800 */
[----:B------:R-:W-:Y:S01]  /*26a0*/  UMOV UR4, 0x400 ;  /* 0x0000040000047882 */ /* 0x000fe20000000000 */
[----:B------:R-:W-:Y:S01]  /*26b0*/  BSSY.RECONVERGENT B1, `(.L_x_246) ;  /* 0x0000014000017945 */ /* 0x000fe20003800200 */
[----:B0-----:R-:W-:-:S09]  /*26c0*/  ULEA UR4, UR5, UR4, 0x18 ;  /* 0x0000000405047291 */ /* 0x001fd2000f8ec0ff */
[----:B--2-4-:R-:W0:Y:S04]  /*26d0*/  LDS R3, [UR4+0x18] ;  /* 0x00001804ff037984 */ /* 0x014e280008000800 */
[----:B------:R-:W2:Y:S01]  /*26e0*/  LDS.64 R4, [UR4+0x20] ;  /* 0x00002004ff047984 */ /* 0x000ea20008000a00 */
[----:B0-----:R-:W-:Y:S01]  /*26f0*/  ISETP.GE.AND P0, PT, R8, R3, PT ;  /* 0x000000030800720c */ /* 0x001fe20003f06270 */
[----:B------:R-:W-:Y:S02]  /*2700*/  IMAD.MOV.U32 R0, RZ, RZ, R3 ;  /* 0x000000ffff007224 */ /* 0x000fe400078e0003 */
[----:B--2---:R-:W-:Y:S02]  /*2710*/  IMAD.MOV.U32 R9, RZ, RZ, R4 ;  /* 0x000000ffff097224 */ /* 0x004fe400078e0004 */
        /* <DEDUP_REMOVED lines=13> */
.L_x_247:
[----:B------:R-:W-:Y:S05]  /*27f0*/  BSYNC.RECONVERGENT B1 ;  /* 0x0000000000017941 */ /* 0x000fea0003800200 */
.L_x_246:
[----:B------:R-:W-:Y:S01]  /*2800*/  UISETP.GE.AND UP0, UPT, UR6, 0x41, UPT ;  /* 0x000000410600788c */ /* 0x000fe2000bf06270 */
[----:B--2-4-:R-:W-:Y:S02]  /*2810*/  IMAD.MOV.U32 R2, RZ, RZ, R0 ;  /* 0x000000ffff027224 */ /* 0x014fe400078e0000 */
[----:B------:R-:W-:Y:S02]  /*2820*/  IMAD.MOV.U32 R5, RZ, RZ, R9 ;  /* 0x000000ffff057224 */ /* 0x000fe400078e0009 */
[----:B------:R-:W-:-:S04]  /*2830*/  IMAD.MOV.U32 R4, RZ, RZ, R10 ;  /* 0x000000ffff047224 */ /* 0x000fc800078e000a */
[----:B------:R-:W-:Y:S05]  /*2840*/  BRA.U !UP0, `(.L_x_248) ;  /* 0x00000001085c7547 */ /* 0x000fea000b800000 */
[----:B------:R-:W0:Y:S01]  /*2850*/  S2UR UR5, SR_CgaCtaId ;  /* 0x00000000000579c3 */ /* 0x000e220000008800 */
[----:B------:R-:W-:Y:S01]  /*2860*/  UMOV UR4, 0x400 ;  /* 0x0000040000047882 */ /* 0x000fe20000000000 */
[----:B------:R-:W-:Y:S01]  /*2870*/  BSSY.RECONVERGENT B1, `(.L_x_248) ;  /* 0x0000014000017945 */ /* 0x000fe20003800200 */
[----:B0-----:R-:W-:-:S09]  /*2880*/  ULEA UR4, UR5, UR4, 0x18 ;  /* 0x0000000405047291 */ /* 0x001fd2000f8ec0ff */
[----:B------:R-:W0:Y:S04]  /*2890*/  LDS R3, [UR4+0x28] ;  /* 0x00002804ff037984 */ /* 0x000e280008000800 */
        /* <DEDUP_REMOVED lines=17> */
.L_x_249:
[----:B------:R-:W-:Y:S05]  /*29b0*/  BSYNC.RECONVERGENT B1 ;  /* 0x0000000000017941 */ /* 0x000fea0003800200 */
.L_x_248:
[----:B------:R-:W-:Y:S01]  /*29c0*/  UISETP.GE.AND UP0, UPT, UR6, 0x61, UPT ;  /* 0x000000610600788c */ /* 0x000fe2000bf06270 */
[----:B------:R-:W-:Y:S02]  /*29d0*/  IMAD.MOV.U32 R0, RZ, RZ, R2 ;  /* 0x000000ffff007224 */ /* 0x000fe400078e0002 */
        /* <DEDUP_REMOVED lines=25> */
.L_x_251:
[----:B------:R-:W-:Y:S05]  /*2b70*/  BSYNC.RECONVERGENT B1 ;  /* 0x0000000000017941 */ /* 0x000fea0003800200 */
.L_x_250:
        /* <DEDUP_REMOVED lines=27> */
.L_x_253:
[----:B------:R-:W-:Y:S05]  /*2d30*/  BSYNC.RECONVERGENT B1 ;  /* 0x0000000000017941 */ /* 0x000fea0003800200 */
.L_x_252:
        /* <DEDUP_REMOVED lines=27> */
.L_x_255:
[----:B------:R-:W-:Y:S05]  /*2ef0*/  BSYNC.RECONVERGENT B1 ;  /* 0x0000000000017941 */ /* 0x000fea0003800200 */
.L_x_254:
        /* <DEDUP_REMOVED lines=27> */
.L_x_257:
[----:B------:R-:W-:Y:S05]  /*30b0*/  BSYNC.RECONVERGENT B1 ;  /* 0x0000000000017941 */ /* 0x000fea0003800200 */
.L_x_256:
[----:B------:R-:W-:Y:S01]  /*30c0*/  UISETP.GE.AND UP0, UPT, UR6, 0xe1, UPT ;  /* 0x000000e10600788c */ /* 0x000fe2000bf06270 */
[----:B------:R-:W-:Y:S02]  /*30d0*/  IMAD.MOV.U32 R8, RZ, RZ, R2 ;  /* 0x000000ffff087224 */ /* 0x000fe400078e0002 */
[----:B------:R-:W-:Y:S02]  /*30e0*/  IMAD.MOV.U32 R7, RZ, RZ, R5 ;  /* 0x000000ffff077224 */ /* 0x000fe400078e0005 */
[----:B------:R-:W-:-:S04]  /*30f0*/  IMAD.MOV.U32 R6, RZ, RZ, R4 ;  /* 0x000000ffff067224 */ /* 0x000fc800078e0004 */
[----:B------:R-:W-:Y:S05]  /*3100*/  BRA.U !UP0, `(.L_x_221) ;  /* 0x0000002908cc7547 */ /* 0x000fea000b800000 */
[----:B------:R-:W0:Y:S01]  /*3110*/  S2UR UR5, SR_CgaCtaId ;  /* 0x00000000000579c3 */ /* 0x000e220000008800 */
[----:B------:R-:W-:Y:S02]  /*3120*/  UMOV UR4, 0x400 ;  /* 0x0000040000047882 */ /* 0x000fe40000000000 */
[----:B0-----:R-:W-:-:S09]  /*3130*/  ULEA UR4, UR5, UR4, 0x18 ;  /* 0x0000000405047291 */ /* 0x001fd2000f8ec0ff */
[----:B------:R-:W0:Y:S04]  /*3140*/  LDS R3, [UR4+0x78] ;  /* 0x00007804ff037984 */ /* 0x000e280008000800 */
[----:B-1----:R-:W1:Y:S01]  /*3150*/  LDS.64 R10, [UR4+0x80] ;  /* 0x00008004ff0a7984 */ /* 0x002e620008000a00 */
[----:B0-----:R-:W-:Y:S01]  /*3160*/  ISETP.GE.AND P0, PT, R2, R3, PT ;  /* 0x000000030200720c */ /* 0x001fe20003f06270 */
[----:B------:R-:W-:Y:S02]  /*3170*/  IMAD.MOV.U32 R8, RZ, RZ, R3 ;  /* 0x000000ffff087224 */ /* 0x000fe400078e0003 */
[----:B-1----:R-:W-:Y:S02]  /*3180*/  IMAD.MOV.U32 R7, RZ, RZ, R10 ;  /* 0x000000ffff077224 */ /* 0x002fe400078e000a */
        /* <DEDUP_REMOVED lines=8> */
[CC--:B------:R-:W-:Y:S02]  /*3210*/  ISETP.LT.U32.AND P2, PT, R5.reuse, R10.reuse, PT ;  /* 0x0000000a0500720c */ /* 0x0c0fe40003f41070 */
[CC--:B------:R-:W-:Y:S02]  /*3220*/  ISETP.GE.AND.EX P0, PT, R4.reuse, R11.reuse, PT, P0 ;  /* 0x0000000b0400720c */ /* 0x0c0fe40003f06300 */
[----:B------:R-:W-:Y:S02]  /*3230*/  ISETP.LT.AND.EX P2, PT, R4, R11, PT, P2 ;  /* 0x0000000b0400720c */ /* 0x000fe40003f41320 */
[----:B------:R-:W-:Y:S02]  /*3240*/  SEL R8, R2, R3, !P0 ;  /* 0x0000000302087207 */ /* 0x000fe40004000000 */
[----:B------:R-:W-:-:S02]  /*3250*/  SEL R7, R5, R10, P2 ;  /* 0x0000000a05077207 */ /* 0x000fc40001000000 */
[----:B------:R-:W-:Y:S01]  /*3260*/  SEL R6, R4, R11, P2 ;  /* 0x0000000b04067207 */ /* 0x000fe20001000000 */
[----:B------:R-:W-:Y:S06]  /*3270*/  BRA `(.L_x_221) ;  /* 0x0000002800707947 */ /* 0x000fec0003800000 */
.L_x_189:
[----:B------:R-:W1:Y:S01]  /*3280*/  S2R R0, SR_TID.X ;  /* 0x0000000000007919 */ /* 0x000e620000002100 */
[----:B------:R-:W1:Y:S02]  /*3290*/  LDC.64 R2, c[0x0][0x380] ;  /* 0x0000e000ff027b82 */ /* 0x000e640000000a00 */
[----:B-1----:R-:W-:-:S05]  /*32a0*/  IMAD.WIDE.U32 R2, R0, 0x10, R2 ;  /* 0x0000001000027825 */ /* 0x002fca00078e0002 */
[----:B0-----:R-:W2:Y:S04]  /*32b0*/  LDG.E.CONSTANT R11, desc[UR10][R2.64] ;  /* 0x0000000a020b7981 */ /* 0x001ea8000c1e9900 */
[----:B------:R-:W2:Y:S04]  /*32c0*/  LDG.E.CONSTANT R6, desc[UR10][R2.64+0x1000] ;  /* 0x0010000a02067981 */ /* 0x000ea8000c1e9900 */
[----:B------:R-:W3:Y:S04]  /*32d0*/  LDG.E.64.CONSTANT R4, desc[UR10][R2.64+0x8] ;  /* 0x0000080a02047981 */ /* 0x000ee8000c1e9b00 */
[----:B------:R-:W3:Y:S04]  /*32e0*/  LDG.E.64.CONSTANT R16, desc[UR10][R2.64+0x1008] ;  /* 0x0010080a02107981 */ /* 0x000ee8000c1e9b00 */
[----:B------:R-:W4:Y:S04]  /*32f0*/  LDG.E.CONSTANT R7, desc[UR10][R2.64+0x2000] ;  /* 0x0020000a02077981 */ /* 0x000f28000c1e9900 */
[----:B------:R-:W5:Y:S04]  /*3300*/  LDG.E.64.CONSTANT R14, desc[UR10][R2.64+0x2008] ;  /* 0x0020080a020e7981 */ /* 0x000f68000c1e9b00 */
[----:B------:R-:W5:Y:S04]  /*3310*/  LDG.E.CONSTANT R10, desc[UR10][R2.64+0x3000] ;  /* 0x0030000a020a7981 */ /* 0x000f68000c1e9900 */
[----:B------:R-:W5:Y:S04]  /*3320*/  LDG.E.64.CONSTANT R12, desc[UR10][R2.64+0x3008] ;  /* 0x0030080a020c7981 */ /* 0x000f68000c1e9b00 */
[----:B------:R-:W5:Y:S04]  /*3330*/  LDG.E.CONSTANT R26, desc[UR10][R2.64+0x4000] ;  /* 0x0040000a021a7981 */ /* 0x000f68000c1e9900 */
[----:B------:R0:W5:Y:S01]  /*3340*/  LDG.E.64.CONSTANT R8, desc[UR10][R2.64+0x4008] ;  /* 0x0040080a02087981 */ /* 0x000162000c1e9b00 */
[----:B------:R-:W-:Y:S01]  /*3350*/  UISETP.GE.U32.AND UP0, UPT, UR8, 0xa00, UPT ;  /* 0x00000a000800788c */ /* 0x000fe2000bf06070 */
[----:B0-----:R-:W-:-:S02]  /*3360*/  IMAD.MOV.U32 R3, RZ, RZ, 0x500 ;  /* 0x00000500ff037424 */ /* 0x001fc400078e00ff */
[----:B------:R-:W-:Y:S01]  /*3370*/  IMAD.MOV.U32 R2, RZ, RZ, RZ ;  /* 0x000000ffff027224 */ /* 0x000fe200078e00ff */
[----:B--2---:R-:W-:-:S13]  /*3380*/  ISETP.GE.AND P1, PT, R11, R6, PT ;  /* 0x000000060b00720c */ /* 0x004fda0003f26270 */
[----:B---3--:R-:W-:-:S04]  /*3390*/  @P1 ISETP.GE.U32.AND P0, PT, R4, R16, PT ;  /* 0x000000100400120c */ /* 0x008fc80003f06070 */
[----:B------:R-:W-:-:S04]  /*33a0*/  @P1 ISETP.GE.AND.EX P0, PT, R5, R17, PT, P0 ;  /* 0x000000110500120c */ /* 0x000fc80003f06300 */
[----:B------:R-:W-:-:S04]  /*33b0*/  @P1 ISETP.LT.OR P0, PT, R6, R11, !P0 ;  /* 0x0000000b0600120c */ /* 0x000fc80004701670 */
[----:B------:R-:W-:Y:S02]  /*33c0*/  @P1 SEL R6, R11, R6, P0 ;  /* 0x000000060b061207 */ /* 0x000fe40000000000 */
[----:B------:R-:W-:Y:S02]  /*33d0*/  @P1 SEL R16, R4, R16, P0 ;  /* 0x0000001004101207 */ /* 0x000fe40000000000 */
[----:B----4-:R-:W-:Y:S02]  /*33e0*/  ISETP.GE.AND P2, PT, R6, R7, PT ;  /* 0x000000070600720c */ /* 0x010fe40003f46270 */
[----:B------:R-:W-:-:S11]  /*33f0*/  @P1 SEL R17, R5, R17, P0 ;  /* 0x0000001105111207 */ /* 0x000fd60000000000 */
[----:B-----5:R-:W-:-:S04]  /*3400*/  @P2 ISETP.GE.U32.AND P0, PT, R16, R14, PT ;  /* 0x0000000e1000220c */ /* 0x020fc80003f06070 */
[----:B------:R-:W-:-:S04]  /*3410*/  @P2 ISETP.GE.AND.EX P0, PT, R17, R15, PT, P0 ;  /* 0x0000000f1100220c */ /* 0x000fc80003f06300 */
[----:B------:R-:W-:-:S04]  /*3420*/  @P2 ISETP.LT.OR P0, PT, R7, R6, !P0 ;  /* 0x000000060700220c */ /* 0x000fc80004701670 */
[----:B------:R-:W-:Y:S02]  /*3430*/  @P2 SEL R7, R6, R7, P0 ;  /* 0x0000000706072207 */ /* 0x000fe40000000000 */
[----:B------:R-:W-:Y:S02]  /*3440*/  @P2 SEL R14, R16, R14, P0 ;  /* 0x0000000e100e2207 */ /* 0x000fe40000000000 */
[----:B------:R-:W-:Y:S02]  /*3450*/  ISETP.GE.AND P1, PT, R7, R10, PT ;  /* 0x0000000a0700720c */ /* 0x000fe40003f26270 */
[----:B------:R-:W-:-:S11]  /*3460*/  @P2 SEL R15, R17, R15, P0 ;  /* 0x0000000f110f2207 */ /* 0x000fd60000000000 */
[----:B------:R-:W-:-:S04]  /*3470*/  @P1 ISETP.GE.U32.AND P0, PT, R14, R12, PT ;  /* 0x0000000c0e00120c */ /* 0x000fc80003f06070 */
        /* <DEDUP_REMOVED lines=11> */
[----:B------:R-:W-:Y:S01]  /*3530*/  @P2 SEL R9, R13, R9, P0 ;  /* 0x000000090d092207 */ /* 0x000fe20000000000 */
[----:B------:R-:W-:Y:S06]  /*3540*/  BRA.U !UP0, `(.L_x_258) ;  /* 0x0000000908dc7547 */ /* 0x000fec000b800000 */
[----:B------:R-:W-:Y:S01]  /*3550*/  UIADD3 UR9, UP0, UPT, UR8, -0xa00, URZ ;  /* 0xfffff60008097890 */ /* 0x000fe2000ff1e0ff */
[----:B------:R-:W-:Y:S02]  /*3560*/  IMAD.MOV.U32 R3, RZ, RZ, 0x500 ;  /* 0x00000500ff037424 */ /* 0x000fe400078e00ff */
[----:B------:R-:W-:Y:S01]  /*3570*/  IMAD.MOV.U32 R2, RZ, RZ, RZ ;  /* 0x000000ffff027224 */ /* 0x000fe200078e00ff */
[----:B------:R-:W-:Y:S02]  /*3580*/  ULEA.HI.X.SX32 UR8, UR8, 0xffffffff, 0x1, UP0 ;  /* 0xffffffff08087891 */ /* 0x000fe400080f0eff */
[----:B------:R-:W-:Y:S02]  /*3590*/  UIMAD.WIDE.U32 UR12, UR9, -0x33333333, URZ ;  /* 0xcccccccd090c78a5 */ /* 0x000fe4000f8e00ff */
[----:B------:R-:W-:Y:S02]  /*35a0*/  UIMAD.WIDE.U32 UR4, UR8, -0x33333333, URZ ;  /* 0xcccccccd080478a5 */ /* 0x000fe4000f8e00ff */
[----:B------:R-:W-:-:S02]  /*35b0*/  UISETP.GE.U32.AND UP1, UPT, UR9, 0x500, UPT ;  /* 0x000005000900788c */ /* 0x000fc4000bf26070 */
[----:B------:R-:W-:Y:S02]  /*35c0*/  UIMAD.WIDE.U32 UR4, UP0, UR9, -0x33333334, UR4 ;  /* 0xcccccccc090478a5 */ /* 0x000fe4000f800004 */
[----:B------:R-:W-:Y:S02]  /*35d0*/  UISETP.GE.U32.AND.EX UP1, UPT, UR8, URZ, UPT, UP1 ;  /* 0x000000ff0800728c */ /* 0x000fe4000bf26110 */
[----:B------:R-:W-:Y:S02]  /*35e0*/  UIADD3.X UR7, UPT, UPT, URZ, URZ, URZ, UP0, !UPT ;  /* 0x000000ffff077290 */ /* 0x000fe400087fe4ff */
[----:B------:R-:W-:Y:S01]  /*35f0*/  UIADD3 URZ, UP0, UPT, UR13, UR4, URZ ;  /* 0x000000040dff7290 */ /* 0x000fe2000ff1e0ff */
[----:B------:R-:W-:-:S03]  /*3600*/  UMOV UR6, UR5 ;  /* 0x0000000500067c82 */ /* 0x000fc60008000000 */
[----:B------:R-:W-:-:S04]  /*3610*/  UIMAD.WIDE.U32.X UR4, UR8, -0x33333334, UR6, UP0 ;  /* 0xcccccccc080478a5 */ /* 0x000fc800080e0406 */
[----:B------:R-:W-:-:S04]  /*3620*/  USHF.R.U64 UR6, UR4, 0xa, UR5 ;  /* 0x0000000a04067899 */ /* 0x000fc80008001205 */
[----:B------:R-:W-:-:S04]  /*3630*/  ULOP3.LUT UR7, UR6, 0x1, URZ, 0xc0, !UPT ;  /* 0x0000000106077892 */ /* 0x000fc8000f8ec0ff */
[----:B------:R-:W-:-:S04]  /*3640*/  UISETP.NE.U32.AND UP0, UPT, UR7, 0x1, UPT ;  /* 0x000000010700788c */ /* 0x000fc8000bf05070 */
[----:B------:R-:W-:Y:S01]  /*3650*/  UISETP.NE.U32.AND.EX UP0, UPT, URZ, URZ, UPT, UP0 ;  /* 0x000000ffff00728c */ /* 0x000fe2000bf05100 */
[----:B------:R-:W-:Y:S10]  /*3660*/  BRA.U !UP1, `(.L_x_259) ;  /* 0x0000000509b87547 */ /* 0x000ff4000b800000 */
[----:B------:R-:W0:Y:S01]  /*3670*/  LDCU.64 UR8, c[0x0][0x380] ;  /* 0x00007000ff0877ac */ /* 0x000e220008000a00 */
[----:B------:R-:W-:Y:S02]  /*3680*/  IMAD.MOV.U32 R3, RZ, RZ, 0x500 ;  /* 0x00000500ff037424 */ /* 0x000fe400078e00ff */
[----:B------:R-:W-:Y:S01]  /*3690*/  IMAD.MOV.U32 R2, RZ, RZ, RZ ;  /* 0x000000ffff027224 */ /* 0x000fe200078e00ff */
[----:B------:R-:W-:-:S04]  /*36a0*/  UIADD3 UR4, UP1, UPT, UR6, 0x1, URZ ;  /* 0x0000000106047890 */ /* 0x000fc8000ff3e0ff */
[----:B------:R-:W-:Y:S02]  /*36b0*/  ULEA.HI.X UR5, UR5, URZ, URZ, 0x16, UP1 ;  /* 0x000000ff05057291 */ /* 0x000fe400088fb4ff */
[----:B------:R-:W-:Y:S02]  /*36c0*/  ULOP3.LUT UR4, UR4, 0xfffffffe, URZ, 0xc0, !UPT ;  /* 0xfffffffe04047892 */ /* 0x000fe4000f8ec0ff */
[----:B------:R-:W-:Y:S01]  /*36d0*/  ULOP3.LUT UR5, UR5, 0x7fffff, URZ, 0xc0, !UPT ;  /* 0x007fffff05057892 */ /* 0x000fe2000f8ec0ff */
[----:B0-----:R-:W-:-:S04]  /*36e0*/  LEA R28, P0, R0, UR8, 0x4 ;  /* 0x00000008001c7c11 */ /* 0x001fc8000f8020ff */
[----:B------:R-:W-:Y:S02]  /*36f0*/  IADD3 R28, P1, PT, R28, 0xe008, RZ ;  /* 0x0000e0081c1c7810 */ /* 0x000fe40007f3e0ff */
[----:B------:R-:W-:-:S05]  /*3700*/  LEA.HI.X R29, R0, UR9, RZ, 0x4, P0 ;  /* 0x00000009001d7c11 */ /* 0x000fca00080f24ff */
[----:B------:R-:W-:-:S07]  /*3710*/  IMAD.X R29, RZ, RZ, R29, P1 ;  /* 0x000000ffff1d7224 */ /* 0x000fce00008e061d */
.L_x_260:
[----:B------:R-:W2:Y:S04]  /*3720*/  LDG.E.CONSTANT R25, desc[UR10][R28.64+-0x9008] ;  /* 0xff6ff80a1c197981 */ /* 0x000ea8000c1e9900 */
[----:B------:R-:W3:Y:S04]  /*3730*/  LDG.E.64.CONSTANT R22, desc[UR10][R28.64+-0x9000] ;  /* 0xff70000a1c167981 */ /* 0x000ee8000c1e9b00 */
[----:B------:R-:W4:Y:S04]  /*3740*/  LDG.E.CONSTANT R27, desc[UR10][R28.64+-0x8008] ;  /* 0xff7ff80a1c1b7981 */ /* 0x000f28000c1e9900 */
[----:B------:R-:W5:Y:S04]  /*3750*/  LDG.E.64.CONSTANT R10, desc[UR10][R28.64+-0x8000] ;  /* 0xff80000a1c0a7981 */ /* 0x000f68000c1e9b00 */
[----:B------:R-:W5:Y:S04]  /*3760*/  LDG.E.CONSTANT R4, desc[UR10][R28.64+-0x7008] ;  /* 0xff8ff80a1c047981 */ /* 0x000f68000c1e9900 */
        /* <DEDUP_REMOVED lines=8> */
[----:B------:R-:W5:Y:S01]  /*37f0*/  LDG.E.64.CONSTANT R20, desc[UR10][R28.64+-0x3000] ;  /* 0xffd0000a1c147981 */ /* 0x000f62000c1e9b00 */
[----:B--2---:R-:W-:-:S13]  /*3800*/  ISETP.GE.AND P1, PT, R26, R25, PT ;  /* 0x000000191a00720c */ /* 0x004fda0003f26270 */
[----:B---3--:R-:W-:-:S04]  /*3810*/  @P1 ISETP.GE.U32.AND P0, PT, R8, R22, PT ;  /* 0x000000160800120c */ /* 0x008fc80003f06070 */
[----:B------:R-:W-:-:S04]  /*3820*/  @P1 ISETP.GE.AND.EX P0, PT, R9, R23, PT, P0 ;  /* 0x000000170900120c */ /* 0x000fc80003f06300 */
[----:B------:R-:W-:-:S04]  /*3830*/  @P1 ISETP.LT.OR P0, PT, R25, R26, !P0 ;  /* 0x0000001a1900120c */ /* 0x000fc80004701670 */
[----:B------:R-:W-:Y:S02]  /*3840*/  @P1 SEL R25, R26, R25, P0 ;  /* 0x000000191a191207 */ /* 0x000fe40000000000 */
[----:B------:R-:W-:Y:S01]  /*3850*/  @P1 SEL R22, R8, R22, P0 ;  /* 0x0000001608161207 */ /* 0x000fe20000000000 */
[----:B------:R-:W2:Y:S01]  /*3860*/  LDG.E.CONSTANT R26, desc[UR10][R28.64+-0x8] ;  /* 0xfffff80a1c1a7981 */ /* 0x000ea2000c1e9900 */
[----:B----4-:R-:W-:Y:S02]  /*3870*/  ISETP.GE.AND P2, PT, R25, R27, PT ;  /* 0x0000001b1900720c */ /* 0x010fe40003f46270 */
[----:B------:R-:W-:Y:S02]  /*3880*/  @P1 SEL R23, R9, R23, P0 ;  /* 0x0000001709171207 */ /* 0x000fe40000000000 */
[----:B------:R0:W3:Y:S09]  /*3890*/  LDG.E.64.CONSTANT R8, desc[UR10][R28.64] ;  /* 0x0000000a1c087981 */ /* 0x0000f2000c1e9b00 */
[----:B-----5:R-:W-:-:S04]  /*38a0*/  @P2 ISETP.GE.U32.AND P0, PT, R22, R10, PT ;  /* 0x0000000a1600220c */ /* 0x020fc80003f06070 */
[----:B------:R-:W-:-:S04]  /*38b0*/  @P2 ISETP.GE.AND.EX P0, PT, R23, R11, PT, P0 ;  /* 0x0000000b1700220c */ /* 0x000fc80003f06300 */
[----:B------:R-:W-:-:S04]  /*38c0*/  @P2 ISETP.LT.OR P0, PT, R27, R25, !P0 ;  /* 0x000000191b00220c */ /* 0x000fc80004701670 */
[----:B------:R-:W-:Y:S02]  /*38d0*/  @P2 SEL R27, R25, R27, P0 ;  /* 0x0000001b191b2207 */ /* 0x000fe40000000000 */
[----:B------:R-:W4:Y:S02]  /*38e0*/  LDG.E.CONSTANT R25, desc[UR10][R28.64+-0x2008] ;  /* 0xffdff80a1c197981 */ /* 0x000f24000c1e9900 */
[----:B------:R-:W-:Y:S02]  /*38f0*/  ISETP.GE.AND P1, PT, R27, R4, PT ;  /* 0x000000041b00720c */ /* 0x000fe40003f26270 */
[----:B------:R-:W-:Y:S02]  /*3900*/  @P2 SEL R10, R22, R10, P0 ;  /* 0x0000000a160a2207 */ /* 0x000fe40000000000 */
[----:B------:R-:W-:Y:S02]  /*3910*/  @P2 SEL R11, R23, R11, P0 ;  /* 0x0000000b170b2207 */ /* 0x000fe40000000000 */
[----:B------:R-:W5:Y:S07]  /*3920*/  LDG.E.64.CONSTANT R22, desc[UR10][R28.64+-0x2000] ;  /* 0xffe0000a1c167981 */ /* 0x000f6e000c1e9b00 */
[----:B------:R-:W-:-:S04]  /*3930*/  @P1 ISETP.GE.U32.AND P0, PT, R10, R12, PT ;  /* 0x0000000c0a00120c */ /* 0x000fc80003f06070 */
[----:B------:R-:W-:-:S04]  /*3940*/  @P1 ISETP.GE.AND.EX P0, PT, R11, R13, PT, P0 ;  /* 0x0000000d0b00120c */ /* 0x000fc80003f06300 */
[----:B------:R-:W-:-:S04]  /*3950*/  @P1 ISETP.LT.OR P0, PT, R4, R27, !P0 ;  /* 0x0000001b0400120c */ /* 0x000fc80004701670 */
[----:B------:R-:W-:Y:S02]  /*3960*/  @P1 SEL R4, R27, R4, P0 ;  /* 0x000000041b041207 */ /* 0x000fe40000000000 */
[----:B------:R-:W2:Y:S01]  /*3970*/  LDG.E.CONSTANT R27, desc[UR10][R28.64+-0x1008] ;  /* 0xffeff80a1c1b7981 */ /* 0x000ea2000c1e9900 */
[----:B------:R-:W-:Y:S02]  /*3980*/  @P1 SEL R12, R10, R12, P0 ;  /* 0x0000000c0a0c1207 */ /* 0x000fe40000000000 */
[----:B------:R-:W-:Y:S02]  /*3990*/  @P1 SEL R13, R11, R13, P0 ;  /* 0x0000000d0b0d1207 */ /* 0x000fe40000000000 */
[----:B------:R-:W3:Y:S01]  /*39a0*/  LDG.E.64.CONSTANT R10, desc[UR10][R28.64+-0x1000] ;  /* 0xfff0000a1c0a7981 */ /* 0x000ee2000c1e9b00 */
[----:B------:R-:W-:-:S13]  /*39b0*/  ISETP.GE.AND P2, PT, R4, R5, PT ;  /* 0x000000050400720c */ /* 0x000fda0003f46270 */
[----:B------:R-:W-:-:S04]  /*39c0*/  @P2 ISETP.GE.U32.AND P0, PT, R12, R14, PT ;  /* 0x0000000e0c00220c */ /* 0x000fc80003f06070 */
[----:B------:R-:W-:-:S04]  /*39d0*/  @P2 ISETP.GE.AND.EX P0, PT, R13, R15, PT, P0 ;  /* 0x0000000f0d00220c */ /* 0x000fc80003f06300 */
[----:B------:R-:W-:-:S04]  /*39e0*/  @P2 ISETP.LT.OR P0, PT, R5, R4, !P0 ;  /* 0x000000040500220c */ /* 0x000fc80004701670 */
[----:B------:R-:W-:-:S04]  /*39f0*/  @P2 SEL R5, R4, R5, P0 ;  /* 0x0000000504052207 */ /* 0x000fc80000000000 */
[----:B------:R-:W-:Y:S02]  /*3a00*/  ISETP.GE.AND P1, PT, R5, R6, PT ;  /* 0x000000060500720c */ /* 0x000fe40003f26270 */
[----:B------:R-:W-:Y:S02]  /*3a10*/  @P2 SEL R14, R12, R14, P0 ;  /* 0x0000000e0c0e2207 */ /* 0x000fe40000000000 */
[----:B------:R-:W-:-:S09]  /*3a20*/  @P2 SEL R15, R13, R15, P0 ;  /* 0x0000000f0d0f2207 */ /* 0x000fd20000000000 */
        /* <DEDUP_REMOVED lines=17> */
[----:B------:R-:W-:Y:S02]  /*3b40*/  @P1 SEL R24, R7, R24, P0 ;  /* 0x0000001807181207 */ /* 0x000fe40000000000 */
[----:B------:R-:W-:Y:S02]  /*3b50*/  @P1 SEL R20, R18, R20, P0 ;  /* 0x0000001412141207 */ /* 0x000fe40000000000 */
[----:B------:R-:W-:Y:S01]  /*3b60*/  @P1 SEL R21, R19, R21, P0 ;  /* 0x0000001513151207 */ /* 0x000fe20000000000 */
[----:B------:R-:W-:-:S04]  /*3b70*/  UIADD3 UR4, UP1, UPT, UR4, -0x2, URZ ;  /* 0xfffffffe04047890 */ /* 0x000fc8000ff3e0ff */
[----:B------:R-:W-:Y:S02]  /*3b80*/  UIADD3.X UR5, UPT, UPT, UR5, -0x1, URZ, UP1, !UPT ;  /* 0xffffffff05057890 */ /* 0x000fe40008ffe4ff */
[----:B------:R-:W-:-:S04]  /*3b90*/  UISETP.NE.U32.AND UP1, UPT, UR4, URZ, UPT ;  /* 0x000000ff0400728c */ /* 0x000fc8000bf25070 */
[----:B------:R-:W-:Y:S01]  /*3ba0*/  UISETP.NE.AND.EX UP1, UPT, UR5, URZ, UPT, UP1 ;  /* 0x000000ff0500728c */ /* 0x000fe2000bf25310 */
[----:B----4-:R-:W-:-:S13]  /*3bb0*/  ISETP.GE.AND P2, PT, R24, R25, PT ;  /* 0x000000191800720c */ /* 0x010fda0003f46270 */
[----:B-----5:R-:W-:-:S04]  /*3bc0*/  @P2 ISETP.GE.U32.AND P0, PT, R20, R22, PT ;  /* 0x000000161400220c */ /* 0x020fc80003f06070 */
[----:B------:R-:W-:-:S04]  /*3bd0*/  @P2 ISETP.GE.AND.EX P0, PT, R21, R23, PT, P0 ;  /* 0x000000171500220c */ /* 0x000fc80003f06300 */
[----:B------:R-:W-:-:S04]  /*3be0*/  @P2 ISETP.LT.OR P0, PT, R25, R24, !P0 ;  /* 0x000000181900220c */ /* 0x000fc80004701670 */
[----:B------:R-:W-:-:S04]  /*3bf0*/  @P2 SEL R25, R24, R25, P0 ;  /* 0x0000001918192207 */ /* 0x000fc80000000000 */
[----:B--2---:R-:W-:Y:S02]  /*3c00*/  ISETP.GE.AND P3, PT, R25, R27, PT ;  /* 0x0000001b1900720c */ /* 0x004fe40003f66270 */
[----:B------:R-:W-:Y:S02]  /*3c10*/  @P2 SEL R22, R20, R22, P0 ;  /* 0x0000001614162207 */ /* 0x000fe40000000000 */
[----:B------:R-:W-:-:S09]  /*3c20*/  @P2 SEL R23, R21, R23, P0 ;  /* 0x0000001715172207 */ /* 0x000fd20000000000 */
[----:B---3--:R-:W-:-:S04]  /*3c30*/  @P3 ISETP.GE.U32.AND P0, PT, R22, R10, PT ;  /* 0x0000000a1600320c */ /* 0x008fc80003f06070 */
[----:B------:R-:W-:-:S04]  /*3c40*/  @P3 ISETP.GE.AND.EX P0, PT, R23, R11, PT, P0 ;  /* 0x0000000b1700320c */ /* 0x000fc80003f06300 */
[----:B------:R-:W-:-:S04]  /*3c50*/  @P3 ISETP.LT.OR P0, PT, R27, R25, !P0 ;  /* 0x000000191b00320c */ /* 0x000fc80004701670 */
[----:B------:R-:W-:-:S04]  /*3c60*/  @P3 SEL R27, R25, R27, P0 ;  /* 0x0000001b191b3207 */ /* 0x000fc80000000000 */
[----:B------:R-:W-:Y:S02]  /*3c70*/  ISETP.GE.AND P1, PT, R27, R26, PT ;  /* 0x0000001a1b00720c */ /* 0x000fe40003f26270 */
[----:B------:R-:W-:Y:S02]  /*3c80*/  @P3 SEL R10, R22, R10, P0 ;  /* 0x0000000a160a3207 */ /* 0x000fe40000000000 */
[----:B------:R-:W-:Y:S02]  /*3c90*/  @P3 SEL R11, R23, R11, P0 ;  /* 0x0000000b170b3207 */ /* 0x000fe40000000000 */
[----:B0-----:R-:W-:-:S07]  /*3ca0*/  IADD3 R28, P3, PT, R28, 0xa000, RZ ;  /* 0x0000a0001c1c7810 */ /* 0x001fce0007f7e0ff */
[----:B------:R-:W-:-:S04]  /*3cb0*/  @P1 ISETP.GE.U32.AND P0, PT, R10, R8, PT ;  /* 0x000000080a00120c */ /* 0x000fc80003f06070 */
[----:B------:R-:W-:Y:S02]  /*3cc0*/  @P1 ISETP.GE.AND.EX P0, PT, R11, R9, PT, P0 ;  /* 0x000000090b00120c */ /* 0x000fe40003f06300 */
[----:B------:R-:W-:Y:S02]  /*3cd0*/  IADD3 R3, P2, PT, R3, 0xa00, RZ ;  /* 0x00000a0003037810 */ /* 0x000fe40007f5e0ff */
[----:B------:R-:W-:Y:S01]  /*3ce0*/  @P1 ISETP.LT.OR P0, PT, R26, R27, !P0 ;  /* 0x0000001b1a00120c */ /* 0x000fe20004701670 */
[----:B------:R-:W-:Y:S02]  /*3cf0*/  IMAD.X R29, RZ, RZ, R29, P3 ;  /* 0x000000ffff1d7224 */ /* 0x000fe400018e061d */
[----:B------:R-:W-:Y:S01]  /*3d00*/  IMAD.X R2, RZ, RZ, R2, P2 ;  /* 0x000000ffff027224 */ /* 0x000fe200010e0602 */
[----:B------:R-:W-:Y:S02]  /*3d10*/  @P1 SEL R26, R27, R26, P0 ;  /* 0x0000001a1b1a1207 */ /* 0x000fe40000000000 */
[----:B------:R-:W-:-:S02]  /*3d20*/  @P1 SEL R8, R10, R8, P0 ;  /* 0x000000080a081207 */ /* 0x000fc40000000000 */
[----:B------:R-:W-:Y:S01]  /*3d30*/  @P1 SEL R9, R11, R9, P0 ;  /* 0x000000090b091207 */ /* 0x000fe20000000000 */
[----:B------:R-:W-:Y:S06]  /*3d40*/  BRA.U UP1, `(.L_x_260) ;  /* 0xfffffff901747547 */ /* 0x000fec000b83ffff */
.L_x_259:
[----:B------:R-:W-:Y:S05]  /*3d50*/  BRA.U !UP0, `(.L_x_258) ;  /* 0x0000000108d87547 */ /* 0x000fea000b800000 */
[----:B------:R-:W0:Y:S02]  /*3d60*/  LDC.64 R4, c[0x0][0x380] ;  /* 0x0000e000ff047b82 */ /* 0x000e240000000a00 */
[----:B0-----:R-:W-:-:S03]  /*3d70*/  IMAD.WIDE.U32 R4, R0, 0x10, R4 ;  /* 0x0000001000047825 */ /* 0x001fc600078e0004 */
[----:B------:R-:W-:-:S04]  /*3d80*/  LEA R14, P0, R3, R4, 0x4 ;  /* 0x00000004030e7211 */ /* 0x000fc800078020ff */
[----:B------:R-:W-:-:S05]  /*3d90*/  LEA.HI.X R15, R3, R5, R2, 0x4, P0 ;  /* 0x00000005030f7211 */ /* 0x000fca00000f2402 */
        /* <DEDUP_REMOVED lines=38> */
[----:B------:R-:W-:Y:S02]  /*4000*/  @P2 SEL R13, R5, R13, P0 ;  /* 0x0000000d050d2207 */ /* 0x000fe40000000000 */
[----:B------:R-:W-:-:S05]  /*4010*/  IADD3 R3, P2, PT, R3, 0x500, RZ ;  /* 0x0000050003037810 */ /* 0x000fca0007f5e0ff */
[----:B------:R-:W-:-:S04]  /*4020*/  IMAD.X R2, RZ, RZ, R2, P2 ;  /* 0x000000ffff027224 */ /* 0x000fc800010e0602 */
[----:B------:R-:W-:-:S04]  /*4030*/  @P1 ISETP.GE.U32.AND P0, PT, R12, R16, PT ;  /* 0x000000100c00120c */ /* 0x000fc80003f06070 */
[----:B------:R-:W-:-:S04]  /*4040*/  @P1 ISETP.GE.AND.EX P0, PT, R13, R17, PT, P0 ;  /* 0x000000110d00120c */ /* 0x000fc80003f06300 */
[----:B------:R-:W-:-:S04]  /*4050*/  @P1 ISETP.LT.OR P0, PT, R23, R20, !P0 ;  /* 0x000000141700120c */ /* 0x000fc80004701670 */
[----:B------:R-:W-:Y:S02]  /*4060*/  @P1 SEL R16, R12, R16, P0 ;  /* 0x000000100c101207 */ /* 0x000fe40000000000 */
[----:B------:R-:W-:Y:S02]  /*4070*/  @P1 SEL R17, R13, R17, P0 ;  /* 0x000000110d111207 */ /* 0x000fe40000000000 */
[----:B------:R-:W-:Y:S01]  /*4080*/  @P1 SEL R23, R20, R23, P0 ;  /* 0x0000001714171207 */ /* 0x000fe20000000000 */
[----:B------:R-:W-:Y:S02]  /*4090*/  IMAD.MOV.U32 R8, RZ, RZ, R16 ;  /* 0x000000ffff087224 */ /* 0x000fe400078e0010 */
[----:B------:R-:W-:Y:S02]  /*40a0*/  IMAD.MOV.U32 R9, RZ, RZ, R17 ;  /* 0x000000ffff097224 */ /* 0x000fe400078e0011 */
[----:B------:R-:W-:-:S07]  /*40b0*/  IMAD.MOV.U32 R26, RZ, RZ, R23 ;  /* 0x000000ffff1a7224 */ /* 0x000fce00078e0017 */
.L_x_258:
[----:B------:R-:W0:Y:S02]  /*40c0*/  LDCU UR4, c[0x0][0x390] ;  /* 0x00007200ff0477ac */ /* 0x000e240008000800 */
[----:B0-----:R-:W-:Y:S02]  /*40d0*/  USHF.R.S32.HI UR5, URZ, 0x1f, UR4 ;  /* 0x0000001fff057899 */ /* 0x001fe40008011404 */
[----:B------:R-:W-:-:S04]  /*40e0*/  ISETP.GE.U32.AND P0, PT, R3, UR4, PT ;  /* 0x0000000403007c0c */ /* 0x000fc8000bf06070 */
[----:B------:R-:W-:-:S13]  /*40f0*/  ISETP.GE.AND.EX P0, PT, R2, UR5, PT, P0 ;  /* 0x0000000502007c0c */ /* 0x000fda000bf06300 */
[----:B------:R-:W-:Y:S05]  /*4100*/  @P0 BRA `(.L_x_261) ;  /* 0x0000000800480947 */ /* 0x000fea0003800000 */
[----:B------:R-:W-:Y:S01]  /*4110*/  IADD3 R5, PT, PT, -R3, UR4, RZ ;  /* 0x0000000403057c10 */ /* 0x000fe2000fffe1ff */
[----:B------:R-:W-:Y:S03]  /*4120*/  BSSY.RECONVERGENT B1, `(.L_x_261) ;  /* 0x0000090000017945 */ /* 0x000fe60003800200 */
[----:B------:R-:W-:-:S13]  /*4130*/  ISETP.GE.AND P0, PT, R0, R5, PT ;  /* 0x000000050000720c */ /* 0x000fda0003f06270 */
[----:B------:R-:W-:Y:S05]  /*4140*/  @P0 BRA `(.L_x_262) ;  /* 0x0000000800340947 */ /* 0x000fea0003800000 */
[----:B------:R-:W-:Y:S01]  /*4150*/  LOP3.LUT R4, RZ, R0, RZ, 0x33, !PT ;  /* 0x00000000ff047212 */ /* 0x000fe200078e33ff */
[----:B------:R-:W-:Y:S03]  /*4160*/  BSSY.RECONVERGENT B2, `(.L_x_263) ;  /* 0x000002d000027945 */ /* 0x000fe60003800200 */
[----:B------:R-:W-:-:S04]  /*4170*/  IADD3 R14, PT, PT, -R3, UR4, R4 ;  /* 0x00000004030e7c10 */ /* 0x000fc8000fffe104 */
[----:B------:R-:W-:-:S04]  /*4180*/  LOP3.LUT R4, R14, 0x300, RZ, 0xc0, !PT ;  /* 0x000003000e047812 */ /* 0x000fc800078ec0ff */
[----:B------:R-:W-:Y:S01]  /*4190*/  ISETP.NE.AND P0, PT, R4, 0x300, PT ;  /* 0x000003000400780c */ /* 0x000fe20003f05270 */
[----:B------:R-:W-:-:S12]  /*41a0*/  IMAD.MOV.U32 R4, RZ, RZ, R0 ;  /* 0x000000ffff047224 */ /* 0x000fd800078e0000 */
[----:B------:R-:W-:Y:S05]  /*41b0*/  @!P0 BRA `(.L_x_264) ;  /* 0x00000000009c8947 */ /* 0x000fea0003800000 */
[----:B------:R-:W0:Y:S01]  /*41c0*/  LDCU.64 UR6, c[0x0][0x380] ;  /* 0x00007000ff0677ac */ /* 0x000e220008000a00 */
[----:B------:R-:W-:Y:S02]  /*41d0*/  IADD3 R11, P0, PT, R0, R3, RZ ;  /* 0x00000003000b7210 */ /* 0x000fe40007f1e0ff */
[----:B------:R-:W-:-:S03]  /*41e0*/  LEA.HI R4, R14, 0x1, RZ, 0x18 ;  /* 0x000000010e047811 */ /* 0x000fc600078fc0ff */
[----:B------:R-:W-:Y:S01]  /*41f0*/  IMAD.X R10, RZ, RZ, R2, P0 ;  /* 0x000000ffff0a7224 */ /* 0x000fe200000e0602 */
[----:B------:R-:W-:Y:S01]  /*4200*/  LOP3.LUT R6, R4, 0x3, RZ, 0xc0, !PT ;  /* 0x0000000304067812 */ /* 0x000fe200078ec0ff */
[----:B------:R-:W-:-:S04]  /*4210*/  IMAD.MOV.U32 R4, RZ, RZ, R0 ;  /* 0x000000ffff047224 */ /* 0x000fc800078e0000 */
[----:B------:R-:W-:Y:S01]  /*4220*/  IMAD.MOV R12, RZ, RZ, -R6 ;  /* 0x000000ffff0c7224 */ /* 0x000fe200078e0a06 */
[----:B0-----:R-:W-:-:S04]  /*4230*/  LEA R13, P1, R11, UR6, 0x4 ;  /* 0x000000060b0d7c11 */ /* 0x001fc8000f8220ff */
[----:B------:R-:W-:-:S09]  /*4240*/  LEA.HI.X R11, R11, UR7, R10, 0x4, P1 ;  /* 0x000000070b0b7c11 */ /* 0x000fd200088f240a */
.L_x_267:
[----:B------:R-:W-:-:S05]  /*4250*/  IMAD.MOV.U32 R10, RZ, RZ, R13 ;  /* 0x000000ffff0a7224 */ /* 0x000fca00078e000d */
[----:B------:R-:W2:Y:S04]  /*4260*/  LDG.E.CONSTANT R19, desc[UR10][R10.64] ;  /* 0x0000000a0a137981 */ /* 0x000ea8000c1e9900 */
[----:B------:R-:W3:Y:S01]  /*4270*/  LDG.E.64.CONSTANT R6, desc[UR10][R10.64+0x8] ;  /* 0x0000080a0a067981 */ /* 0x000ee2000c1e9b00 */
[----:B------:R-:W-:Y:S01]  /*4280*/  VIADD R12, R12, 0x1 ;  /* 0x000000010c0c7836 */ /* 0x000fe20000000000 */
[----:B------:R-:W-:Y:S01]  /*4290*/  BSSY.RECONVERGENT B3, `(.L_x_265) ;  /* 0x0000016000037945 */ /* 0x000fe20003800200 */
[----:B------:R-:W-:Y:S01]  /*42a0*/  IMAD.MOV.U32 R15, RZ, RZ, R8 ;  /* 0x000000ffff0f7224 */ /* 0x000fe200078e0008 */
        /* <DEDUP_REMOVED lines=20> */
.L_x_266:
[----:B------:R-:W-:Y:S05]  /*43f0*/  BSYNC.RECONVERGENT B3 ;  /* 0x0000000000037941 */ /* 0x000fea0003800200 */
.L_x_265:
[----:B------:R-:W-:Y:S02]  /*4400*/  IMAD.X R11, RZ, RZ, R11, P3 ;  /* 0x000000ffff0b7224 */ /* 0x000fe400018e060b */
[----:B------:R-:W-:Y:S01]  /*4410*/  VIADD R4, R4, 0x100 ;  /* 0x0000010004047836 */ /* 0x000fe20000000000 */
[----:B------:R-:W-:Y:S06]  /*4420*/  @P2 BRA `(.L_x_267) ;  /* 0xfffffffc00882947 */ /* 0x000fec000383ffff */
.L_x_264:
[----:B------:R-:W-:Y:S05]  /*4430*/  BSYNC.RECONVERGENT B2 ;  /* 0x0000000000027941 */ /* 0x000fea0003800200 */
.L_x_263:
[----:B------:R-:W-:-:S13]  /*4440*/  ISETP.GE.U32.AND P0, PT, R14, 0x300, PT ;  /* 0x000003000e00780c */ /* 0x000fda0003f06070 */
[----:B------:R-:W-:Y:S05]  /*4450*/  @!P0 BRA `(.L_x_262) ;  /* 0x0000000400708947 */ /* 0x000fea0003800000 */
[----:B------:R-:W0:Y:S01]  /*4460*/  LDCU.64 UR6, c[0x0][0x380] ;  /* 0x00007000ff0677ac */ /* 0x000e220008000a00 */
[----:B------:R-:W-:-:S05]  /*4470*/  IADD3 R3, P0, PT, R4, R3, RZ ;  /* 0x0000000304037210 */ /* 0x000fca0007f1e0ff */
[----:B------:R-:W-:Y:S01]  /*4480*/  IMAD.X R2, RZ, RZ, R2, P0 ;  /* 0x000000ffff027224 */ /* 0x000fe200000e0602 */
[----:B0-----:R-:W-:-:S04]  /*4490*/  LEA R10, P1, R3, UR6, 0x4 ;  /* 0x00000006030a7c11 */ /* 0x001fc8000f8220ff */
[----:B------:R-:W-:Y:S02]  /*44a0*/  IADD3 R10, P0, PT, R10, 0x3008, RZ ;  /* 0x000030080a0a7810 */ /* 0x000fe40007f1e0ff */
[----:B------:R-:W-:-:S05]  /*44b0*/  LEA.HI.X R11, R3, UR7, R2, 0x4, P1 ;  /* 0x00000007030b7c11 */ /* 0x000fca00088f2402 */
[----:B------:R-:W-:-:S07]  /*44c0*/  IMAD.X R11, RZ, RZ, R11, P0 ;  /* 0x000000ffff0b7224 */ /* 0x000fce00000e060b */
.L_x_276:
[----:B------:R-:W2:Y:S04]  /*44d0*/  LDG.E.CONSTANT R17, desc[UR10][R10.64+-0x3008] ;  /* 0xffcff80a0a117981 */ /* 0x000ea8000c1e9900 */
[----:B------:R-:W3:Y:S04]  /*44e0*/  LDG.E.64.CONSTANT R14, desc[UR10][R10.64+-0x3000] ;  /* 0xffd0000a0a0e7981 */ /* 0x000ee8000c1e9b00 */
[----:B------:R0:W5:Y:S04]  /*44f0*/  LDG.E.CONSTANT R23, desc[UR10][R10.64+-0x2008] ;  /* 0xffdff80a0a177981 */ /* 0x000168000c1e9900 */
        /* <DEDUP_REMOVED lines=22> */
.L_x_269:
[----:B------:R-:W-:Y:S05]  /*4660*/  BSYNC.RECONVERGENT B2 ;  /* 0x0000000000027941 */ /* 0x000fea0003800200 */
.L_x_268:
        /* <DEDUP_REMOVED lines=17> */
.L_x_271:
[----:B------:R-:W-:Y:S05]  /*4780*/  BSYNC.RECONVERGENT B2 ;  /* 0x0000000000027941 */ /* 0x000fea0003800200 */
.L_x_270:
        /* <DEDUP_REMOVED lines=17> */
.L_x_273:
[----:B------:R-:W-:Y:S05]  /*48a0*/  BSYNC.RECONVERGENT B2 ;  /* 0x0000000000027941 */ /* 0x000fea0003800200 */
.L_x_272:
        /* <DEDUP_REMOVED lines=17> */
.L_x_275:
[----:B------:R-:W-:Y:S05]  /*49c0*/  BSYNC.RECONVERGENT B2 ;  /* 0x0000000000027941 */ /* 0x000fea0003800200 */
.L_x_274:
[----:B------:R-:W-:Y:S01]  /*49d0*/  VIADD R4, R4, 0x400 ;  /* 0x0000040004047836 */ /* 0x000fe20000000000 */
[----:B------:R-:W-:-:S04]  /*49e0*/  IADD3 R10, P1, PT, R10, 0x4000, RZ ;  /* 0x000040000a0a7810 */ /* 0x000fc80007f3e0ff */
[----:B------:R-:W-:Y:S01]  /*49f0*/  ISETP.GE.AND P0, PT, R4, R5, PT ;  /* 0x000000050400720c */ /* 0x000fe20003f06270 */
[----:B------:R-:W-:-:S12]  /*4a00*/  IMAD.X R11, RZ, RZ, R11, P1 ;  /* 0x000000ffff0b7224 */ /* 0x000fd800008e060b */
[----:B------:R-:W-:Y:S05]  /*4a10*/  @!P0 BRA `(.L_x_276) ;  /* 0xfffffff800ac8947 */ /* 0x000fea000383ffff */
.L_x_262:
[----:B------:R-:W-:Y:S05]  /*4a20*/  BSYNC.RECONVERGENT B1 ;  /* 0x0000000000017941 */ /* 0x000fea0003800200 */
.L_x_261:
[----:B------:R-:W0:Y:S01]  /*4a30*/  S2R R2, SR_LANEID ;  /* 0x0000000000027919 */ /* 0x000e220000000000 */
[----:B------:R-:W-:Y:S01]  /*4a40*/  BSSY.RECONVERGENT B1, `(.L_x_277) ;  /* 0x000001e000017945 */ /* 0x000fe20003800200 */
[----:B------:R-:W-:Y:S01]  /*4a50*/  IMAD.MOV.U32 R6, RZ, RZ, R8 ;  /* 0x000000ffff067224 */ /* 0x000fe200078e0008 */
[----:B------:R1:W2:Y:S01]  /*4a60*/  SHFL.DOWN PT, R3, R26, 0x1, 0x1f ;  /* 0x08201f001a037f89 */ /* 0x0002a200000e0000 */
[----:B------:R-:W-:-:S03]  /*4a70*/  IMAD.MOV.U32 R7, RZ, RZ, R9 ;  /* 0x000000ffff077224 */ /* 0x000fc600078e0009 */
[----:B------:R1:W3:Y:S04]  /*4a80*/  SHFL.DOWN PT, R5, R8, 0x1, 0x1f ;  /* 0x08201f0008057f89 */ /* 0x0002e800000e0000 */
[----:B------:R1:W4:Y:S01]  /*4a90*/  SHFL.DOWN PT, R4, R9, 0x1, 0x1f ;  /* 0x08201f0009047f89 */ /* 0x00032200000e0000 */
[C---:B0-----:R-:W-:Y:S02]  /*4aa0*/  ISETP.GT.AND P0, PT, R2.reuse, 0x1e, PT ;  /* 0x0000001e0200780c */ /* 0x041fe40003f04270 */
[C---:B------:R-:W-:Y:S02]  /*4ab0*/  ISETP.GT.AND P1, PT, R2.reuse, 0x1d, PT ;  /* 0x0000001d0200780c */ /* 0x040fe40003f24270 */
[C---:B------:R-:W-:Y:S02]  /*4ac0*/  ISETP.GT.AND P5, PT, R2.reuse, 0x1b, PT ;  /* 0x0000001b0200780c */ /* 0x040fe40003fa4270 */
[----:B------:R-:W-:-:S02]  /*4ad0*/  ISETP.GT.AND P4, PT, R2, 0x17, PT ;  /* 0x000000170200780c */ /* 0x000fc40003f84270 */
[C---:B------:R-:W-:Y:S02]  /*4ae0*/  ISETP.GT.AND P3, PT, R2.reuse, 0xf, PT ;  /* 0x0000000f0200780c */ /* 0x040fe40003f64270 */
[----:B------:R-:W-:Y:S01]  /*4af0*/  ISETP.NE.AND P2, PT, R2, RZ, PT ;  /* 0x000000ff0200720c */ /* 0x000fe20003f45270 */
[----:B------:R-:W-:Y:S02]  /*4b00*/  IMAD.MOV.U32 R2, RZ, RZ, R26 ;  /* 0x000000ffff027224 */ /* 0x000fe400078e001a */
[----:B-1234-:R-:W-:Y:S10]  /*4b10*/  @P0 BRA `(.L_x_278) ;  /* 0x0000000000400947 */ /* 0x01eff40003800000 */
        /* <DEDUP_REMOVED lines=9> */
[----:B------:R-:W-:-:S04]  /*4bb0*/  @P6 ISETP.GE.U32.AND P0, PT, R8, R5, PT ;  /* 0x000000050800620c */ /* 0x000fc80003f06070 */
[----:B------:R-:W-:-:S04]  /*4bc0*/  @P6 ISETP.GE.AND.EX P0, PT, R9, R4, PT, P0 ;  /* 0x000000040900620c */ /* 0x000fc80003f06300 */
[----:B------:R-:W-:Y:S02]  /*4bd0*/  @P6 SEL R2, R26, R3, !P0 ;  /* 0x000000031a026207 */ /* 0x000fe40004000000 */
[----:B------:R-:W-:-:S04]  /*4be0*/  @P6 ISETP.LT.U32.AND P0, PT, R8, R5, PT ;  /* 0x000000050800620c */ /* 0x000fc80003f01070 */
[----:B------:R-:W-:-:S04]  /*4bf0*/  @P6 ISETP.LT.AND.EX P0, PT, R9, R4, PT, P0 ;  /* 0x000000040900620c */ /* 0x000fc80003f01300 */
[----:B------:R-:W-:Y:S02]  /*4c00*/  @P6 SEL R6, R8, R5, P0 ;  /* 0x0000000508066207 */ /* 0x000fe40000000000 */
[----:B------:R-:W-:-:S07]  /*4c10*/  @P6 SEL R7, R9, R4, P0 ;  /* 0x0000000409076207 */ /* 0x000fce0000000000 */
.L_x_278:
[----:B------:R-:W-:Y:S05]  /*4c20*/  BSYNC.RECONVERGENT B1 ;  /* 0x0000000000017941 */ /* 0x000fea0003800200 */
.L_x_277:
[----:B------:R0:W1:Y:S01]  /*4c30*/  SHFL.DOWN PT, R9, R2, 0x2, 0x1f ;  /* 0x08401f0002097f89 */ /* 0x00006200000e0000 */
[----:B------:R-:W-:Y:S01]  /*4c40*/  BSSY.RECONVERGENT B1, `(.L_x_279) ;  /* 0x0000017000017945 */ /* 0x000fe20003800200 */
[----:B------:R-:W-:Y:S02]  /*4c50*/  IMAD.MOV.U32 R3, RZ, RZ, R2 ;  /* 0x000000ffff037224 */ /* 0x000fe400078e0002 */
[----:B------:R0:W2:Y:S01]  /*4c60*/  SHFL.DOWN PT, R11, R6, 0x2, 0x1f ;  /* 0x08401f00060b7f89 */ /* 0x0000a200000e0000 */
[----:B------:R-:W-:Y:S02]  /*4c70*/  IMAD.MOV.U32 R4, RZ, RZ, R6 ;  /* 0x000000ffff047224 */ /* 0x000fe400078e0006 */
[----:B------:R-:W-:Y:S01]  /*4c80*/  IMAD.MOV.U32 R5, RZ, RZ, R7 ;  /* 0x000000ffff057224 */ /* 0x000fe200078e0007 */
[----:B------:R0:W3:Y:S01]  /*4c90*/  SHFL.DOWN PT, R8, R7, 0x2, 0x1f ;  /* 0x08401f0007087f89 */ /* 0x0000e200000e0000 */
[----:B------:R-:W-:Y:S05]  /*4ca0*/  @P1 BRA `(.L_x_280) ;  /* 0x0000000000401947 */ /* 0x000fea0003800000 */
[----:B-1----:R-:W-:Y:S01]  /*4cb0*/  ISETP.GE.AND P0, PT, R2, R9, PT ;  /* 0x000000090200720c */ /* 0x002fe20003f06270 */
[----:B------:R-:W-:Y:S02]  /*4cc0*/  IMAD.MOV.U32 R3, RZ, RZ, R9 ;  /* 0x000000ffff037224 */ /* 0x000fe400078e0009 */
[----:B--2---:R-:W-:Y:S02]  /*4cd0*/  IMAD.MOV.U32 R4, RZ, RZ, R11 ;  /* 0x000000ffff047224 */ /* 0x004fe400078e000b */
        /* <DEDUP_REMOVED lines=13> */
.L_x_280:
[----:B------:R-:W-:Y:S05]  /*4db0*/  BSYNC.RECONVERGENT B1 ;  /* 0x0000000000017941 */ /* 0x000fea0003800200 */
.L_x_279:
[----:B---3--:R3:W4:Y:S01]  /*4dc0*/  SHFL.DOWN PT, R8, R3, 0x4, 0x1f ;  /* 0x08801f0003087f89 */ /* 0x00872200000e0000 */
[----:B------:R-:W-:Y:S01]  /*4dd0*/  BSSY.RECONVERGENT B1, `(.L_x_281) ;  /* 0x0000017000017945 */ /* 0x000fe20003800200 */
[----:B0-----:R-:W-:Y:S02]  /*4de0*/  IMAD.MOV.U32 R2, RZ, RZ, R3 ;  /* 0x000000ffff027224 */ /* 0x001fe400078e0003 */
[----:B-1----:R3:W0:Y:S01]  /*4df0*/  SHFL.DOWN PT, R9, R4, 0x4, 0x1f ;  /* 0x08801f0004097f89 */ /* 0x00262200000e0000 */
[----:B------:R-:W-:Y:S02]  /*4e00*/  IMAD.MOV.U32 R6, RZ, RZ, R4 ;  /* 0x000000ffff067224 */ /* 0x000fe400078e0004 */
[----:B------:R-:W-:Y:S01]  /*4e10*/  IMAD.MOV.U32 R7, RZ, RZ, R5 ;  /* 0x000000ffff077224 */ /* 0x000fe200078e0005 */
[----:B------:R3:W1:Y:S01]  /*4e20*/  SHFL.DOWN PT, R10, R5, 0x4, 0x1f ;  /* 0x08801f00050a7f89 */ /* 0x00066200000e0000 */
[----:B------:R-:W-:Y:S05]  /*4e30*/  @P5 BRA `(.L_x_282) ;  /* 0x0000000000405947 */ /* 0x000fea0003800000 */
[----:B----4-:R-:W-:Y:S01]  /*4e40*/  ISETP.GE.AND P0, PT, R3, R8, PT ;  /* 0x000000080300720c */ /* 0x010fe20003f06270 */
[----:B------:R-:W-:Y:S02]  /*4e50*/  IMAD.MOV.U32 R2, RZ, RZ, R8 ;  /* 0x000000ffff027224 */ /* 0x000fe400078e0008 */
[----:B0-----:R-:W-:Y:S02]  /*4e60*/  IMAD.MOV.U32 R6, RZ, RZ, R9 ;  /* 0x000000ffff067224 */ /* 0x001fe400078e0009 */
[----:B-1----:R-:W-:-:S08]  /*4e70*/  IMAD.MOV.U32 R7, RZ, RZ, R10 ;  /* 0x000000ffff077224 */ /* 0x002fd000078e000a */
        /* <DEDUP_REMOVED lines=12> */
.L_x_282:
[----:B------:R-:W-:Y:S05]  /*4f40*/  BSYNC.RECONVERGENT B1 ;  /* 0x0000000000017941 */ /* 0x000fea0003800200 */
.L_x_281:
[----:B0-----:R0:W0:Y:S01]  /*4f50*/  SHFL.DOWN PT, R9, R2, 0x8, 0x1f ;  /* 0x09001f0002097f89 */ /* 0x00102200000e0000 */
[----:B------:R-:W-:Y:S01]  /*4f60*/  BSSY.RECONVERGENT B1, `(.L_x_283) ;  /* 0x0000017000017945 */ /* 0x000fe20003800200 */
[----:B---3--:R-:W-:Y:S02]  /*4f70*/  IMAD.MOV.U32 R3, RZ, RZ, R2 ;  /* 0x000000ffff037224 */ /* 0x008fe400078e0002 */
[----:B--2---:R2:W3:Y:S01]  /*4f80*/  SHFL.DOWN PT, R11, R6, 0x8, 0x1f ;  /* 0x09001f00060b7f89 */ /* 0x0044e200000e0000 */
[----:B------:R-:W-:Y:S02]  /*4f90*/  IMAD.MOV.U32 R4, RZ, RZ, R6 ;  /* 0x000000ffff047224 */ /* 0x000fe400078e0006 */
[----:B------:R-:W-:Y:S01]  /*4fa0*/  IMAD.MOV.U32 R5, RZ, RZ, R7 ;  /* 0x000000ffff057224 */ /* 0x000fe200078e0007 */
[----:B----4-:R2:W4:Y:S01]  /*4fb0*/  SHFL.DOWN PT, R8, R7, 0x8, 0x1f ;  /* 0x09001f0007087f89 */ /* 0x01052200000e0000 */
[----:B------:R-:W-:Y:S05]  /*4fc0*/  @P4 BRA `(.L_x_284) ;  /* 0x0000000000404947 */ /* 0x000fea0003800000 */
[----:B0-----:R-:W-:Y:S01]  /*4fd0*/  ISETP.GE.AND P0, PT, R2, R9, PT ;  /* 0x000000090200720c */ /* 0x001fe20003f06270 */
[----:B------:R-:W-:Y:S02]  /*4fe0*/  IMAD.MOV.U32 R3, RZ, RZ, R9 ;  /* 0x000000ffff037224 */ /* 0x000fe400078e0009 */
[----:B---3--:R-:W-:Y:S02]  /*4ff0*/  IMAD.MOV.U32 R4, RZ, RZ, R11 ;  /* 0x000000ffff047224 */ /* 0x008fe400078e000b */
[----:B----4-:R-:W-:-:S08]  /*5000*/  IMAD.MOV.U32 R5, RZ, RZ, R8 ;  /* 0x000000ffff057224 */ /* 0x010fd000078e0008 */
        /* <DEDUP_REMOVED lines=12> */
.L_x_284:
[----:B------:R-:W-:Y:S05]  /*50d0*/  BSYNC.RECONVERGENT B1 ;  /* 0x0000000000017941 */ /* 0x000fea0003800200 */
.L_x_283:
[----:B0-----:R0:W0:Y:S01]  /*50e0*/  SHFL.DOWN PT, R2, R3, 0x10, 0x1f ;  /* 0x0a001f0003027f89 */ /* 0x00102200000e0000 */
[----:B------:R-:W-:Y:S01]  /*50f0*/  BSSY.RECONVERGENT B1, `(.L_x_285) ;  /* 0x0000017000017945 */ /* 0x000fe20003800200 */
[----:B----4-:R-:W-:Y:S02]  /*5100*/  IMAD.MOV.U32 R8, RZ, RZ, R3 ;  /* 0x000000ffff087224 */ /* 0x010fe400078e0003 */
[----:B------:R4:W0:Y:S01]  /*5110*/  SHFL.DOWN PT, R9, R4, 0x10, 0x1f ;  /* 0x0a001f0004097f89 */ /* 0x00082200000e0000 */
[----:B--2---:R-:W-:Y:S02]  /*5120*/  IMAD.MOV.U32 R7, RZ, RZ, R4 ;  /* 0x000000ffff077224 */ /* 0x004fe400078e0004 */
[----:B------:R-:W-:Y:S01]  /*5130*/  IMAD.MOV.U32 R6, RZ, RZ, R5 ;  /* 0x000000ffff067224 */ /* 0x000fe200078e0005 */
[----:B-1----:R4:W1:Y:S01]  /*5140*/  SHFL.DOWN PT, R10, R5, 0x10, 0x1f ;  /* 0x0a001f00050a7f89 */ /* 0x00286200000e0000 */
[----:B------:R-:W-:Y:S05]  /*5150*/  @P3 BRA `(.L_x_286) ;  /* 0x0000000000403947 */ /* 0x000fea0003800000 */
[----:B0-----:R-:W-:Y:S01]  /*5160*/  ISETP.GE.AND P0, PT, R3, R2, PT ;  /* 0x000000020300720c */ /* 0x001fe20003f06270 */
[----:B------:R-:W-:Y:S02]  /*5170*/  IMAD.MOV.U32 R8, RZ, RZ, R2 ;  /* 0x000000ffff087224 */ /* 0x000fe400078e0002 */
[----:B------:R-:W-:Y:S02]  /*5180*/  IMAD.MOV.U32 R7, RZ, RZ, R9 ;  /* 0x000000ffff077224 */ /* 0x000fe400078e0009 */
        /* <DEDUP_REMOVED lines=13> */
.L_x_286:
[----:B------:R-:W-:Y:S05]  /*5260*/  BSYNC.RECONVERGENT B1 ;  /* 0x0000000000017941 */ /* 0x000fea0003800200 */
.L_x_285:
[----:B------:R-:W-:Y:S04]  /*5270*/  BSSY.RECONVERGENT B1, `(.L_x_287) ;  /* 0x000000c000017945 */ /* 0x000fe80003800200 */
[----:B------:R-:W-:Y:S05]  /*5280*/  @P2 BRA `(.L_x_288) ;  /* 0x0000000000282947 */ /* 0x000fea0003800000 */
[----:B----4-:R-:W2:Y:S01]  /*5290*/  S2R R4, SR_CgaCtaId ;  /* 0x0000000000047919 */ /* 0x010ea20000008800 */
[----:B0-----:R-:W-:Y:S02]  /*52a0*/  MOV R3, 0x400 ;  /* 0x0000040000037802 */ /* 0x001fe40000000f00 */
[----:B------:R-:W-:-:S04]  /*52b0*/  SHF.R.U32.HI R2, RZ, 0x1, R0 ;  /* 0x00000001ff027819 */ /* 0x000fc80000011600 */
[----:B------:R-:W-:Y:S02]  /*52c0*/  LOP3.LUT R2, R2, 0x1f0, RZ, 0xc0, !PT ;  /* 0x000001f002027812 */ /* 0x000fe400078ec0ff */
[----:B--2---:R-:W-:-:S05]  /*52d0*/  LEA R3, R4, R3, 0x18 ;  /* 0x0000000304037211 */ /* 0x004fca00078ec0ff */
[----:B------:R-:W-:Y:S02]  /*52e0*/  IMAD.IADD R5, R2, 0x1, R3 ;  /* 0x0000000102057824 */ /* 0x000fe400078e0203 */
[----:B------:R-:W-:Y:S02]  /*52f0*/  IMAD.MOV.U32 R2, RZ, RZ, R7 ;  /* 0x000000ffff027224 */ /* 0x000fe400078e0007 */
[----:B------:R-:W-:Y:S01]  /*5300*/  IMAD.MOV.U32 R3, RZ, RZ, R6 ;  /* 0x000000ffff037224 */ /* 0x000fe200078e0006 */
[----:B------:R2:W-:Y:S04]  /*5310*/  STS [R5+0x8], R8 ;  /* 0x0000080805007388 */ /* 0x0005e80000000800 */
[----:B------:R2:W-:Y:S02]  /*5320*/  STS.64 [R5+0x10], R2 ;  /* 0x0000100205007388 */ /* 0x0005e40000000a00 */
.L_x_288:
[----:B------:R-:W-:Y:S05]  /*5330*/  BSYNC.RECONVERGENT B1 ;  /* 0x0000000000017941 */ /* 0x000fea0003800200 */
.L_x_287:
        /* <DEDUP_REMOVED lines=8> */
[----:B----4-:R-:W2:Y:S04]  /*53c0*/  LDS.64 R4, [R24+0x20] ;  /* 0x0000200018047984 */ /* 0x010ea80000000a00 */
[----:B------:R4:W1:Y:S04]  /*53d0*/  LDS R18, [R24+0x28] ;  /* 0x0000280018127984 */ /* 0x0008680000000800 */
[----:B------:R4:W1:Y:S01]  /*53e0*/  LDS R16, [R24+0x38] ;  /* 0x0000380018107984 */ /* 0x0008620000000800 */
[----:B0-----:R-:W-:Y:S01]  /*53f0*/  ISETP.GE.AND P0, PT, R8, R3, PT ;  /* 0x000000030800720c */ /* 0x001fe20003f06270 */
[----:B------:R-:W-:-:S02]  /*5400*/  IMAD.MOV.U32 R19, RZ, RZ, R3 ;  /* 0x000000ffff137224 */ /* 0x000fc400078e0003 */
[----:B--2---:R-:W-:Y:S02]  /*5410*/  IMAD.MOV.U32 R21, RZ, RZ, R4 ;  /* 0x000000ffff157224 */ /* 0x004fe400078e0004 */
[----:B------:R-:W-:-:S08]  /*5420*/  IMAD.MOV.U32 R20, RZ, RZ, R5 ;  /* 0x000000ffff147224 */ /* 0x000fd000078e0005 */
[----:B-1--4-:R-:W-:Y:S05]  /*5430*/  @!P0 BRA `(.L_x_290) ;  /* 0x00000000002c8947 */ /* 0x012fea0003800000 */
        /* <DEDUP_REMOVED lines=11> */
.L_x_290:
[----:B------:R-:W-:Y:S05]  /*54f0*/  BSYNC.RECONVERGENT B1 ;  /* 0x0000000000017941 */ /* 0x000fea0003800200 */
.L_x_289:
[----:B------:R-:W0:Y:S01]  /*5500*/  LDS.64 R4, [R24+0x30] ;  /* 0x0000300018047984 */ /* 0x000e220000000a00 */
[----:B------:R-:W-:Y:S01]  /*5510*/  ISETP.GE.AND P0, PT, R19, R18, PT ;  /* 0x000000121300720c */ /* 0x000fe20003f06270 */
[----:B------:R-:W-:Y:S01]  /*5520*/  BSSY.RECONVERGENT B1, `(.L_x_291) ;  /* 0x0000019000017945 */ /* 0x000fe20003800200 */
[----:B------:R-:W-:Y:S01]  /*5530*/  IMAD.MOV.U32 R23, RZ, RZ, R18 ;  /* 0x000000ffff177224 */ /* 0x000fe200078e0012 */
[----:B------:R1:W2:Y:S04]  /*5540*/  LDS R17, [R24+0x48] ;  /* 0x0000480018117984 */ /* 0x0002a80000000800 */
[----:B------:R1:W4:Y:S04]  /*5550*/  LDS R15, [R24+0x58] ;  /* 0x00005800180f7984 */ /* 0x0003280000000800 */
[----:B------:R1:W1:Y:S04]  /*5560*/  LDS R14, [R24+0x68] ;  /* 0x00006800180e7984 */ /* 0x0002680000000800 */
[----:B------:R0:W1:Y:S04]  /*5570*/  LDS R0, [R24+0x78] ;  /* 0x0000780018007984 */ /* 0x0000680000000800 */
[----:B------:R0:W1:Y:S04]  /*5580*/  LDS.64 R6, [R24+0x40] ;  /* 0x0000400018067984 */ /* 0x0000680000000a00 */
[----:B------:R0:W1:Y:S04]  /*5590*/  LDS.64 R8, [R24+0x50] ;  /* 0x0000500018087984 */ /* 0x0000680000000a00 */
[----:B---3--:R3:W1:Y:S04]  /*55a0*/  LDS.64 R10, [R24+0x60] ;  /* 0x00006000180a7984 */ /* 0x0086680000000a00 */
        /* <DEDUP_REMOVED lines=16> */
.L_x_292:
[----:B------:R-:W-:Y:S05]  /*56b0*/  BSYNC.RECONVERGENT B1 ;  /* 0x0000000000017941 */ /* 0x000fea0003800200 */
.L_x_291:
        /* <DEDUP_REMOVED lines=17> */
.L_x_294:
[----:B------:R-:W-:Y:S05]  /*57d0*/  BSYNC.RECONVERGENT B1 ;  /* 0x0000000000017941 */ /* 0x000fea0003800200 */
.L_x_293:
[----:B--2---:R-:W-:Y:S01]  /*57e0*/  ISETP.GE.AND P0, PT, R4, R17, PT ;  /* 0x000000110400720c */ /* 0x004fe20003f06270 */
        /* <DEDUP_REMOVED lines=16> */
.L_x_296:
[----:B------:R-:W-:Y:S05]  /*58f0*/  BSYNC.RECONVERGENT B1 ;  /* 0x0000000000017941 */ /* 0x000fea0003800200 */
.L_x_295:
[----:B----4-:R-:W-:Y:S01]  /*5900*/  ISETP.GE.AND P0, PT, R6, R15, PT ;  /* 0x0000000f0600720c */ /* 0x010fe20003f06270 */
        /* <DEDUP_REMOVED lines=16> */
.L_x_298:
[----:B------:R-:W-:Y:S05]  /*5a10*/  BSYNC.RECONVERGENT B1 ;  /* 0x0000000000017941 */ /* 0x000fea0003800200 */
.L_x_297:
        /* <DEDUP_REMOVED lines=17> */
.L_x_300:
[----:B------:R-:W-:Y:S05]  /*5b30*/  BSYNC.RECONVERGENT B1 ;  /* 0x0000000000017941 */ /* 0x000fea0003800200 */
.L_x_299:
        /* <DEDUP_REMOVED lines=16> */
.L_x_221:
[----:B------:R-:W-:Y:S05]  /*5c40*/  BSYNC.RECONVERGENT B0 ;  /* 0x0000000000007941 */ /* 0x000fea0003800200 */
.L_x_188:
[----:B------:R-:W-:Y:S05]  /*5c50*/  @P1 EXIT ;  /* 0x000000000000194d */ /* 0x000fea0003800000 */
[----:B0-2-4-:R-:W0:Y:S01]  /*5c60*/  LDC.64 R2, c[0x0][0x388] ;  /* 0x0000e200ff027b82 */ /* 0x015e220000000a00 */
[----:B------:R-:W-:-:S04]  /*5c70*/  LOP3.LUT R7, R7, R6, RZ, 0x3c, !PT ;  /* 0x0000000607077212 */ /* 0x000fc800078e3cff */
[----:B------:R-:W-:-:S04]  /*5c80*/  LOP3.LUT R6, R7, R6, RZ, 0x3c, !PT ;  /* 0x0000000607067212 */ /* 0x000fc800078e3cff */
[----:B------:R-:W-:-:S05]  /*5c90*/  LOP3.LUT R7, R7, R6, RZ, 0x3c, !PT ;  /* 0x0000000607077212 */ /* 0x000fca00078e3cff */
[----:B0-----:R-:W-:Y:S04]  /*5ca0*/  STG.E.64 desc[UR10][R2.64+0x8], R6 ;  /* 0x0000080602007986 */ /* 0x001fe8000c101b0a */
[----:B------:R-:W-:Y:S01]  /*5cb0*/  STG.E desc[UR10][R2.64], R8 ;  /* 0x0000000802007986 */ /* 0x000fe2000c10190a */
[----:B------:R-:W-:Y:S05]  /*5cc0*/  EXIT ;  /* 0x000000000000794d */ /* 0x000fea0003800000 */
.L_x_301:
        /* <DEDUP_REMOVED lines=11> */
.L_x_908:


//--------------------- .text._ZN6thrust24THRUST_300001_SM_1000_NS8cuda_cub4core6detail13_kernel_agentINS1_8__reduce10DrainAgentIlEEJN3cub18CUB_300001_SM_10009GridQueueIyEElEEEvDpT0_ --------------------------
	.section	.text._ZN6thrust24THRUST_300001_SM_1000_NS8cuda_cub4core6detail13_kernel_agentINS1_8__reduce10DrainAgentIlEEJN3cub18CUB_300001_SM_10009GridQueueIyEElEEEvDpT0_,"ax",@progbits
	.align	128
        .global         _ZN6thrust24THRUST_300001_SM_1000_NS8cuda_cub4core6detail13_kernel_agentINS1_8__reduce10DrainAgentIlEEJN3cub18CUB_300001_SM_10009GridQueueIyEElEEEvDpT0_
        .type           _ZN6thrust24THRUST_300001_SM_1000_NS8cuda_cub4core6detail13_kernel_agentINS1_8__reduce10DrainAgentIlEEJN3cub18CUB_300001_SM_10009GridQueueIyEElEEEvDpT0_,@function
        .size           _ZN6thrust24THRUST_300001_SM_1000_NS8cuda_cub4core6detail13_kernel_agentINS1_8__reduce10DrainAgentIlEEJN3cub18CUB_300001_SM_10009GridQueueIyEElEEEvDpT0_,(.L_x_909 - _ZN6thrust24THRUST_300001_SM_1000_NS8cuda_cub4core6detail13_kernel_agentINS1_8__reduce10DrainAgentIlEEJN3cub18CUB_300001_SM_10009GridQueueIyEElEEEvDpT0_)
        .other          _ZN6thrust24THRUST_300001_SM_1000_NS8cuda_cub4core6detail13_kernel_agentINS1_8__reduce10DrainAgentIlEEJN3cub18CUB_300001_SM_10009GridQueueIyEElEEEvDpT0_,@"STO_CUDA_ENTRY STV_DEFAULT"
_ZN6thrust24THRUST_300001_SM_1000_NS8cuda_cub4core6detail13_kernel_agentINS1_8__reduce10DrainAgentIlEEJN3cub18CUB_300001_SM_10009GridQueueIyEElEEEvDpT0_:
.text._ZN6thrust24THRUST_300001_SM_1000_NS8cuda_cub4core6detail13_kernel_agentINS1_8__reduce10DrainAgentIlEEJN3cub18CUB_300001_SM_10009GridQueueIyEElEEEvDpT0_:
[----:B------:R-:W-:Y:S08]  /*0000*/  LDC R1, c[0x0][0x37c] ;  /* 0x0000df00ff017b82 */ /* 0x000ff00000000800 */
[----:B------:R-:W0:Y:S01]  /*0010*/  LDC.64 R2, c[0x0][0x380] ;  /* 0x0000e000ff027b82 */ /* 0x000e220000000a00 */
[----:B------:R-:W0:Y:S07]  /*0020*/  LDCU.64 UR4, c[0x0][0x358] ;  /* 0x00006b00ff0477ac */ /* 0x000e2e0008000a00 */
[----:B------:R-:W1:Y:S01]  /*0030*/  LDC.64 R4, c[0x0][0x388] ;  /* 0x0000e200ff047b82 */ /* 0x000e620000000a00 */
[----:B0-----:R-:W-:Y:S04]  /*0040*/  STG.E.64 desc[UR4][R2.64+0x8], RZ ;  /* 0x000008ff02007986 */ /* 0x001fe8000c101b04 */
[----:B-1----:R-:W-:Y:S01]  /*0050*/  STG.E.64 desc[UR4][R2.64], R4 ;  /* 0x0000000402007986 */ /* 0x002fe2000c101b04 */
[----:B------:R-:W-:Y:S05]  /*0060*/  EXIT ;  /* 0x000000000000794d */ /* 0x000fea0003800000 */
.L_x_302:
        /* <DEDUP_REMOVED lines=9> */
.L_x_909:


//--------------------- .text._ZN6thrust24THRUST_300001_SM_1000_NS8cuda_cub4core6detail13_kernel_agentINS1_8__reduce11ReduceAgentINS0_12zip_iteratorIN4cuda3std3__45tupleIJNS0_10device_ptrIiEENS0_17counting_iteratorIlNS0_11use_defaultESF_SF_EEEEEEEPNSB_IJilEEESJ_lNS1_9__extrema9arg_max_fIilNSA_4lessIiEEEEEEJSI_SK_lN3cub18CUB_300001_SM_100013GridEvenShareIlEENSS_9GridQueueIyEESP_EEEvDpT0_ --------------------------
	.section	.text._ZN6thrust24THRUST_300001_SM_1000_NS8cuda_cub4core6detail13_kernel_agentINS1_8__reduce11ReduceAgentINS0_12zip_iteratorIN4cuda3std3__45tupleIJNS0_10device_ptrIiEENS0_17counting_iteratorIlNS0_11use_defaultESF_SF_EEEEEEEPNSB_IJilEEESJ_lNS1_9__extrema9arg_max_fIilNSA_4lessIiEEEEEEJSI_SK_lN3cub18CUB_300001_SM_100013GridEvenShareIlEENSS_9GridQueueIyEESP_EEEvDpT0_,"ax",@progbits
	.align	128
        .global         _ZN6thrust24THRUST_300001_SM_1000_NS8cuda_cub4core6detail13_kernel_agentINS1_8__reduce11ReduceAgentINS0_12zip_iteratorIN4cuda3std3__45tupleIJNS0_10device_ptrIiEENS0_17counting_iteratorIlNS0_11use_defaultESF_SF_EEEEEEEPNSB_IJilEEESJ_lNS1_9__extrema9arg_max_fIilNSA_4lessIiEEEEEEJSI_SK_lN3cub18CUB_300001_SM_100013GridEvenShareIlEENSS_9GridQueueIyEESP_EEEvDpT0_
        .type           _ZN6thrust24THRUST_300001_SM_1000_NS8cuda_cub4core6detail13_kernel_agentINS1_8__reduce11ReduceAgentINS0_12zip_iteratorIN4cuda3std3__45tupleIJNS0_10device_ptrIiEENS0_17counting_iteratorIlNS0_11use_defaultESF_SF_EEEEEEEPNSB_IJilEEESJ_lNS1_9__extrema9arg_max_fIilNSA_4lessIiEEEEEEJSI_SK_lN3cub18CUB_300001_SM_100013GridEvenShareIlEENSS_9GridQueueIyEESP_EEEvDpT0_,@function
        .size           _ZN6thrust24THRUST_300001_SM_1000_NS8cuda_cub4core6detail13_kernel_agentINS1_8__reduce11ReduceAgentINS0_12zip_iteratorIN4cuda3std3__45tupleIJNS0_10device_ptrIiEENS0_17counting_iteratorIlNS0_11use_defaultESF_SF_EEEEEEEPNSB_IJilEEESJ_lNS1_9__extrema9arg_max_fIilNSA_4lessIiEEEEEEJSI_SK_lN3cub18CUB_300001_SM_100013GridEvenShareIlEENSS_9GridQueueIyEESP_EEEvDpT0_,(.L_x_910 - _ZN6thrust24THRUST_300001_SM_1000_NS8cuda_cub4core6detail13_kernel_agentINS1_8__reduce11ReduceAgentINS0_12zip_iteratorIN4cuda3std3__45tupleIJNS0_10device_ptrIiEENS0_17counting_iteratorIlNS0_11use_defaultESF_SF_EEEEEEEPNSB_IJilEEESJ_lNS1_9__extrema9arg_max_fIilNSA_4lessIiEEEEEEJSI_SK_lN3cub18CUB_300001_SM_100013GridEvenShareIlEENSS_9GridQueueIyEESP_EEEvDpT0_)
        .other          _ZN6thrust24THRUST_300001_SM_1000_NS8cuda_cub4core6detail13_kernel_agentINS1_8__reduce11ReduceAgentINS0_12zip_iteratorIN4cuda3std3__45tupleIJNS0_10device_ptrIiEENS0_17counting_iteratorIlNS0_11use_defaultESF_SF_EEEEEEEPNSB_IJilEEESJ_lNS1_9__extrema9arg_max_fIilNSA_4lessIiEEEEEEJSI_SK_lN3cub18CUB_300001_SM_100013GridEvenShareIlEENSS_9GridQueueIyEESP_EEEvDpT0_,@"STO_CUDA_ENTRY STV_DEFAULT"
_ZN6thrust24THRUST_300001_SM_1000_NS8cuda_cub4core6detail13_kernel_agentINS1_8__reduce11ReduceAgentINS0_12zip_iteratorIN4cuda3std3__45tupleIJNS0_10device_ptrIiEENS0_17counting_iteratorIlNS0_11use_defaultESF_SF_EEEEEEEPNSB_IJilEEESJ_lNS1_9__extrema9arg_max_fIilNSA_4lessIiEEEEEEJSI_SK_lN3cub18CUB_300001_SM_100013GridEvenShareIlEENSS_9GridQueueIyEESP_EEEvDpT0_:
.text._ZN6thrust24THRUST_300001_SM_1000_NS8cuda_cub4core6detail13_kernel_agentINS1_8__reduce11ReduceAgentINS0_12zip_iteratorIN4cuda3std3__45tupleIJNS0_10device_ptrIiEENS0_17counting_iteratorIlNS0_11use_defaultESF_SF_EEEEEEEPNSB_IJilEEESJ_lNS1_9__extrema9arg_max_fIilNSA_4lessIiEEEEEEJSI_SK_lN3cub18CUB_300001_SM_100013GridEvenShareIlEENSS_9GridQueueIyEESP_EEEvDpT0_:
[----:B------:R-:W-:Y:S01]  /*0000*/  LDC R1, c[0x0][0x37c] ;  /* 0x0000df00ff017b82 */ /* 0x000fe20000000800 */
[----:B------:R-:W0:Y:S01]  /*0010*/  S2R R0, SR_CTAID.X ;  /* 0x0000000000007919 */ /* 0x000e220000002500 */
[----:B------:R-:W1:Y:S01]  /*0020*/  LDCU.64 UR4, c[0x0][0x398] ;  /* 0x00007300ff0477ac */ /* 0x000e620008000a00 */
[----:B------:R-:W-:Y:S01]  /*0030*/  BSSY.RECONVERGENT B0, `(.L_x_303) ;  /* 0x00005a5000007945 */ /* 0x000fe20003800200 */
[----:B------:R-:W2:Y:S01]  /*0040*/  LDCU UR6, c[0x0][0x370] ;  /* 0x00006e00ff0677ac */ /* 0x000ea20008000800 */
[----:B------:R-:W3:Y:S01]  /*0050*/  LDCU.64 UR10, c[0x0][0x358] ;  /* 0x00006b00ff0a77ac */ /* 0x000ee20008000a00 */
[----:B-1----:R-:W-:Y:S02]  /*0060*/  IMAD.U32 R7, RZ, RZ, UR4 ;  /* 0x00000004ff077e24 */ /* 0x002fe4000f8e00ff */
[----:B------:R-:W-:Y:S01]  /*0070*/  IMAD.U32 R18, RZ, RZ, UR5 ;  /* 0x00000005ff127e24 */ /* 0x000fe2000f8e00ff */
[----:B--2---:R-:W-:Y:S01]  /*0080*/  UIMAD UR6, UR6, 0x500, URZ ;  /* 0x00000500060678a4 */ /* 0x004fe2000f8e02ff */
[----:B0-----:R-:W-:-:S05]  /*0090*/  IMAD R6, R0, 0x500, RZ ;  /* 0x0000050000067824 */ /* 0x001fca00078e02ff */
[----:B------:R-:W-:-:S04]  /*00a0*/  IADD3 R2, P1, PT, R6, 0x500, RZ ;  /* 0x0000050006027810 */ /* 0x000fc80007f3e0ff */
[----:B------:R-:W-:Y:S01]  /*00b0*/  ISETP.GT.U32.AND P0, PT, R2, R7, PT ;  /* 0x000000070200720c */ /* 0x000fe20003f04070 */
[----:B------:R-:W-:-:S05]  /*00c0*/  IMAD.X R3, RZ, RZ, RZ, P1 ;  /* 0x000000ffff037224 */ /* 0x000fca00008e06ff */
[----:B------:R-:W-:-:S13]  /*00d0*/  ISETP.GT.AND.EX P0, PT, R3, R18, PT, P0 ;  /* 0x000000120300720c */ /* 0x000fda0003f04300 */
[----:B---3--:R-:W-:Y:S05]  /*00e0*/  @!P0 BRA `(.L_x_304) ;  /* 0x0000003000d48947 */ /* 0x008fea0003800000 */
[----:B------:R-:W0:Y:S01]  /*00f0*/  S2R R9, SR_TID.X ;  /* 0x0000000000097919 */ /* 0x000e220000002100 */
[----:B------:R-:W-:Y:S01]  /*0100*/  IMAD.IADD R10, R7, 0x1, -R6 ;  /* 0x00000001070a7824 */ /* 0x000fe200078e0a06 */
[----:B------:R-:W-:Y:S01]  /*0110*/  BSSY.RECONVERGENT B1, `(.L_x_305) ;  /* 0x0000010000017945 */ /* 0x000fe20003800200 */
[----:B------:R-:W-:Y:S02]  /*0120*/  IMAD.MOV.U32 R12, RZ, RZ, RZ ;  /* 0x000000ffff0c7224 */ /* 0x000fe400078e00ff */
[----:B------:R-:W-:Y:S02]  /*0130*/  IMAD.MOV.U32 R11, RZ, RZ, RZ ;  /* 0x000000ffff0b7224 */ /* 0x000fe400078e00ff */
[----:B------:R-:W-:Y:S01]  /*0140*/  IMAD.MOV.U32 R8, RZ, RZ, RZ ;  /* 0x000000ffff087224 */ /* 0x000fe200078e00ff */
[----:B0-----:R-:W-:Y:S01]  /*0150*/  ISETP.GE.AND P0, PT, R9, R10, PT ;  /* 0x0000000a0900720c */ /* 0x001fe20003f06270 */
[----:B------:R-:W-:-:S12]  /*0160*/  IMAD.MOV.U32 R13, RZ, RZ, R9 ;  /* 0x000000ffff0d7224 */ /* 0x000fd800078e0009 */
[----:B------:R-:W-:Y:S05]  /*0170*/  @P0 BRA `(.L_x_306) ;  /* 0x0000000000240947 */ /* 0x000fea0003800000 */
[----:B------:R-:W0:Y:S01]  /*0180*/  LDCU.128 UR4, c[0x0][0x380] ;  /* 0x00007000ff0477ac */ /* 0x000e220008000c00 */
[----:B------:R-:W-:-:S05]  /*0190*/  IADD3 R11, P0, PT, R6, R9, RZ ;  /* 0x00000009060b7210 */ /* 0x000fca0007f1e0ff */
[----:B------:R-:W-:Y:S01]  /*01a0*/  IMAD.X R8, RZ, RZ, RZ, P0 ;  /* 0x000000ffff087224 */ /* 0x000fe200000e06ff */
[----:B0-----:R-:W-:-:S04]  /*01b0*/  LEA R2, P1, R11, UR4, 0x2 ;  /* 0x000000040b027c11 */ /* 0x001fc8000f8210ff */
[----:B------:R-:W-:-:S05]  /*01c0*/  LEA.HI.X R3, R11, UR5, R8, 0x2, P1 ;  /* 0x000000050b037c11 */ /* 0x000fca00088f1408 */
[----:B------:R0:W5:Y:S01]  /*01d0*/  LDG.E R12, desc[UR10][R2.64] ;  /* 0x0000000a020c7981 */ /* 0x000162000c1e1900 */
[----:B------:R-:W-:Y:S01]  /*01e0*/  IADD3 R11, P0, PT, R11, UR6, RZ ;  /* 0x000000060b0b7c10 */ /* 0x000fe2000ff1e0ff */
[----:B------:R-:W-:-:S03]  /*01f0*/  VIADD R13, R9, 0x100 ;  /* 0x00000100090d7836 */ /* 0x000fc60000000000 */
[----:B------:R-:W-:-:S09]  /*0200*/  IADD3.X R8, PT, PT, R8, UR7, RZ, P0, !PT ;  /* 0x0000000708087c10 */ /* 0x000fd200087fe4ff */
.L_x_306:
[----:B------:R-:W-:Y:S05]  /*0210*/  BSYNC.RECONVERGENT B1 ;  /* 0x0000000000017941 */ /* 0x000fea0003800200 */
.L_x_305:
[----:B------:R-:W-:Y:S01]  /*0220*/  ISETP.GE.AND P0, PT, R13, R10, PT ;  /* 0x0000000a0d00720c */ /* 0x000fe20003f06270 */
[----:B------:R-:W-:-:S12]  /*0230*/  BSSY.RECONVERGENT B1, `(.L_x_307) ;  /* 0x0000099000017945 */ /* 0x000fd80003800200 */
[----:B------:R-:W-:Y:S05]  /*0240*/  @P0 BRA `(.L_x_308) ;  /* 0x00000008005c0947 */ /* 0x000fea0003800000 */
[----:B0-----:R-:W-:Y:S01]  /*0250*/  LOP3.LUT R2, RZ, R13, RZ, 0x33, !PT ;  /* 0x0000000dff027212 */ /* 0x001fe200078e33ff */
[----:B------:R-:W-:Y:S03]  /*0260*/  BSSY.RECONVERGENT B2, `(.L_x_309) ;  /* 0x000002e000027945 */ /* 0x000fe60003800200 */
[----:B------:R-:W-:-:S04]  /*0270*/  IADD3 R15, PT, PT, -R6, R7, R2 ;  /* 0x00000007060f7210 */ /* 0x000fc80007ffe102 */
[----:B------:R-:W-:-:S04]  /*0280*/  LOP3.LUT R2, R15, 0x300, RZ, 0xc0, !PT ;  /* 0x000003000f027812 */ /* 0x000fc800078ec0ff */
[----:B------:R-:W-:-:S13]  /*0290*/  ISETP.NE.AND P0, PT, R2, 0x300, PT ;  /* 0x000003000200780c */ /* 0x000fda0003f05270 */
[----:B------:R-:W-:Y:S05]  /*02a0*/  @!P0 BRA `(.L_x_310) ;  /* 0x0000000000a48947 */ /* 0x000fea0003800000 */
[----:B------:R-:W0:Y:S01]  /*02b0*/  LDCU.128 UR4, c[0x0][0x380] ;  /* 0x00007000ff0477ac */ /* 0x000e220008000c00 */
[----:B------:R-:W-:Y:S02]  /*02c0*/  IADD3 R3, P0, PT, R6, R13, RZ ;  /* 0x0000000d06037210 */ /* 0x000fe40007f1e0ff */
[----:B------:R-:W-:-:S03]  /*02d0*/  LEA.HI R2, R15, 0x1, RZ, 0x18 ;  /* 0x000000010f027811 */ /* 0x000fc600078fc0ff */
[----:B------:R-:W-:Y:S01]  /*02e0*/  IMAD.X R14, RZ, RZ, RZ, P0 ;  /* 0x000000ffff0e7224 */ /* 0x000fe200000e06ff */
[----:B------:R-:W-:-:S05]  /*02f0*/  LOP3.LUT R2, R2, 0x3, RZ, 0xc0, !PT ;  /* 0x0000000302027812 */ /* 0x000fca00078ec0ff */
[----:B------:R-:W-:Y:S01]  /*0300*/  IMAD.MOV R4, RZ, RZ, -R2 ;  /* 0x000000ffff047224 */ /* 0x000fe200078e0a02 */
[C---:B0-----:R-:W-:Y:S02]  /*0310*/  LEA R5, P2, R3.reuse, UR4, 0x2 ;  /* 0x0000000403057c11 */ /* 0x041fe4000f8410ff */
[C---:B------:R-:W-:Y:S02]  /*0320*/  IADD3 R7, P1, PT, R3.reuse, UR6, RZ ;  /* 0x0000000603077c10 */ /* 0x040fe4000ff3e0ff */
[----:B------:R-:W-:Y:S02]  /*0330*/  LEA.HI.X R3, R3, UR5, R14, 0x2, P2 ;  /* 0x0000000503037c11 */ /* 0x000fe400090f140e */
[----:B------:R-:W-:-:S09]  /*0340*/  IADD3.X R14, PT, PT, R14, UR7, RZ, P1, !PT ;  /* 0x000000070e0e7c10 */ /* 0x000fd20008ffe4ff */
.L_x_313:
[----:B------:R-:W-:-:S05]  /*0350*/  IMAD.MOV.U32 R2, RZ, RZ, R5 ;  /* 0x000000ffff027224 */ /* 0x000fca00078e0005 */
[----:B------:R-:W2:Y:S01]  /*0360*/  LDG.E R19, desc[UR10][R2.64] ;  /* 0x0000000a02137981 */ /* 0x000ea2000c1e1900 */
[----:B------:R-:W-:Y:S01]  /*0370*/  VIADD R4, R4, 0x1 ;  /* 0x0000000104047836 */ /* 0x000fe20000000000 */
[----:B------:R-:W-:Y:S01]  /*0380*/  BSSY.RECONVERGENT B3, `(.L_x_311) ;  /* 0x0000016000037945 */ /* 0x000fe20003800200 */
[----:B------:R-:W-:Y:S01]  /*0390*/  IMAD.MOV.U32 R18, RZ, RZ, R11 ;  /* 0x000000ffff127224 */ /* 0x000fe200078e000b */
[----:B------:R-:W-:Y:S01]  /*03a0*/  IADD3 R5, P3, PT, R5, 0x400, RZ ;  /* 0x0000040005057810 */ /* 0x000fe20007f7e0ff */
[----:B------:R-:W-:Y:S01]  /*03b0*/  IMAD.MOV.U32 R17, RZ, RZ, R8 ;  /* 0x000000ffff117224 */ /* 0x000fe200078e0008 */
[----:B------:R-:W-:Y:S01]  /*03c0*/  ISETP.NE.AND P2, PT, R4, RZ, PT ;  /* 0x000000ff0400720c */ /* 0x000fe20003f45270 */
[----:B-----5:R-:W-:Y:S02]  /*03d0*/  IMAD.MOV.U32 R16, RZ, RZ, R12 ;  /* 0x000000ffff107224 */ /* 0x020fe400078e000c */
[----:B------:R-:W-:Y:S02]  /*03e0*/  IMAD.MOV.U32 R11, RZ, RZ, R7 ;  /* 0x000000ffff0b7224 */ /* 0x000fe400078e0007 */
[----:B------:R-:W-:Y:S01]  /*03f0*/  IMAD.MOV.U32 R8, RZ, RZ, R14 ;  /* 0x000000ffff087224 */ /* 0x000fe200078e000e */
[----:B--2---:R-:W-:Y:S01]  /*0400*/  ISETP.GE.AND P0, PT, R12, R19, PT ;  /* 0x000000130c00720c */ /* 0x004fe20003f06270 */
[----:B------:R-:W-:-:S12]  /*0410*/  IMAD.MOV.U32 R12, RZ, RZ, R19 ;  /* 0x000000ffff0c7224 */ /* 0x000fd800078e0013 */
        /* <DEDUP_REMOVED lines=12> */
.L_x_312:
[----:B------:R-:W-:Y:S05]  /*04e0*/  BSYNC.RECONVERGENT B3 ;  /* 0x0000000000037941 */ /* 0x000fea0003800200 */
.L_x_311:
[----:B------:R-:W-:Y:S01]  /*04f0*/  IADD3 R7, P0, PT, R7, 0x100, RZ ;  /* 0x0000010007077810 */ /* 0x000fe20007f1e0ff */
[----:B------:R-:W-:Y:S02]  /*0500*/  VIADD R13, R13, 0x100 ;  /* 0x000001000d0d7836 */ /* 0x000fe40000000000 */
[----:B------:R-:W-:Y:S02]  /*0510*/  IMAD.X R3, RZ, RZ, R3, P3 ;  /* 0x000000ffff037224 */ /* 0x000fe400018e0603 */
[----:B------:R-:W-:Y:S01]  /*0520*/  IMAD.X R14, RZ, RZ, R14, P0 ;  /* 0x000000ffff0e7224 */ /* 0x000fe200000e060e */
[----:B------:R-:W-:Y:S07]  /*0530*/  @P2 BRA `(.L_x_313) ;  /* 0xfffffffc00842947 */ /* 0x000fee000383ffff */
.L_x_310:
[----:B------:R-:W-:Y:S05]  /*0540*/  BSYNC.RECONVERGENT B2 ;  /* 0x0000000000027941 */ /* 0x000fea0003800200 */
.L_x_309:
[----:B------:R-:W-:-:S13]  /*0550*/  ISETP.GE.U32.AND P0, PT, R15, 0x300, PT ;  /* 0x000003000f00780c */ /* 0x000fda0003f06070 */
[----:B------:R-:W-:Y:S05]  /*0560*/  @!P0 BRA `(.L_x_308) ;  /* 0x0000000400948947 */ /* 0x000fea0003800000 */
[----:B------:R-:W0:Y:S01]  /*0570*/  LDC.64 R4, c[0x0][0x380] ;  /* 0x0000e000ff047b82 */ /* 0x000e220000000a00 */
[----:B------:R-:W-:-:S07]  /*0580*/  VIADD R7, R13, 0x200 ;  /* 0x000002000d077836 */ /* 0x000fce0000000000 */
[----:B------:R-:W1:Y:S02]  /*0590*/  LDC.64 R2, c[0x0][0x388] ;  /* 0x0000e200ff027b82 */ /* 0x000e640000000a00 */
.L_x_322:
[----:B------:R-:W-:-:S05]  /*05a0*/  VIADD R13, R7, 0xfffffe00 ;  /* 0xfffffe00070d7836 */ /* 0x000fca0000000000 */
[----:B------:R-:W-:-:S04]  /*05b0*/  IADD3 R19, P0, PT, R6, R13, RZ ;  /* 0x0000000d06137210 */ /* 0x000fc80007f1e0ff */
[----:B------:R-:W-:Y:S02]  /*05c0*/  LEA.HI.X.SX32 R18, R13, RZ, 0x1, P0 ;  /* 0x000000ff0d127211 */ /* 0x000fe400000f0eff */
[----:B0-----:R-:W-:-:S04]  /*05d0*/  LEA R16, P0, R19, R4, 0x2 ;  /* 0x0000000413107211 */ /* 0x001fc800078010ff */
[----:B------:R-:W-:-:S05]  /*05e0*/  LEA.HI.X R17, R19, R5, R18, 0x2, P0 ;  /* 0x0000000513117211 */ /* 0x000fca00000f1412 */
[----:B------:R-:W2:Y:S04]  /*05f0*/  LDG.E R25, desc[UR10][R16.64] ;  /* 0x0000000a10197981 */ /* 0x000ea8000c1e1900 */
[----:B-----5:R0:W5:Y:S04]  /*0600*/  LDG.E R15, desc[UR10][R16.64+0x400] ;  /* 0x0004000a100f7981 */ /* 0x020168000c1e1900 */
[----:B------:R0:W5:Y:S04]  /*0610*/  LDG.E R13, desc[UR10][R16.64+0x800] ;  /* 0x0008000a100d7981 */ /* 0x000168000c1e1900 */
[----:B------:R0:W5:Y:S01]  /*0620*/  LDG.E R14, desc[UR10][R16.64+0xc00] ;  /* 0x000c000a100e7981 */ /* 0x000162000c1e1900 */
[----:B-1----:R-:W-:Y:S01]  /*0630*/  IADD3 R20, P1, PT, R19, R2, RZ ;  /* 0x0000000213147210 */ /* 0x002fe20007f3e0ff */
[----:B------:R-:W-:Y:S01]  /*0640*/  BSSY.RECONVERGENT B2, `(.L_x_314) ;  /* 0x0000013000027945 */ /* 0x000fe20003800200 */
[----:B------:R-:W-:-:S03]  /*0650*/  VIADD R19, R7, 0xffffff00 ;  /* 0xffffff0007137836 */ /* 0x000fc60000000000 */
[----:B------:R-:W-:Y:S02]  /*0660*/  IMAD.X R23, R18, 0x1, R3, P1 ;  /* 0x0000000112177824 */ /* 0x000fe400008e0603 */
[----:B------:R-:W-:Y:S02]  /*0670*/  IMAD.MOV.U32 R21, RZ, RZ, R20 ;  /* 0x000000ffff157224 */ /* 0x000fe400078e0014 */
[----:B------:R-:W-:Y:S01]  /*0680*/  IMAD.MOV.U32 R22, RZ, RZ, R23 ;  /* 0x000000ffff167224 */ /* 0x000fe200078e0017 */
[----:B--2---:R-:W-:Y:S01]  /*0690*/  ISETP.GE.AND P0, PT, R12, R25, PT ;  /* 0x000000190c00720c */ /* 0x004fe20003f06270 */
[----:B------:R-:W-:-:S12]  /*06a0*/  IMAD.MOV.U32 R18, RZ, RZ, R25 ;  /* 0x000000ffff127224 */ /* 0x000fd800078e0019 */
[----:B0-----:R-:W-:Y:S05]  /*06b0*/  @!P0 BRA `(.L_x_315) ;  /* 0x00000000002c8947 */ /* 0x001fea0003800000 */
        /* <DEDUP_REMOVED lines=11> */
.L_x_315:
[----:B------:R-:W-:Y:S05]  /*0770*/  BSYNC.RECONVERGENT B2 ;  /* 0x0000000000027941 */ /* 0x000fea0003800200 */
.L_x_314:
[----:B-----5:R-:W-:Y:S01]  /*0780*/  ISETP.GE.AND P0, PT, R18, R15, PT ;  /* 0x0000000f1200720c */ /* 0x020fe20003f06270 */
[----:B------:R-:W-:Y:S01]  /*0790*/  BSSY.RECONVERGENT B2, `(.L_x_316) ;  /* 0x0000013000027945 */ /* 0x000fe20003800200 */
[----:B------:R-:W-:Y:S02]  /*07a0*/  SHF.R.S32.HI R8, RZ, 0x1f, R19 ;  /* 0x0000001fff087819 */ /* 0x000fe40000011413 */
[----:B------:R-:W-:-:S04]  /*07b0*/  IADD3 R12, P1, P2, R19, R2, R6 ;  /* 0x00000002130c7210 */ /* 0x000fc80007a3e006 */
[----:B------:R-:W-:Y:S01]  /*07c0*/  IADD3.X R11, PT, PT, R8, R3, RZ, P1, P2 ;  /* 0x00000003080b7210 */ /* 0x000fe20000fe44ff */
[----:B------:R-:W-:Y:S02]  /*07d0*/  IMAD.MOV.U32 R19, RZ, RZ, R12 ;  /* 0x000000ffff137224 */ /* 0x000fe400078e000c */
[----:B------:R-:W-:Y:S02]  /*07e0*/  IMAD.MOV.U32 R8, RZ, RZ, R15 ;  /* 0x000000ffff087224 */ /* 0x000fe400078e000f */
[----:B------:R-:W-:Y:S01]  /*07f0*/  IMAD.MOV.U32 R20, RZ, RZ, R11 ;  /* 0x000000ffff147224 */ /* 0x000fe200078e000b */
[----:B------:R-:W-:Y:S06]  /*0800*/  @!P0 BRA `(.L_x_317) ;  /* 0x00000000002c8947 */ /* 0x000fec0003800000 */
        /* <DEDUP_REMOVED lines=11> */
.L_x_317:
[----:B------:R-:W-:Y:S05]  /*08c0*/  BSYNC.RECONVERGENT B2 ;  /* 0x0000000000027941 */ /* 0x000fea0003800200 */
.L_x_316:
[----:B------:R-:W-:Y:S01]  /*08d0*/  ISETP.GE.AND P0, PT, R8, R13, PT ;  /* 0x0000000d0800720c */ /* 0x000fe20003f06270 */
[C---:B------:R-:W-:Y:S01]  /*08e0*/  VIADD R11, R7.reuse, 0x100 ;  /* 0x00000100070b7836 */ /* 0x040fe20000000000 */
[----:B------:R-:W-:Y:S01]  /*08f0*/  SHF.R.S32.HI R12, RZ, 0x1f, R7 ;  /* 0x0000001fff0c7819 */ /* 0x000fe20000011407 */
[----:B------:R-:W-:Y:S01]  /*0900*/  BSSY.RECONVERGENT B2, `(.L_x_318) ;  /* 0x0000014000027945 */ /* 0x000fe20003800200 */
[-CC-:B------:R-:W-:Y:S01]  /*0910*/  IADD3 R18, P1, P4, R7, R2.reuse, R6.reuse ;  /* 0x0000000207127210 */ /* 0x180fe20007c3e006 */
[----:B------:R-:W-:Y:S01]  /*0920*/  IMAD.MOV.U32 R15, RZ, RZ, R13 ;  /* 0x000000ffff0f7224 */ /* 0x000fe200078e000d */
[----:B------:R-:W-:Y:S02]  /*0930*/  IADD3 R23, P2, P3, R11, R2, R6 ;  /* 0x000000020b177210 */ /* 0x000fe40007b5e006 */
[----:B------:R-:W-:Y:S01]  /*0940*/  IADD3.X R21, PT, PT, R12, R3, RZ, P1, P4 ;  /* 0x000000030c157210 */ /* 0x000fe20000fe84ff */
[----:B------:R-:W-:Y:S01]  /*0950*/  IMAD.MOV.U32 R16, RZ, RZ, R18 ;  /* 0x000000ffff107224 */ /* 0x000fe200078e0012 */
[----:B------:R-:W-:-:S03]  /*0960*/  SHF.R.S32.HI R12, RZ, 0x1f, R11 ;  /* 0x0000001fff0c7819 */ /* 0x000fc6000001140b */
        /* <DEDUP_REMOVED lines=13> */
.L_x_319:
[----:B------:R-:W-:Y:S05]  /*0a40*/  BSYNC.RECONVERGENT B2 ;  /* 0x0000000000027941 */ /* 0x000fea0003800200 */
.L_x_318:
[----:B------:R-:W-:Y:S01]  /*0a50*/  ISETP.GE.AND P0, PT, R15, R14, PT ;  /* 0x0000000e0f00720c */ /* 0x000fe20003f06270 */
[----:B------:R-:W-:Y:S01]  /*0a60*/  BSSY.RECONVERGENT B2, `(.L_x_320) ;  /* 0x0000011000027945 */ /* 0x000fe20003800200 */
[----:B------:R-:W-:Y:S01]  /*0a70*/  IADD3.X R18, PT, PT, R12, R3, RZ, P2, P3 ;  /* 0x000000030c127210 */ /* 0x000fe200017e64ff */
[----:B------:R-:W-:Y:S02]  /*0a80*/  IMAD.MOV.U32 R11, RZ, RZ, R23 ;  /* 0x000000ffff0b7224 */ /* 0x000fe400078e0017 */
[----:B------:R-:W-:Y:S02]  /*0a90*/  IMAD.MOV.U32 R12, RZ, RZ, R14 ;  /* 0x000000ffff0c7224 */ /* 0x000fe400078e000e */
[----:B------:R-:W-:-:S06]  /*0aa0*/  IMAD.MOV.U32 R8, RZ, RZ, R18 ;  /* 0x000000ffff087224 */ /* 0x000fcc00078e0012 */
        /* <DEDUP_REMOVED lines=12> */
.L_x_321:
[----:B------:R-:W-:Y:S05]  /*0b70*/  BSYNC.RECONVERGENT B2 ;  /* 0x0000000000027941 */ /* 0x000fea0003800200 */
.L_x_320:
[C---:B------:R-:W-:Y:S02]  /*0b80*/  VIADD R13, R7.reuse, 0x200 ;  /* 0x00000200070d7836 */ /* 0x040fe40000000000 */
[----:B------:R-:W-:-:S03]  /*0b90*/  VIADD R7, R7, 0x400 ;  /* 0x0000040007077836 */ /* 0x000fc60000000000 */
[----:B------:R-:W-:-:S13]  /*0ba0*/  ISETP.GE.AND P0, PT, R13, R10, PT ;  /* 0x0000000a0d00720c */ /* 0x000fda0003f06270 */
[----:B------:R-:W-:Y:S05]  /*0bb0*/  @!P0 BRA `(.L_x_322) ;  /* 0xfffffff800788947 */ /* 0x000fea000383ffff */
.L_x_308:
[----:B------:R-:W-:Y:S05]  /*0bc0*/  BSYNC.RECONVERGENT B1 ;  /* 0x0000000000017941 */ /* 0x000fea0003800200 */
.L_x_307:
[----:B------:R-:W-:-:S13]  /*0bd0*/  ISETP.GE.AND P0, PT, R10, 0x100, PT ;  /* 0x000001000a00780c */ /* 0x000fda0003f06270 */
[----:B------:R-:W-:Y:S05]  /*0be0*/  @!P0 BRA `(.L_x_323) ;  /* 0x00000010008c8947 */ /* 0x000fea0003800000 */
[----:B------:R-:W1:Y:S01]  /*0bf0*/  S2R R10, SR_LANEID ;  /* 0x00000000000a7919 */ /* 0x000e620000000000 */
[----:B------:R-:W-:Y:S01]  /*0c00*/  BSSY.RECONVERGENT B1, `(.L_x_324) ;  /* 0x000001b000017945 */ /* 0x000fe20003800200 */
[----:B------:R-:W-:Y:S01]  /*0c10*/  IMAD.MOV.U32 R6, RZ, RZ, R11 ;  /* 0x000000ffff067224 */ /* 0x000fe200078e000b */
[----:B0----5:R0:W2:Y:S01]  /*0c20*/  SHFL.DOWN PT, R3, R12, 0x1, 0x1f ;  /* 0x08201f000c037f89 */ /* 0x0210a200000e0000 */
[----:B------:R-:W-:Y:S02]  /*0c30*/  IMAD.MOV.U32 R7, RZ, RZ, R8 ;  /* 0x000000ffff077224 */ /* 0x000fe400078e0008 */
[----:B------:R-:W-:Y:S01]  /*0c40*/  IMAD.MOV.U32 R2, RZ, RZ, R12 ;  /* 0x000000ffff027224 */ /* 0x000fe200078e000c */
[----:B------:R0:W3:Y:S04]  /*0c50*/  SHFL.DOWN PT, R4, R11, 0x1, 0x1f ;  /* 0x08201f000b047f89 */ /* 0x0000e800000e0000 */
[----:B------:R0:W4:Y:S01]  /*0c60*/  SHFL.DOWN PT, R5, R8, 0x1, 0x1f ;  /* 0x08201f0008057f89 */ /* 0x00012200000e0000 */
[----:B-1----:R-:W-:-:S02]  /*0c70*/  ISETP.GT.AND P0, PT, R10, 0x1e, PT ;  /* 0x0000001e0a00780c */ /* 0x002fc40003f04270 */
[C---:B------:R-:W-:Y:S02]  /*0c80*/  ISETP.GT.AND P1, PT, R10.reuse, 0x1d, PT ;  /* 0x0000001d0a00780c */ /* 0x040fe40003f24270 */
[----:B------:R-:W-:-:S09]  /*0c90*/  ISETP.GT.AND P3, PT, R10, 0x1b, PT ;  /* 0x0000001b0a00780c */ /* 0x000fd20003f64270 */
[----:B0-234-:R-:W-:Y:S05]  /*0ca0*/  @P0 BRA `(.L_x_325) ;  /* 0x0000000000400947 */ /* 0x01dfea0003800000 */
        /* <DEDUP_REMOVED lines=16> */
.L_x_325:
[----:B------:R-:W-:Y:S05]  /*0db0*/  BSYNC.RECONVERGENT B1 ;  /* 0x0000000000017941 */ /* 0x000fea0003800200 */
.L_x_324:
        /* <DEDUP_REMOVED lines=27> */
.L_x_327:
[----:B------:R-:W-:Y:S05]  /*0f70*/  BSYNC.RECONVERGENT B1 ;  /* 0x0000000000017941 */ /* 0x000fea0003800200 */
.L_x_326:
        /* <DEDUP_REMOVED lines=9> */
[----:B0-----:R-:W-:Y:S02]  /*1010*/  IMAD.MOV.U32 R6, RZ, RZ, R11 ;  /* 0x000000ffff067224 */ /* 0x001fe400078e000b */
[----:B-1----:R-:W-:Y:S02]  /*1020*/  IMAD.MOV.U32 R7, RZ, RZ, R10 ;  /* 0x000000ffff077224 */ /* 0x002fe400078e000a */
        /* <DEDUP_REMOVED lines=13> */
.L_x_329:
[----:B------:R-:W-:Y:S05]  /*1100*/  BSYNC.RECONVERGENT B1 ;  /* 0x0000000000017941 */ /* 0x000fea0003800200 */
.L_x_328:
        /* <DEDUP_REMOVED lines=9> */
[----:B---3--:R-:W-:Y:S02]  /*11a0*/  IMAD.MOV.U32 R4, RZ, RZ, R13 ;  /* 0x000000ffff047224 */ /* 0x008fe400078e000d */
        /* <DEDUP_REMOVED lines=14> */
.L_x_331:
[----:B------:R-:W-:Y:S05]  /*1290*/  BSYNC.RECONVERGENT B1 ;  /* 0x0000000000017941 */ /* 0x000fea0003800200 */
.L_x_330:
[----:B0-----:R0:W0:Y:S01]  /*12a0*/  SHFL.DOWN PT, R2, R3, 0x10, 0x1f ;  /* 0x0a001f0003027f89 */ /* 0x00102200000e0000 */
[----:B------:R-:W-:Y:S01]  /*12b0*/  BSSY.RECONVERGENT B1, `(.L_x_332) ;  /* 0x0000017000017945 */ /* 0x000fe20003800200 */
[----:B--2---:R-:W-:Y:S02]  /*12c0*/  IMAD.MOV.U32 R7, RZ, RZ, R4 ;  /* 0x000000ffff077224 */ /* 0x004fe400078e0004 */
[----:B------:R2:W0:Y:S01]  /*12d0*/  SHFL.DOWN PT, R11, R4, 0x10, 0x1f ;  /* 0x0a001f00040b7f89 */ /* 0x00042200000e0000 */
[----:B----4-:R-:W-:Y:S02]  /*12e0*/  IMAD.MOV.U32 R8, RZ, RZ, R5 ;  /* 0x000000ffff087224 */ /* 0x010fe400078e0005 */
[----:B------:R-:W-:Y:S01]  /*12f0*/  IMAD.MOV.U32 R6, RZ, RZ, R3 ;  /* 0x000000ffff067224 */ /* 0x000fe200078e0003 */
[----:B-1----:R2:W1:Y:S01]  /*1300*/  SHFL.DOWN PT, R10, R5, 0x10, 0x1f ;  /* 0x0a001f00050a7f89 */ /* 0x00246200000e0000 */
[----:B------:R-:W-:Y:S05]  /*1310*/  @P4 BRA `(.L_x_333) ;  /* 0x0000000000404947 */ /* 0x000fea0003800000 */
        /* <DEDUP_REMOVED lines=16> */
.L_x_333:
[----:B------:R-:W-:Y:S05]  /*1420*/  BSYNC.RECONVERGENT B1 ;  /* 0x0000000000017941 */ /* 0x000fea0003800200 */
.L_x_332:
[----:B------:R-:W-:Y:S04]  /*1430*/  BSSY.RECONVERGENT B1, `(.L_x_334) ;  /* 0x000000c000017945 */ /* 0x000fe80003800200 */
[----:B------:R-:W-:Y:S05]  /*1440*/  @P2 BRA `(.L_x_335) ;  /* 0x0000000000282947 */ /* 0x000fea0003800000 */
[----:B--2---:R-:W2:Y:S01]  /*1450*/  S2R R4, SR_CgaCtaId ;  /* 0x0000000000047919 */ /* 0x004ea20000008800 */
        /* <DEDUP_REMOVED lines=9> */
.L_x_335:
[----:B------:R-:W-:Y:S05]  /*14f0*/  BSYNC.RECONVERGENT B1 ;  /* 0x0000000000017941 */ /* 0x000fea0003800200 */
.L_x_334:
[----:B------:R-:W-:Y:S01]  /*1500*/  BAR.SYNC.DEFER_BLOCKING 0x0 ;  /* 0x0000000000007b1d */ /* 0x000fe20000010000 */
[----:B------:R-:W-:-:S13]  /*1510*/  ISETP.NE.AND P2, PT, R9, RZ, PT ;  /* 0x000000ff0900720c */ /* 0x000fda0003f45270 */
[----:B------:R-:W-:Y:S05]  /*1520*/  @P2 BRA `(.L_x_336) ;  /* 0x0000004400542947 */ /* 0x000fea0003800000 */
[----:B0---4-:R-:W0:Y:S01]  /*1530*/  S2R R3, SR_CgaCtaId ;  /* 0x0000000000037919 */ /* 0x011e220000008800 */
[----:B------:R-:W-:Y:S01]  /*1540*/  MOV R2, 0x400 ;  /* 0x0000040000027802 */ /* 0x000fe20000000f00 */
[----:B------:R-:W-:Y:S03]  /*1550*/  BSSY.RECONVERGENT B1, `(.L_x_337) ;  /* 0x0000016000017945 */ /* 0x000fe60003800200 */
[----:B0-----:R-:W-:-:S05]  /*1560*/  LEA R26, R3, R2, 0x18 ;  /* 0x00000002031a7211 */ /* 0x001fca00078ec0ff */
[----:B--2---:R-:W0:Y:S04]  /*1570*/  LDS R5, [R26+0x18] ;  /* 0x000018001a057984 */ /* 0x004e280000000800 */
[----:B------:R2:W4:Y:S04]  /*1580*/  LDS.64 R2, [R26+0x20] ;  /* 0x000020001a027984 */ /* 0x0005280000000a00 */
[----:B------:R2:W1:Y:S04]  /*1590*/  LDS R22, [R26+0x28] ;  /* 0x000028001a167984 */ /* 0x0004680000000800 */
[----:B------:R2:W1:Y:S01]  /*15a0*/  LDS R16, [R26+0x38] ;  /* 0x000038001a107984 */ /* 0x0004620000000800 */
[----:B0-----:R-:W-:Y:S01]  /*15b0*/  ISETP.GE.AND P0, PT, R6, R5, PT ;  /* 0x000000050600720c */ /* 0x001fe20003f06270 */
[----:B------:R-:W-:-:S12]  /*15c0*/  IMAD.MOV.U32 R21, RZ, RZ, R5 ;  /* 0x000000ffff157224 */ /* 0x000fd800078e0005 */
[----:B-12-4-:R-:W-:Y:S05]  /*15d0*/  @!P0 BRA `(.L_x_338) ;  /* 0x0000000000348947 */ /* 0x016fea0003800000 */
        /* <DEDUP_REMOVED lines=13> */
.L_x_338:
[----:B------:R-:W-:Y:S05]  /*16b0*/  BSYNC.RECONVERGENT B1 ;  /* 0x0000000000017941 */ /* 0x000fea0003800200 */
.L_x_337:
        /* <DEDUP_REMOVED lines=21> */
[C---:B------:R-:W-:Y:S02]  /*1810*/  @P3 ISETP.LT.U32.AND P1, PT, R2.reuse, R6, PT ;  /* 0x000000060200320c */ /* 0x040fe40003f21070 */
[CC--:B------:R-:W-:Y:S02]  /*1820*/  @P3 ISETP.GE.AND.EX P0, PT, R3.reuse, R7.reuse, PT, P0 ;  /* 0x000000070300320c */ /* 0x0c0fe40003f06300 */
[----:B------:R-:W-:Y:S02]  /*1830*/  @P3 ISETP.LT.AND.EX P1, PT, R3, R7, PT, P1 ;  /* 0x000000070300320c */ /* 0x000fe40003f21310 */
[----:B------:R-:W-:Y:S02]  /*1840*/  @P3 SEL R23, R21, R22, !P0 ;  /* 0x0000001615173207 */ /* 0x000fe40004000000 */
[----:B------:R-:W-:-:S02]  /*1850*/  @P3 SEL R25, R2, R6, P1 ;  /* 0x0000000602193207 */ /* 0x000fc40000800000 */
[----:B------:R-:W-:-:S07]  /*1860*/  @P3 SEL R24, R3, R7, P1 ;  /* 0x0000000703183207 */ /* 0x000fce0000800000 */
.L_x_340:
[----:B------:R-:W-:Y:S05]  /*1870*/  BSYNC.RECONVERGENT B1 ;  /* 0x0000000000017941 */ /* 0x000fea0003800200 */
.L_x_339:
        /* <DEDUP_REMOVED lines=17> */
.L_x_342:
[----:B------:R-:W-:Y:S05]  /*1990*/  BSYNC.RECONVERGENT B1 ;  /* 0x0000000000017941 */ /* 0x000fea0003800200 */
.L_x_341:
        /* <DEDUP_REMOVED lines=17> */
.L_x_344:
[----:B------:R-:W-:Y:S05]  /*1ab0*/  BSYNC.RECONVERGENT B1 ;  /* 0x0000000000017941 */ /* 0x000fea0003800200 */
.L_x_343:
        /* <DEDUP_REMOVED lines=17> */
.L_x_346:
[----:B------:R-:W-:Y:S05]  /*1bd0*/  BSYNC.RECONVERGENT B1 ;  /* 0x0000000000017941 */ /* 0x000fea0003800200 */
.L_x_345:
        /* <DEDUP_REMOVED lines=17> */
.L_x_348:
[----:B------:R-:W-:Y:S05]  /*1cf0*/  BSYNC.RECONVERGENT B1 ;  /* 0x0000000000017941 */ /* 0x000fea0003800200 */
.L_x_347:
        /* <DEDUP_REMOVED lines=18> */
.L_x_323:
[----:B------:R-:W1:Y:S01]  /*1e20*/  S2R R14, SR_LANEID ;  /* 0x00000000000e7919 */ /* 0x000e620000000000 */
[----:B0-----:R-:W-:Y:S01]  /*1e30*/  LOP3.LUT R2, R9, 0x3e0, RZ, 0xc0, !PT ;  /* 0x000003e009027812 */ /* 0x001fe200078ec0ff */
[----:B------:R-:W-:Y:S01]  /*1e40*/  BSSY.RECONVERGENT B1, `(.L_x_349) ;  /* 0x0000027000017945 */ /* 0x000fe20003800200 */
[----:B------:R-:W-:Y:S02]  /*1e50*/  IMAD.MOV.U32 R16, RZ, RZ, R8 ;  /* 0x000000ffff107224 */ /* 0x000fe400078e0008 */
[----:B------:R-:W-:Y:S01]  /*1e60*/  LOP3.LUT R5, RZ, R2, RZ, 0x33, !PT ;  /* 0x00000002ff057212 */ /* 0x000fe200078e33ff */
[----:B------:R-:W-:-:S05]  /*1e70*/  VIADD R3, R2, 0x20 ;  /* 0x0000002002037836 */ /* 0x000fca0000000000 */
[----:B------:R-:W-:Y:S01]  /*1e80*/  ISETP.GT.AND P0, PT, R3, R10, PT ;  /* 0x0000000a0300720c */ /* 0x000fe20003f04270 */
[----:B------:R-:W-:-:S05]  /*1e90*/  IMAD.IADD R3, R10, 0x1, R5 ;  /* 0x000000010a037824 */ /* 0x000fca00078e0205 */
[----:B------:R-:W-:-:S05]  /*1ea0*/  SEL R3, R3, 0x1f, P0 ;  /* 0x0000001f03037807 */ /* 0x000fca0000000000 */
[----:B-----5:R0:W2:Y:S04]  /*1eb0*/  SHFL.DOWN PT, R5, R12, 0x1, R3 ;  /* 0x082000000c057989 */ /* 0x0200a800000e0003 */
[----:B------:R0:W3:Y:S01]  /*1ec0*/  SHFL.DOWN PT, R7, R8, 0x1, R3 ;  /* 0x0820000008077989 */ /* 0x0000e200000e0003 */
[CC--:B-1----:R-:W-:Y:S01]  /*1ed0*/  ISETP.GE.AND P0, PT, R14.reuse, R3.reuse, PT ;  /* 0x000000030e00720c */ /* 0x0c2fe20003f06270 */
[C---:B------:R-:W-:Y:S01]  /*1ee0*/  VIADD R4, R14.reuse, 0x4 ;  /* 0x000000040e047836 */ /* 0x040fe20000000000 */
[C---:B------:R-:W-:Y:S01]  /*1ef0*/  ISETP.NE.AND P2, PT, R14.reuse, RZ, PT ;  /* 0x000000ff0e00720c */ /* 0x040fe20003f45270 */
[C---:B------:R-:W-:Y:S02]  /*1f00*/  VIADD R2, R14.reuse, 0x2 ;  /* 0x000000020e027836 */ /* 0x040fe40000000000 */
[----:B------:R-:W-:Y:S01]  /*1f10*/  VIADD R6, R14, 0x8 ;  /* 0x000000080e067836 */ /* 0x000fe20000000000 */
[-C--:B------:R-:W-:Y:S01]  /*1f20*/  ISETP.GT.AND P5, PT, R4, R3.reuse, PT ;  /* 0x000000030400720c */ /* 0x080fe20003fa4270 */
[----:B------:R-:W-:Y:S01]  /*1f30*/  VIADD R14, R14, 0x10 ;  /* 0x000000100e0e7836 */ /* 0x000fe20000000000 */
[----:B------:R0:W1:Y:S01]  /*1f40*/  SHFL.DOWN PT, R4, R11, 0x1, R3 ;  /* 0x082000000b047989 */ /* 0x00006200000e0003 */
[-C--:B------:R-:W-:Y:S01]  /*1f50*/  ISETP.GT.AND P1, PT, R2, R3.reuse, PT ;  /* 0x000000030200720c */ /* 0x080fe20003f24270 */
[----:B------:R-:W-:Y:S01]  /*1f60*/  IMAD.MOV.U32 R2, RZ, RZ, R12 ;  /* 0x000000ffff027224 */ /* 0x000fe200078e000c */
[-C--:B------:R-:W-:Y:S01]  /*1f70*/  ISETP.GT.AND P4, PT, R6, R3.reuse, PT ;  /* 0x000000030600720c */ /* 0x080fe20003f84270 */
[----:B------:R-:W-:Y:S01]  /*1f80*/  IMAD.MOV.U32 R6, RZ, RZ, R11 ;  /* 0x000000ffff067224 */ /* 0x000fe200078e000b */
[----:B------:R-:W-:Y:S01]  /*1f90*/  ISETP.GT.AND P3, PT, R14, R3, PT ;  /* 0x000000030e00720c */ /* 0x000fe20003f64270 */
[----:B--2---:R-:W-:-:S12]  /*1fa0*/  @P0 BRA `(.L_x_350) ;  /* 0x0000000000400947 */ /* 0x004fd80003800000 */
[----:B------:R-:W-:Y:S01]  /*1fb0*/  ISETP.GE.AND P0, PT, R12, R5, PT ;  /* 0x000000050c00720c */ /* 0x000fe20003f06270 */
        /* <DEDUP_REMOVED lines=15> */
.L_x_350:
[----:B------:R-:W-:Y:S05]  /*20b0*/  BSYNC.RECONVERGENT B1 ;  /* 0x0000000000017941 */ /* 0x000fea0003800200 */
.L_x_349:
[----:B------:R2:W4:Y:S01]  /*20c0*/  SHFL.DOWN PT, R5, R2, 0x2, R3 ;  /* 0x0840000002057989 */ /* 0x00052200000e0003 */
[----:B------:R-:W-:Y:S01]  /*20d0*/  BSSY.RECONVERGENT B1, `(.L_x_351) ;  /* 0x0000017000017945 */ /* 0x000fe20003800200 */
[----:B-1----:R-:W-:Y:S02]  /*20e0*/  IMAD.MOV.U32 R4, RZ, RZ, R2 ;  /* 0x000000ffff047224 */ /* 0x002fe400078e0002 */
[----:B---3--:R2:W1:Y:S01]  /*20f0*/  SHFL.DOWN PT, R7, R6, 0x2, R3 ;  /* 0x0840000006077989 */ /* 0x00846200000e0003 */
[----:B0-----:R-:W-:Y:S02]  /*2100*/  IMAD.MOV.U32 R12, RZ, RZ, R6 ;  /* 0x000000ffff0c7224 */ /* 0x001fe400078e0006 */
[----:B------:R-:W-:Y:S01]  /*2110*/  IMAD.MOV.U32 R14, RZ, RZ, R16 ;  /* 0x000000ffff0e7224 */ /* 0x000fe200078e0010 */
[----:B------:R2:W0:Y:S01]  /*2120*/  SHFL.DOWN PT, R11, R16, 0x2, R3 ;  /* 0x08400000100b7989 */ /* 0x00042200000e0003 */
[----:B------:R-:W-:Y:S05]  /*2130*/  @P1 BRA `(.L_x_352) ;  /* 0x0000000000401947 */ /* 0x000fea0003800000 */
[----:B----4-:R-:W-:Y:S01]  /*2140*/  ISETP.GE.AND P0, PT, R2, R5, PT ;  /* 0x000000050200720c */ /* 0x010fe20003f06270 */
[----:B------:R-:W-:Y:S02]  /*2150*/  IMAD.MOV.U32 R4, RZ, RZ, R5 ;  /* 0x000000ffff047224 */ /* 0x000fe400078e0005 */
[----:B-1----:R-:W-:Y:S02]  /*2160*/  IMAD.MOV.U32 R12, RZ, RZ, R7 ;  /* 0x000000ffff0c7224 */ /* 0x002fe400078e0007 */
        /* <DEDUP_REMOVED lines=13> */
.L_x_352:
[----:B------:R-:W-:Y:S05]  /*2240*/  BSYNC.RECONVERGENT B1 ;  /* 0x0000000000017941 */ /* 0x000fea0003800200 */
.L_x_351:
[----:B----4-:R3:W4:Y:S01]  /*2250*/  SHFL.DOWN PT, R5, R4, 0x4, R3 ;  /* 0x0880000004057989 */ /* 0x01072200000e0003 */
[----:B------:R-:W-:Y:S01]  /*2260*/  BSSY.RECONVERGENT B1, `(.L_x_353) ;  /* 0x0000017000017945 */ /* 0x000fe20003800200 */
[----:B--2---:R-:W-:Y:S02]  /*2270*/  IMAD.MOV.U32 R2, RZ, RZ, R4 ;  /* 0x000000ffff027224 */ /* 0x004fe400078e0004 */
[----:B-1----:R3:W1:Y:S01]  /*2280*/  SHFL.DOWN PT, R7, R12, 0x4, R3 ;  /* 0x088000000c077989 */ /* 0x00266200000e0003 */
[----:B------:R-:W-:Y:S02]  /*2290*/  IMAD.MOV.U32 R6, RZ, RZ, R12 ;  /* 0x000000ffff067224 */ /* 0x000fe400078e000c */
[----:B------:R-:W-:Y:S01]  /*22a0*/  IMAD.MOV.U32 R8, RZ, RZ, R14 ;  /* 0x000000ffff087224 */ /* 0x000fe200078e000e */
[----:B0-----:R3:W0:Y:S01]  /*22b0*/  SHFL.DOWN PT, R11, R14, 0x4, R3 ;  /* 0x088000000e0b7989 */ /* 0x00162200000e0003 */
        /* <DEDUP_REMOVED lines=17> */
.L_x_354:
[----:B------:R-:W-:Y:S05]  /*23d0*/  BSYNC.RECONVERGENT B1 ;  /* 0x0000000000017941 */ /* 0x000fea0003800200 */
.L_x_353:
[----:B----4-:R2:W4:Y:S01]  /*23e0*/  SHFL.DOWN PT, R5, R2, 0x8, R3 ;  /* 0x0900000002057989 */ /* 0x01052200000e0003 */
[----:B------:R-:W-:Y:S01]  /*23f0*/  BSSY.RECONVERGENT B1, `(.L_x_355) ;  /* 0x0000017000017945 */ /* 0x000fe20003800200 */
[----:B---3--:R-:W-:Y:S02]  /*2400*/  IMAD.MOV.U32 R4, RZ, RZ, R2 ;  /* 0x000000ffff047224 */ /* 0x008fe400078e0002 */
        /* <DEDUP_REMOVED lines=21> */
.L_x_356:
[----:B------:R-:W-:Y:S05]  /*2560*/  BSYNC.RECONVERGENT B1 ;  /* 0x0000000000017941 */ /* 0x000fea0003800200 */
.L_x_355:
[----:B----4-:R3:W4:Y:S01]  /*2570*/  SHFL.DOWN PT, R5, R4, 0x10, R3 ;  /* 0x0a00000004057989 */ /* 0x01072200000e0003 */
[----:B------:R-:W-:Y:S01]  /*2580*/  BSSY.RECONVERGENT B1, `(.L_x_357) ;  /* 0x0000017000017945 */ /* 0x000fe20003800200 */
[----:B--2---:R-:W-:Y:S02]  /*2590*/  IMAD.MOV.U32 R6, RZ, RZ, R4 ;  /* 0x000000ffff067224 */ /* 0x004fe400078e0004 */
[----:B0-----:R3:W0:Y:S01]  /*25a0*/  SHFL.DOWN PT, R11, R12, 0x10, R3 ;  /* 0x0a0000000c0b7989 */ /* 0x00162200000e0003 */
[----:B-1----:R-:W-:Y:S02]  /*25b0*/  IMAD.MOV.U32 R7, RZ, RZ, R12 ;  /* 0x000000ffff077224 */ /* 0x002fe400078e000c */
[----:B------:R-:W-:Y:S01]  /*25c0*/  IMAD.MOV.U32 R8, RZ, RZ, R14 ;  /* 0x000000ffff087224 */ /* 0x000fe200078e000e */
[----:B------:R3:W1:Y:S01]  /*25d0*/  SHFL.DOWN PT, R13, R14, 0x10, R3 ;  /* 0x0a0000000e0d7989 */ /* 0x00066200000e0003 */
        /* <DEDUP_REMOVED lines=17> */
.L_x_358:
[----:B------:R-:W-:Y:S05]  /*26f0*/  BSYNC.RECONVERGENT B1 ;  /* 0x0000000000017941 */ /* 0x000fea0003800200 */
.L_x_357:
[----:B------:R-:W-:Y:S04]  /*2700*/  BSSY.RECONVERGENT B1, `(.L_x_359) ;  /* 0x000000c000017945 */ /* 0x000fe80003800200 */
[----:B------:R-:W-:Y:S05]  /*2710*/  @P2 BRA `(.L_x_360) ;  /* 0x0000000000282947 */ /* 0x000fea0003800000 */
[----:B---3--:R-:W2:Y:S01]  /*2720*/  S2R R4, SR_CgaCtaId ;  /* 0x0000000000047919 */ /* 0x008ea20000008800 */
[----:B------:R-:W-:Y:S02]  /*2730*/  MOV R3, 0x400 ;  /* 0x0000040000037802 */ /* 0x000fe40000000f00 */
[----:B------:R-:W-:-:S04]  /*2740*/  SHF.R.U32.HI R2, RZ, 0x1, R9 ;  /* 0x00000001ff027819 */ /* 0x000fc80000011609 */
[----:B------:R-:W-:Y:S02]  /*2750*/  LOP3.LUT R2, R2, 0x1f0, RZ, 0xc0, !PT ;  /* 0x000001f002027812 */ /* 0x000fe400078ec0ff */
[----:B--2---:R-:W-:-:S05]  /*2760*/  LEA R3, R4, R3, 0x18 ;  /* 0x0000000304037211 */ /* 0x004fca00078ec0ff */
[----:B----4-:R-:W-:Y:S02]  /*2770*/  IMAD.IADD R5, R2, 0x1, R3 ;  /* 0x0000000102057824 */ /* 0x010fe400078e0203 */
[----:B------:R-:W-:Y:S02]  /*2780*/  IMAD.MOV.U32 R2, RZ, RZ, R7 ;  /* 0x000000ffff027224 */ /* 0x000fe400078e0007 */
[----:B------:R-:W-:Y:S01]  /*2790*/  IMAD.MOV.U32 R3, RZ, RZ, R8 ;  /* 0x000000ffff037224 */ /* 0x000fe200078e0008 */
[----:B------:R2:W-:Y:S04]  /*27a0*/  STS [R5+0x8], R6 ;  /* 0x0000080605007388 */ /* 0x0005e80000000800 */
[----:B------:R2:W-:Y:S02]  /*27b0*/  STS.64 [R5+0x10], R2 ;  /* 0x0000100205007388 */ /* 0x0005e40000000a00 */
.L_x_360:
[----:B------:R-:W-:Y:S05]  /*27c0*/  BSYNC.RECONVERGENT B1 ;  /* 0x0000000000017941 */ /* 0x000fea0003800200 */
.L_x_359:
[----:B------:R-:W-:Y:S01]  /*27d0*/  BAR.SYNC.DEFER_BLOCKING 0x0 ;  /* 0x0000000000007b1d */ /* 0x000fe20000010000 */
[----:B------:R-:W-:-:S13]  /*27e0*/  ISETP.NE.AND P2, PT, R9, RZ, PT ;  /* 0x000000ff0900720c */ /* 0x000fda0003f45270 */
[----:B------:R-:W-:Y:S05]  /*27f0*/  @P2 BRA `(.L_x_336) ;  /* 0x0000003000a02947 */ /* 0x000fea0003800000 */
[C---:B------:R-:W-:Y:S01]  /*2800*/  ISETP.GE.AND P0, PT, R10.reuse, 0x21, PT ;  /* 0x000000210a00780c */ /* 0x040fe20003f06270 */
[----:B--2---:R-:W-:Y:S01]  /*2810*/  IMAD.MOV.U32 R2, RZ, RZ, R6 ;  /* 0x000000ffff027224 */ /* 0x004fe200078e0006 */
[C---:B------:R-:W-:Y:S01]  /*2820*/  ISETP.GE.AND P5, PT, R10.reuse, 0x41, PT ;  /* 0x000000410a00780c */ /* 0x040fe20003fa6270 */
[----:B0-----:R-:W-:Y:S01]  /*2830*/  IMAD.MOV.U32 R11, RZ, RZ, R7 ;  /* 0x000000ffff0b7224 */ /* 0x001fe200078e0007 */
[C---:B------:R-:W-:Y:S01]  /*2840*/  ISETP.GE.AND P4, PT, R10.reuse, 0x61, PT ;  /* 0x000000610a00780c */ /* 0x040fe20003f86270 */
[----:B---3--:R-:W-:Y:S01]  /*2850*/  IMAD.MOV.U32 R4, RZ, RZ, R8 ;  /* 0x000000ffff047224 */ /* 0x008fe200078e0008 */
[----:B------:R-:W-:-:S07]  /*2860*/  ISETP.GE.AND P3, PT, R10, 0x81, PT ;  /* 0x000000810a00780c */ /* 0x000fce0003f66270 */
[----:B------:R-:W-:Y:S06]  /*2870*/  @!P0 BRA `(.L_x_361) ;  /* 0x00000000005c8947 */ /* 0x000fec0003800000 */
[----:B------:R-:W0:Y:S01]  /*2880*/  S2UR UR5, SR_CgaCtaId ;  /* 0x00000000000579c3 */ /* 0x000e220000008800 */
[----:B------:R-:W-:Y:S01]  /*2890*/  UMOV UR4, 0x400 ;  /* 0x0000040000047882 */ /* 0x000fe20000000000 */
[----:B------:R-:W-:Y:S01]  /*28a0*/  BSSY.RECONVERGENT B1, `(.L_x_361) ;  /* 0x0000014000017945 */ /* 0x000fe20003800200 */
        /* <DEDUP_REMOVED lines=19> */
.L_x_362:
[----:B------:R-:W-:Y:S05]  /*29e0*/  BSYNC.RECONVERGENT B1 ;  /* 0x0000000000017941 */ /* 0x000fea0003800200 */
.L_x_361:
[----:B------:R-:W-:Y:S02]  /*29f0*/  IMAD.MOV.U32 R3, RZ, RZ, R2 ;  /* 0x000000ffff037224 */ /* 0x000fe400078e0002 */
[----:B------:R-:W-:Y:S02]  /*2a00*/  IMAD.MOV.U32 R9, RZ, RZ, R11 ;  /* 0x000000ffff097224 */ /* 0x000fe400078e000b */
[----:B------:R-:W-:Y:S01]  /*2a10*/  IMAD.MOV.U32 R8, RZ, RZ, R4 ;  /* 0x000000ffff087224 */ /* 0x000fe200078e0004 */
[----:B------:R-:W-:Y:S06]  /*2a20*/  @!P5 BRA `(.L_x_363) ;  /* 0x00000000005cd947 */ /* 0x000fec0003800000 */
[----:B------:R-:W0:Y:S01]  /*2a30*/  S2UR UR5, SR_CgaCtaId ;  /* 0x00000000000579c3 */ /* 0x000e220000008800 */
[----:B------:R-:W-:Y:S01]  /*2a40*/  UMOV UR4, 0x400 ;  /* 0x0000040000047882 */ /* 0x000fe20000000000 */
[----:B------:R-:W-:Y:S01]  /*2a50*/  BSSY.RECONVERGENT B1, `(.L_x_363) ;  /* 0x0000014000017945 */ /* 0x000fe20003800200 */
[----:B0-----:R-:W-:-:S09]  /*2a60*/  ULEA UR4, UR5, UR4, 0x18 ;  /* 0x0000000405047291 */ /* 0x001fd2000f8ec0ff */
[----:B----4-:R-:W0:Y:S04]  /*2a70*/  LDS R5, [UR4+0x28] ;  /* 0x00002804ff057984 */ /* 0x010e280008000800 */
        /* <DEDUP_REMOVED lines=17> */
.L_x_364:
[----:B------:R-:W-:Y:S05]  /*2b90*/  BSYNC.RECONVERGENT B1 ;  /* 0x0000000000017941 */ /* 0x000fea0003800200 */
.L_x_363:
[C---:B------:R-:W-:Y:S01]  /*2ba0*/  ISETP.GE.AND P1, PT, R10.reuse, 0xa1, PT ;  /* 0x000000a10a00780c */ /* 0x040fe20003f26270 */
[----:B------:R-:W-:Y:S01]  /*2bb0*/  IMAD.MOV.U32 R2, RZ, RZ, R3 ;  /* 0x000000ffff027224 */ /* 0x000fe200078e0003 */
[C---:B------:R-:W-:Y:S01]  /*2bc0*/  ISETP.GE.AND P5, PT, R10.reuse, 0xc1, PT ;  /* 0x000000c10a00780c */ /* 0x040fe20003fa6270 */
[----:B------:R-:W-:Y:S01]  /*2bd0*/  IMAD.MOV.U32 R7, RZ, RZ, R9 ;  /* 0x000000ffff077224 */ /* 0x000fe200078e0009 */
[----:B------:R-:W-:Y:S01]  /*2be0*/  ISETP.GE.AND P6, PT, R10, 0xe1, PT ;  /* 0x000000e10a00780c */ /* 0x000fe20003fc6270 */
[----:B------:R-:W-:Y:S01]  /*2bf0*/  IMAD.MOV.U32 R6, RZ, RZ, R8 ;  /* 0x000000ffff067224 */ /* 0x000fe200078e0008 */
[----:B------:R-:W-:Y:S11]  /*2c00*/  @!P4 BRA `(.L_x_365) ;  /* 0x00000000005cc947 */ /* 0x000ff60003800000 */
        /* <DEDUP_REMOVED lines=22> */
.L_x_366:
[----:B------:R-:W-:Y:S05]  /*2d70*/  BSYNC.RECONVERGENT B1 ;  /* 0x0000000000017941 */ /* 0x000fea0003800200 */
.L_x_365:
        /* <DEDUP_REMOVED lines=26> */
.L_x_368:
[----:B------:R-:W-:Y:S05]  /*2f20*/  BSYNC.RECONVERGENT B1 ;  /* 0x0000000000017941 */ /* 0x000fea0003800200 */
.L_x_367:
        /* <DEDUP_REMOVED lines=26> */
.L_x_370:
[----:B------:R-:W-:Y:S05]  /*30d0*/  BSYNC.RECONVERGENT B1 ;  /* 0x0000000000017941 */ /* 0x000fea0003800200 */
.L_x_369:
        /* <DEDUP_REMOVED lines=26> */
.L_x_372:
[----:B------:R-:W-:Y:S05]  /*3280*/  BSYNC.RECONVERGENT B1 ;  /* 0x0000000000017941 */ /* 0x000fea0003800200 */
.L_x_371:
[----:B------:R-:W-:Y:S02]  /*3290*/  IMAD.MOV.U32 R6, RZ, RZ, R3 ;  /* 0x000000ffff067224 */ /* 0x000fe400078e0003 */
[----:B------:R-:W-:Y:S02]  /*32a0*/  IMAD.MOV.U32 R7, RZ, RZ, R9 ;  /* 0x000000ffff077224 */ /* 0x000fe400078e0009 */
[----:B------:R-:W-:Y:S01]  /*32b0*/  IMAD.MOV.U32 R8, RZ, RZ, R4 ;  /* 0x000000ffff087224 */ /* 0x000fe200078e0004 */
[----:B------:R-:W-:Y:S06]  /*32c0*/  @!P6 BRA `(.L_x_336) ;  /* 0x0000002400ece947 */ /* 0x000fec0003800000 */
[----:B------:R-:W0:Y:S01]  /*32d0*/  S2UR UR5, SR_CgaCtaId ;  /* 0x00000000000579c3 */ /* 0x000e220000008800 */
[----:B------:R-:W-:Y:S02]  /*32e0*/  UMOV UR4, 0x400 ;  /* 0x0000040000047882 */ /* 0x000fe40000000000 */
        /* <DEDUP_REMOVED lines=21> */
.L_x_304:
[----:B------:R-:W0:Y:S01]  /*3440*/  S2R R11, SR_TID.X ;  /* 0x00000000000b7919 */ /* 0x000e220000002100 */
[----:B------:R-:W1:Y:S02]  /*3450*/  LDCU.128 UR12, c[0x0][0x380] ;  /* 0x00007000ff0c77ac */ /* 0x000e640008000c00 */
[----:B-1----:R-:W-:Y:S02]  /*3460*/  IMAD.U32 R12, RZ, RZ, UR12 ;  /* 0x0000000cff0c7e24 */ /* 0x002fe4000f8e00ff */
[----:B------:R-:W-:Y:S01]  /*3470*/  IMAD.U32 R13, RZ, RZ, UR13 ;  /* 0x0000000dff0d7e24 */ /* 0x000fe2000f8e00ff */
[----:B0-----:R-:W-:-:S05]  /*3480*/  IADD3 R3, P0, PT, R6, R11, RZ ;  /* 0x0000000b06037210 */ /* 0x001fca0007f1e0ff */
[----:B------:R-:W-:Y:S01]  /*3490*/  IMAD.X R4, RZ, RZ, RZ, P0 ;  /* 0x000000ffff047224 */ /* 0x000fe200000e06ff */
[----:B------:R-:W-:-:S04]  /*34a0*/  LEA R2, P0, R3, R12, 0x2 ;  /* 0x0000000c03027211 */ /* 0x000fc800078010ff */
[----:B------:R-:W-:-:S05]  /*34b0*/  LEA.HI.X R3, R3, R13, R4, 0x2, P0 ;  /* 0x0000000d03037211 */ /* 0x000fca00000f1404 */
[----:B------:R-:W2:Y:S04]  /*34c0*/  LDG.E R4, desc[UR10][R2.64] ;  /* 0x0000000a02047981 */ /* 0x000ea8000c1e1900 */
[----:B------:R-:W2:Y:S04]  /*34d0*/  LDG.E R5, desc[UR10][R2.64+0x400] ;  /* 0x0004000a02057981 */ /* 0x000ea8000c1e1900 */
[----:B------:R-:W3:Y:S04]  /*34e0*/  LDG.E R8, desc[UR10][R2.64+0x800] ;  /* 0x0008000a02087981 */ /* 0x000ee8000c1e1900 */
[----:B------:R-:W4:Y:S04]  /*34f0*/  LDG.E R9, desc[UR10][R2.64+0xc00] ;  /* 0x000c000a02097981 */ /* 0x000f28000c1e1900 */
[----:B------:R-:W5:Y:S01]  /*3500*/  LDG.E R10, desc[UR10][R2.64+0x1000] ;  /* 0x0010000a020a7981 */ /* 0x000f62000c1e1900 */
[----:B--2---:R-:W-:-:S02]  /*3510*/  VIMNMX R15, PT, PT, R4, R5, !PT ;  /* 0x00000005040f7248 */ /* 0x004fc40007fe0100 */
[----:B------:R-:W-:Y:S01]  /*3520*/  ISETP.GE.AND P0, PT, R4, R5, PT ;  /* 0x000000050400720c */ /* 0x000fe20003f06270 */
[----:B------:R-:W-:Y:S01]  /*3530*/  VIADD R4, R11, 0x200 ;  /* 0x000002000b047836 */ /* 0x000fe20000000000 */
[----:B---3--:R-:W-:Y:S02]  /*3540*/  VIMNMX R14, PT, PT, R8, R15, !PT ;  /* 0x0000000f080e7248 */ /* 0x008fe40007fe0100 */
[----:B------:R-:W-:Y:S01]  /*3550*/  ISETP.GE.AND P1, PT, R15, R8, PT ;  /* 0x000000080f00720c */ /* 0x000fe20003f26270 */
[----:B------:R-:W-:Y:S01]  /*3560*/  VIADD R8, R11, 0x100 ;  /* 0x000001000b087836 */ /* 0x000fe20000000000 */
[----:B----4-:R-:W-:Y:S01]  /*3570*/  ISETP.GE.AND P3, PT, R14, R9, PT ;  /* 0x000000090e00720c */ /* 0x010fe20003f66270 */
[----:B------:R-:W-:Y:S01]  /*3580*/  IMAD.U32 R15, RZ, RZ, UR15 ;  /* 0x0000000fff0f7e24 */ /* 0x000fe2000f8e00ff */
[----:B------:R-:W-:Y:S01]  /*3590*/  VIMNMX R17, PT, PT, R9, R14, !PT ;  /* 0x0000000e09117248 */ /* 0x000fe20007fe0100 */
[----:B------:R-:W-:Y:S01]  /*35a0*/  IMAD.U32 R14, RZ, RZ, UR14 ;  /* 0x0000000eff0e7e24 */ /* 0x000fe2000f8e00ff */
[----:B------:R-:W-:-:S02]  /*35b0*/  LOP3.LUT R9, R11, 0x400, RZ, 0xfc, !PT ;  /* 0x000004000b097812 */ /* 0x000fc400078efcff */
[----:B-----5:R-:W-:Y:S02]  /*35c0*/  ISETP.GE.AND P2, PT, R17, R10, PT ;  /* 0x0000000a1100720c */ /* 0x020fe40003f46270 */
[----:B------:R-:W-:-:S03]  /*35d0*/  IADD3 R2, P4, PT, R6, R14, RZ ;  /* 0x0000000e06027210 */ /* 0x000fc60007f9e0ff */
[----:B------:R-:W-:Y:S02]  /*35e0*/  @P1 SEL R4, R8, R11, !P0 ;  /* 0x0000000b08041207 */ /* 0x000fe40004000000 */
[----:B------:R-:W-:Y:S01]  /*35f0*/  ISETP.LE.U32.AND P1, PT, R7, UR6, PT ;  /* 0x0000000607007c0c */ /* 0x000fe2000bf23070 */
[----:B------:R-:W-:Y:S02]  /*3600*/  @!P3 VIADD R4, R11, 0x300 ;  /* 0x000003000b04b836 */ /* 0x000fe40000000000 */
[----:B------:R-:W-:Y:S01]  /*3610*/  IMAD.X R3, RZ, RZ, R15, P4 ;  /* 0x000000ffff037224 */ /* 0x000fe200020e060f */
[----:B------:R-:W-:Y:S02]  /*3620*/  ISETP.GE.U32.AND.EX P1, PT, RZ, R18, PT, P1 ;  /* 0x00000012ff00720c */ /* 0x000fe40003f26110 */
[----:B------:R-:W-:Y:S02]  /*3630*/  @P2 ISETP.GE.U32.AND P0, PT, R4, R9, PT ;  /* 0x000000090400220c */ /* 0x000fe40003f06070 */
[----:B------:R-:W-:-:S02]  /*3640*/  IADD3 R9, P3, PT, R9, R2, RZ ;  /* 0x0000000209097210 */ /* 0x000fc40007f7e0ff */
[----:B------:R-:W-:Y:S02]  /*3650*/  @P2 IADD3 R2, P4, PT, R4, R2, RZ ;  /* 0x0000000204022210 */ /* 0x000fe40007f9e0ff */
[----:B------:R-:W-:Y:S01]  /*3660*/  @P2 ISETP.GE.U32.AND.EX P0, PT, RZ, RZ, PT, P0 ;  /* 0x000000ffff00220c */ /* 0x000fe20003f06100 */
[--C-:B------:R-:W-:Y:S02]  /*3670*/  IMAD.X R8, RZ, RZ, R3.reuse, P3 ;  /* 0x000000ffff087224 */ /* 0x100fe400018e0603 */
[----:B------:R-:W-:Y:S01]  /*3680*/  @P2 IMAD.X R3, RZ, RZ, R3, P4 ;  /* 0x000000ffff032224 */ /* 0x000fe200020e0603 */
[----:B------:R-:W-:-:S04]  /*3690*/  @P2 ISETP.LT.OR P0, PT, R10, R17, !P0 ;  /* 0x000000110a00220c */ /* 0x000fc80004701670 */
[----:B------:R-:W-:Y:S02]  /*36a0*/  @P2 SEL R10, R17, R10, P0 ;  /* 0x0000000a110a2207 */ /* 0x000fe40000000000 */
[----:B------:R-:W-:Y:S02]  /*36b0*/  @P2 SEL R9, R2, R9, P0 ;  /* 0x0000000902092207 */ /* 0x000fe40000000000 */
[----:B------:R-:W-:Y:S01]  /*36c0*/  @P2 SEL R8, R3, R8, P0 ;  /* 0x0000000803082207 */ /* 0x000fe20000000000 */
[----:B------:R-:W-:Y:S06]  /*36d0*/  @P1 BRA `(.L_x_373) ;  /* 0x0000001000641947 */ /* 0x000fec0003800000 */
[----:B------:R-:W0:Y:S01]  /*36e0*/  LDCU.64 UR8, c[0x0][0x3e8] ;  /* 0x00007d00ff0877ac */ /* 0x000e220008000a00 */
[----:B------:R-:W-:Y:S01]  /*36f0*/  ISETP.NE.AND P0, PT, R11, RZ, PT ;  /* 0x000000ff0b00720c */ /* 0x000fe20003f05270 */
[----:B------:R-:W-:Y:S01]  /*3700*/  BSSY.RECONVERGENT B1, `(.L_x_374) ;  /* 0x0000012000017945 */ /* 0x000fe20003800200 */
[----:B------:R-:W-:Y:S01]  /*3710*/  UMOV UR4, 0x8 ;  /* 0x0000000800047882 */ /* 0x000fe20000000000 */
[----:B------:R-:W-:Y:S02]  /*3720*/  UMOV UR5, 0x0 ;  /* 0x0000000000057882 */ /* 0x000fe40000000000 */
[----:B0-----:R-:W-:-:S04]  /*3730*/  UIMAD.WIDE.U32 UR4, UR8, 0x1, UR4 ;  /* 0x00000001080478a5 */ /* 0x001fc8000f8e0004 */
[----:B------:R-:W-:Y:S02]  /*3740*/  UIADD3 UR7, UPT, UPT, UR5, UR9, URZ ;  /* 0x0000000905077290 */ /* 0x000fe4000fffe0ff */
[----:B------:R-:W-:Y:S02]  /*3750*/  IMAD.U32 R3, RZ, RZ, UR5 ;  /* 0x00000005ff037e24 */ /* 0x000fe4000f8e00ff */
[----:B------:R-:W-:Y:S02]  /*3760*/  IMAD.U32 R2, RZ, RZ, UR4 ;  /* 0x00000004ff027e24 */ /* 0x000fe4000f8e00ff */
[----:B------:R-:W-:Y:S01]  /*3770*/  IMAD.U32 R3, RZ, RZ, UR7 ;  /* 0x00000007ff037e24 */ /* 0x000fe2000f8e00ff */
[----:B------:R-:W-:Y:S06]  /*3780*/  @P0 BRA `(.L_x_375) ;  /* 0x0000000000240947 */ /* 0x000fec0003800000 */
[----:B------:R-:W-:Y:S02]  /*3790*/  IMAD.MOV.U32 R16, RZ, RZ, 0x500 ;  /* 0x00000500ff107424 */ /* 0x000fe400078e00ff */
[----:B------:R-:W-:-:S05]  /*37a0*/  IMAD.MOV.U32 R17, RZ, RZ, 0x0 ;  /* 0x00000000ff117424 */ /* 0x000fca00078e00ff */
[----:B------:R-:W2:Y:S01]  /*37b0*/  ATOMG.E.ADD.64.STRONG.GPU PT, R4, desc[UR10][R2.64], R16 ;  /* 0x80000010020479a8 */ /* 0x000ea200081ef50a */
[----:B------:R-:W0:Y:S01]  /*37c0*/  S2UR UR5, SR_CgaCtaId ;  /* 0x00000000000579c3 */ /* 0x000e220000008800 */
[----:B------:R-:W-:Y:S02]  /*37d0*/  UMOV UR4, 0x400 ;  /* 0x0000040000047882 */ /* 0x000fe40000000000 */
[----:B0-----:R-:W-:Y:S01]  /*37e0*/  ULEA UR4, UR5, UR4, 0x18 ;  /* 0x0000000405047291 */ /* 0x001fe2000f8ec0ff */
[----:B--2---:R-:W-:-:S05]  /*37f0*/  IADD3 R4, P0, PT, R4, UR6, RZ ;  /* 0x0000000604047c10 */ /* 0x004fca000ff1e0ff */
[----:B------:R-:W-:-:S05]  /*3800*/  IMAD.X R5, RZ, RZ, R5, P0 ;  /* 0x000000ffff057224 */ /* 0x000fca00000e0605 */
[----:B------:R0:W-:Y:S03]  /*3810*/  STS.64 [UR4+0x98], R4 ;  /* 0x00009804ff007988 */ /* 0x0001e60008000a04 */
.L_x_375:
[----:B------:R-:W-:Y:S05]  /*3820*/  BSYNC.RECONVERGENT B1 ;  /* 0x0000000000017941 */ /* 0x000fea0003800200 */
.L_x_374:
[----:B------:R-:W1:Y:S08]  /*3830*/  S2UR UR5, SR_CgaCtaId ;  /* 0x00000000000579c3 */ /* 0x000e700000008800 */
[----:B------:R-:W-:Y:S06]  /*3840*/  BAR.SYNC.DEFER_BLOCKING 0x0 ;  /* 0x0000000000007b1d */ /* 0x000fec0000010000 */
[----:B------:R-:W-:-:S02]  /*3850*/  UMOV UR4, 0x400 ;  /* 0x0000040000047882 */ /* 0x000fc40000000000 */
[----:B-1----:R-:W-:-:S06]  /*3860*/  ULEA UR4, UR5, UR4, 0x18 ;  /* 0x0000000405047291 */ /* 0x002fcc000f8ec0ff */
[----:B------:R-:W-:-:S05]  /*3870*/  IMAD.U32 R23, RZ, RZ, UR4 ;  /* 0x00000004ff177e24 */ /* 0x000fca000f8e00ff */
[----:B0-----:R-:W0:Y:S02]  /*3880*/  LDS.64 R4, [R23+0x98] ;  /* 0x0000980017047984 */ /* 0x001e240000000a00 */
[----:B0-----:R-:W-:-:S04]  /*3890*/  IADD3 R6, P1, PT, R4, 0x500, RZ ;  /* 0x0000050004067810 */ /* 0x001fc80007f3e0ff */
[----:B------:R-:W-:Y:S01]  /*38a0*/  ISETP.GT.U32.AND P0, PT, R6, R7, PT ;  /* 0x000000070600720c */ /* 0x000fe20003f04070 */
[----:B------:R-:W-:-:S05]  /*38b0*/  IMAD.X R17, RZ, RZ, R5, P1 ;  /* 0x000000ffff117224 */ /* 0x000fca00008e0605 */
[----:B------:R-:W-:-:S13]  /*38c0*/  ISETP.GT.AND.EX P0, PT, R17, R18, PT, P0 ;  /* 0x000000121100720c */ /* 0x000fda0003f04300 */
[----:B------:R-:W-:Y:S05]  /*38d0*/  @P0 BRA `(.L_x_376) ;  /* 0x0000000400700947 */ /* 0x000fea0003800000 */
[----:B------:R-:W-:Y:S01]  /*38e0*/  BSSY.RECONVERGENT B1, `(.L_x_376) ;  /* 0x000005b000017945 */ /* 0x000fe20003800200 */
[----:B------:R-:W-:Y:S01]  /*38f0*/  IMAD.MOV.U32 R16, RZ, RZ, R10 ;  /* 0x000000ffff107224 */ /* 0x000fe200078e000a */
[----:B------:R-:W0:Y:S01]  /*3900*/  LDCU.64 UR8, c[0x0][0x398] ;  /* 0x00007300ff0877ac */ /* 0x000e220008000a00 */
[----:B------:R-:W-:Y:S02]  /*3910*/  IMAD.MOV.U32 R19, RZ, RZ, R9 ;  /* 0x000000ffff137224 */ /* 0x000fe400078e0009 */
[----:B------:R-:W-:Y:S01]  /*3920*/  IMAD.MOV.U32 R6, RZ, RZ, R8 ;  /* 0x000000ffff067224 */ /* 0x000fe200078e0008 */
[----:B------:R-:W1:Y:S06]  /*3930*/  LDCU.128 UR12, c[0x0][0x380] ;  /* 0x00007000ff0c77ac */ /* 0x000e6c0008000c00 */
.L_x_379:
[----:B------:R-:W-:Y:S01]  /*3940*/  IADD3 R9, P0, PT, R11, R4, RZ ;  /* 0x000000040b097210 */ /* 0x000fe20007f1e0ff */
[----:B-1----:R-:W-:Y:S02]  /*3950*/  IMAD.U32 R12, RZ, RZ, UR12 ;  /* 0x0000000cff0c7e24 */ /* 0x002fe4000f8e00ff */
[----:B------:R-:W-:Y:S02]  /*3960*/  IMAD.U32 R13, RZ, RZ, UR13 ;  /* 0x0000000dff0d7e24 */ /* 0x000fe4000f8e00ff */
[----:B------:R-:W-:Y:S01]  /*3970*/  IMAD.X R8, RZ, RZ, R5, P0 ;  /* 0x000000ffff087224 */ /* 0x000fe200000e0605 */
[----:B------:R-:W-:-:S04]  /*3980*/  LEA R4, P0, R9, R12, 0x2 ;  /* 0x0000000c09047211 */ /* 0x000fc800078010ff */
[----:B------:R-:W-:-:S05]  /*3990*/  LEA.HI.X R5, R9, R13, R8, 0x2, P0 ;  /* 0x0000000d09057211 */ /* 0x000fca00000f1408 */
[----:B------:R-:W2:Y:S04]  /*39a0*/  LDG.E R7, desc[UR10][R4.64] ;  /* 0x0000000a04077981 */ /* 0x000ea8000c1e1900 */
[----:B------:R-:W3:Y:S04]  /*39b0*/  LDG.E R24, desc[UR10][R4.64+0x400] ;  /* 0x0004000a04187981 */ /* 0x000ee8000c1e1900 */
[----:B------:R-:W4:Y:S04]  /*39c0*/  LDG.E R18, desc[UR10][R4.64+0x800] ;  /* 0x0008000a04127981 */ /* 0x000f28000c1e1900 */
[----:B------:R-:W4:Y:S01]  /*39d0*/  LDG.E R17, desc[UR10][R4.64+0xc00] ;  /* 0x000c000a04117981 */ /* 0x000f22000c1e1900 */
[----:B------:R-:W-:-:S02]  /*39e0*/  IMAD.U32 R14, RZ, RZ, UR14 ;  /* 0x0000000eff0e7e24 */ /* 0x000fc4000f8e00ff */
[----:B------:R-:W-:Y:S01]  /*39f0*/  IMAD.U32 R15, RZ, RZ, UR15 ;  /* 0x0000000fff0f7e24 */ /* 0x000fe2000f8e00ff */
[----:B------:R1:W5:Y:S01]  /*3a00*/  LDG.E R10, desc[UR10][R4.64+0x1000] ;  /* 0x0010000a040a7981 */ /* 0x000362000c1e1900 */
[----:B------:R-:W-:Y:S01]  /*3a10*/  BSSY.RECONVERGENT B2, `(.L_x_377) ;  /* 0x000002c000027945 */ /* 0x000fe20003800200 */
[----:B------:R-:W-:Y:S01]  /*3a20*/  BAR.SYNC.DEFER_BLOCKING 0x0 ;  /* 0x0000000000007b1d */ /* 0x000fe20000010000 */
[----:B------:R-:W-:-:S04]  /*3a30*/  IADD3 R26, P0, PT, R9, R14, RZ ;  /* 0x0000000e091a7210 */ /* 0x000fc80007f1e0ff */
[----:B------:R-:W-:Y:S01]  /*3a40*/  IADD3 R20, P3, PT, R26, 0x100, RZ ;  /* 0x000001001a147810 */ /* 0x000fe20007f7e0ff */
[----:B------:R-:W-:Y:S01]  /*3a50*/  IMAD.X R27, R8, 0x1, R15, P0 ;  /* 0x00000001081b7824 */ /* 0x000fe200000e060f */
[C---:B------:R-:W-:Y:S02]  /*3a60*/  IADD3 R21, P4, PT, R26.reuse, 0x200, RZ ;  /* 0x000002001a157810 */ /* 0x040fe40007f9e0ff */
[----:B------:R-:W-:Y:S01]  /*3a70*/  IADD3 R9, P6, PT, R26, 0x400, RZ ;  /* 0x000004001a097810 */ /* 0x000fe20007fde0ff */
[--C-:B------:R-:W-:Y:S01]  /*3a80*/  IMAD.X R25, RZ, RZ, R27.reuse, P3 ;  /* 0x000000ffff197224 */ /* 0x100fe200018e061b */
[----:B------:R-:W-:Y:S01]  /*3a90*/  ISETP.NE.AND P3, PT, R11, RZ, PT ;  /* 0x000000ff0b00720c */ /* 0x000fe20003f65270 */
[--C-:B------:R-:W-:Y:S02]  /*3aa0*/  IMAD.X R22, RZ, RZ, R27.reuse, P4 ;  /* 0x000000ffff167224 */ /* 0x100fe400020e061b */
[----:B------:R-:W-:Y:S01]  /*3ab0*/  IMAD.X R8, RZ, RZ, R27, P6 ;  /* 0x000000ffff087224 */ /* 0x000fe200030e061b */
[----:B--2---:R-:W-:-:S13]  /*3ac0*/  ISETP.GE.AND P2, PT, R16, R7, PT ;  /* 0x000000071000720c */ /* 0x004fda0003f46270 */
[----:B------:R-:W-:-:S04]  /*3ad0*/  @P2 ISETP.GE.U32.AND P0, PT, R19, R26, PT ;  /* 0x0000001a1300220c */ /* 0x000fc80003f06070 */
[----:B------:R-:W-:-:S04]  /*3ae0*/  @P2 ISETP.GE.AND.EX P0, PT, R6, R27, PT, P0 ;  /* 0x0000001b0600220c */ /* 0x000fc80003f06300 */
[----:B------:R-:W-:-:S04]  /*3af0*/  @P2 ISETP.LT.OR P0, PT, R7, R16, !P0 ;  /* 0x000000100700220c */ /* 0x000fc80004701670 */
[----:B------:R-:W-:Y:S02]  /*3b00*/  @P2 SEL R7, R16, R7, P0 ;  /* 0x0000000710072207 */ /* 0x000fe40000000000 */
[----:B------:R-:W-:Y:S02]  /*3b10*/  IADD3 R16, P5, PT, R26, 0x300, RZ ;  /* 0x000003001a107810 */ /* 0x000fe40007fbe0ff */
[----:B---3--:R-:W-:Y:S02]  /*3b20*/  ISETP.GE.AND P1, PT, R7, R24, PT ;  /* 0x000000180700720c */ /* 0x008fe40003f26270 */
[----:B------:R-:W-:Y:S01]  /*3b30*/  @P2 SEL R26, R19, R26, P0 ;  /* 0x0000001a131a2207 */ /* 0x000fe20000000000 */
[----:B------:R-:W-:Y:S01]  /*3b40*/  IMAD.X R19, RZ, RZ, R27, P5 ;  /* 0x000000ffff137224 */ /* 0x000fe200028e061b */
[----:B------:R-:W-:-:S09]  /*3b50*/  @P2 SEL R27, R6, R27, P0 ;  /* 0x0000001b061b2207 */ /* 0x000fd20000000000 */
[----:B------:R-:W-:-:S04]  /*3b60*/  @P1 ISETP.GE.U32.AND P0, PT, R26, R20, PT ;  /* 0x000000141a00120c */ /* 0x000fc80003f06070 */
[----:B------:R-:W-:-:S04]  /*3b70*/  @P1 ISETP.GE.AND.EX P0, PT, R27, R25, PT, P0 ;  /* 0x000000191b00120c */ /* 0x000fc80003f06300 */
[----:B------:R-:W-:-:S04]  /*3b80*/  @P1 ISETP.LT.OR P0, PT, R24, R7, !P0 ;  /* 0x000000071800120c */ /* 0x000fc80004701670 */
[----:B------:R-:W-:Y:S02]  /*3b90*/  @P1 SEL R24, R7, R24, P0 ;  /* 0x0000001807181207 */ /* 0x000fe40000000000 */
[----:B------:R-:W-:Y:S02]  /*3ba0*/  @P1 SEL R20, R26, R20, P0 ;  /* 0x000000141a141207 */ /* 0x000fe40000000000 */
[----:B----4-:R-:W-:Y:S02]  /*3bb0*/  ISETP.GE.AND P2, PT, R24, R18, PT ;  /* 0x000000121800720c */ /* 0x010fe40003f46270 */
[----:B------:R-:W-:-:S11]  /*3bc0*/  @P1 SEL R25, R27, R25, P0 ;  /* 0x000000191b191207 */ /* 0x000fd60000000000 */
[----:B------:R-:W-:-:S04]  /*3bd0*/  @P2 ISETP.GE.U32.AND P0, PT, R20, R21, PT ;  /* 0x000000151400220c */ /* 0x000fc80003f06070 */
[----:B------:R-:W-:-:S04]  /*3be0*/  @P2 ISETP.GE.AND.EX P0, PT, R25, R22, PT, P0 ;  /* 0x000000161900220c */ /* 0x000fc80003f06300 */
[----:B------:R-:W-:-:S04]  /*3bf0*/  @P2 ISETP.LT.OR P0, PT, R18, R24, !P0 ;  /* 0x000000181200220c */ /* 0x000fc80004701670 */
[----:B------:R-:W-:-:S04]  /*3c00*/  @P2 SEL R18, R24, R18, P0 ;  /* 0x0000001218122207 */ /* 0x000fc80000000000 */
[----:B------:R-:W-:Y:S01]  /*3c10*/  ISETP.GE.AND P1, PT, R18, R17, PT ;  /* 0x000000111200720c */ /* 0x000fe20003f26270 */
[----:B-1----:R-:W-:-:S12]  /*3c20*/  @P3 BRA `(.L_x_378) ;  /* 0x0000000000283947 */ /* 0x002fd80003800000 */
[----:B------:R-:W-:Y:S02]  /*3c30*/  IMAD.MOV.U32 R4, RZ, RZ, 0x500 ;  /* 0x00000500ff047424 */ /* 0x000fe400078e00ff */
[----:B------:R-:W-:-:S06]  /*3c40*/  IMAD.MOV.U32 R5, RZ, RZ, 0x0 ;  /* 0x00000000ff057424 */ /* 0x000fcc00078e00ff */
[----:B------:R-:W2:Y:S01]  /*3c50*/  ATOMG.E.ADD.64.STRONG.GPU PT, R4, desc[UR10][R2.64], R4 ;  /* 0x80000004020479a8 */ /* 0x000ea200081ef50a */
[----:B------:R-:W1:Y:S01]  /*3c60*/  S2UR UR5, SR_CgaCtaId ;  /* 0x00000000000579c3 */ /* 0x000e620000008800 */
[----:B------:R-:W-:Y:S02]  /*3c70*/  UMOV UR4, 0x400 ;  /* 0x0000040000047882 */ /* 0x000fe40000000000 */
[----:B-1----:R-:W-:-:S06]  /*3c80*/  ULEA UR4, UR5, UR4, 0x18 ;  /* 0x0000000405047291 */ /* 0x002fcc000f8ec0ff */
[----:B------:R-:W-:Y:S01]  /*3c90*/  IMAD.U32 R23, RZ, RZ, UR4 ;  /* 0x00000004ff177e24 */ /* 0x000fe2000f8e00ff */
[----:B--2---:R-:W-:-:S05]  /*3ca0*/  IADD3 R6, P3, PT, R4, UR6, RZ ;  /* 0x0000000604067c10 */ /* 0x004fca000ff7e0ff */
[----:B------:R-:W-:-:S05]  /*3cb0*/  IMAD.X R7, RZ, RZ, R5, P3 ;  /* 0x000000ffff077224 */ /* 0x000fca00018e0605 */
[----:B------:R1:W-:Y:S03]  /*3cc0*/  STS.64 [R23+0x98], R6 ;  /* 0x0000980617007388 */ /* 0x0003e60000000a00 */
.L_x_378:
[----:B0-----:R-:W-:Y:S05]  /*3cd0*/  BSYNC.RECONVERGENT B2 ;  /* 0x0000000000027941 */ /* 0x001fea0003800200 */
.L_x_377:
[----:B------:R-:W-:Y:S01]  /*3ce0*/  BAR.SYNC.DEFER_BLOCKING 0x0 ;  /* 0x0000000000007b1d */ /* 0x000fe20000010000 */
[----:B------:R-:W-:Y:S01]  /*3cf0*/  @P2 SEL R21, R20, R21, P0 ;  /* 0x0000001514152207 */ /* 0x000fe20000000000 */
[----:B-1----:R-:W-:Y:S01]  /*3d00*/  IMAD.U32 R7, RZ, RZ, UR8 ;  /* 0x00000008ff077e24 */ /* 0x002fe2000f8e00ff */
[----:B------:R-:W-:Y:S02]  /*3d10*/  @P2 SEL R22, R25, R22, P0 ;  /* 0x0000001619162207 */ /* 0x000fe40000000000 */
[----:B------:R-:W-:-:S04]  /*3d20*/  @P1 ISETP.GE.U32.AND P0, PT, R21, R16, PT ;  /* 0x000000101500120c */ /* 0x000fc80003f06070 */
[----:B------:R-:W-:-:S04]  /*3d30*/  @P1 ISETP.GE.AND.EX P0, PT, R22, R19, PT, P0 ;  /* 0x000000131600120c */ /* 0x000fc80003f06300 */
[----:B------:R-:W-:-:S04]  /*3d40*/  @P1 ISETP.LT.OR P0, PT, R17, R18, !P0 ;  /* 0x000000121100120c */ /* 0x000fc80004701670 */
[----:B------:R-:W-:Y:S01]  /*3d50*/  @P1 SEL R17, R18, R17, P0 ;  /* 0x0000001112111207 */ /* 0x000fe20000000000 */
[----:B------:R-:W-:Y:S01]  /*3d60*/  IMAD.U32 R18, RZ, RZ, UR9 ;  /* 0x00000009ff127e24 */ /* 0x000fe2000f8e00ff */
[----:B------:R-:W-:Y:S02]  /*3d70*/  @P1 SEL R16, R21, R16, P0 ;  /* 0x0000001015101207 */ /* 0x000fe40000000000 */
[----:B-----5:R-:W-:Y:S02]  /*3d80*/  ISETP.GE.AND P2, PT, R17, R10, PT ;  /* 0x0000000a1100720c */ /* 0x020fe40003f46270 */
[----:B------:R-:W-:Y:S01]  /*3d90*/  @P1 SEL R19, R22, R19, P0 ;  /* 0x0000001316131207 */ /* 0x000fe20000000000 */
[----:B------:R-:W0:Y:S10]  /*3da0*/  LDS.64 R4, [R23+0x98] ;  /* 0x0000980017047984 */ /* 0x000e340000000a00 */
[----:B------:R-:W-:-:S04]  /*3db0*/  @P2 ISETP.GE.U32.AND P0, PT, R16, R9, PT ;  /* 0x000000091000220c */ /* 0x000fc80003f06070 */
[----:B------:R-:W-:-:S04]  /*3dc0*/  @P2 ISETP.GE.AND.EX P0, PT, R19, R8, PT, P0 ;  /* 0x000000081300220c */ /* 0x000fc80003f06300 */
[----:B------:R-:W-:-:S04]  /*3dd0*/  @P2 ISETP.LT.OR P0, PT, R10, R17, !P0 ;  /* 0x000000110a00220c */ /* 0x000fc80004701670 */
[----:B------:R-:W-:Y:S02]  /*3de0*/  @P2 SEL R10, R17, R10, P0 ;  /* 0x0000000a110a2207 */ /* 0x000fe40000000000 */
[----:B------:R-:W-:Y:S02]  /*3df0*/  @P2 SEL R9, R16, R9, P0 ;  /* 0x0000000910092207 */ /* 0x000fe40000000000 */
[----:B------:R-:W-:Y:S01]  /*3e00*/  @P2 SEL R8, R19, R8, P0 ;  /* 0x0000000813082207 */ /* 0x000fe20000000000 */
[----:B------:R-:W-:Y:S02]  /*3e10*/  IMAD.MOV.U32 R16, RZ, RZ, R10 ;  /* 0x000000ffff107224 */ /* 0x000fe400078e000a */
[----:B------:R-:W-:Y:S01]  /*3e20*/  IMAD.MOV.U32 R19, RZ, RZ, R9 ;  /* 0x000000ffff137224 */ /* 0x000fe200078e0009 */
[----:B0-----:R-:W-:-:S04]  /*3e30*/  IADD3 R6, P3, PT, R4, 0x500, RZ ;  /* 0x0000050004067810 */ /* 0x001fc80007f7e0ff */
[----:B------:R-:W-:Y:S01]  /*3e40*/  ISETP.GT.U32.AND P1, PT, R6, R7, PT ;  /* 0x000000070600720c */ /* 0x000fe20003f24070 */
[----:B------:R-:W-:Y:S02]  /*3e50*/  IMAD.X R21, RZ, RZ, R5, P3 ;  /* 0x000000ffff157224 */ /* 0x000fe400018e0605 */
[----:B------:R-:W-:-:S03]  /*3e60*/  IMAD.MOV.U32 R6, RZ, RZ, R8 ;  /* 0x000000ffff067224 */ /* 0x000fc600078e0008 */
[----:B------:R-:W-:-:S13]  /*3e70*/  ISETP.GT.AND.EX P0, PT, R21, R18, PT, P1 ;  /* 0x000000121500720c */ /* 0x000fda0003f04310 */
[----:B------:R-:W-:Y:S05]  /*3e80*/  @!P0 BRA `(.L_x_379) ;  /* 0xfffffff800ac8947 */ /* 0x000fea000383ffff */
[----:B------:R-:W-:Y:S05]  /*3e90*/  BSYNC.RECONVERGENT B1 ;  /* 0x0000000000017941 */ /* 0x000fea0003800200 */
.L_x_376:
[----:B------:R-:W-:Y:S01]  /*3ea0*/  ISETP.GE.U32.AND P0, PT, R4, R7, PT ;  /* 0x000000070400720c */ /* 0x000fe20003f06070 */
[----:B------:R-:W-:Y:S03]  /*3eb0*/  BSSY.RECONVERGENT B1, `(.L_x_373) ;  /* 0x000009b000017945 */ /* 0x000fe60003800200 */
[----:B------:R-:W-:-:S13]  /*3ec0*/  ISETP.GE.AND.EX P0, PT, R5, R18, PT, P0 ;  /* 0x000000120500720c */ /* 0x000fda0003f06300 */
[----:B------:R-:W-:Y:S05]  /*3ed0*/  @P0 BRA `(.L_x_380) ;  /* 0x0000000800600947 */ /* 0x000fea0003800000 */
[----:B------:R-:W-:-:S05]  /*3ee0*/  IMAD.IADD R16, R7, 0x1, -R4 ;  /* 0x0000000107107824 */ /* 0x000fca00078e0a04 */
[----:B------:R-:W-:-:S13]  /*3ef0*/  ISETP.GE.AND P0, PT, R11, R16, PT ;  /* 0x000000100b00720c */ /* 0x000fda0003f06270 */
[----:B------:R-:W-:Y:S05]  /*3f00*/  @P0 BRA `(.L_x_380) ;  /* 0x0000000800540947 */ /* 0x000fea0003800000 */
[----:B------:R-:W-:Y:S01]  /*3f10*/  LOP3.LUT R2, RZ, R11, RZ, 0x33, !PT ;  /* 0x0000000bff027212 */ /* 0x000fe200078e33ff */
[----:B------:R-:W-:Y:S01]  /*3f20*/  BSSY.RECONVERGENT B2, `(.L_x_381) ;  /* 0x000002f000027945 */ /* 0x000fe20003800200 */
[----:B------:R-:W-:Y:S02]  /*3f30*/  IMAD.MOV.U32 R17, RZ, RZ, R11 ;  /* 0x000000ffff117224 */ /* 0x000fe400078e000b */
[----:B------:R-:W-:-:S04]  /*3f40*/  IADD3 R7, PT, PT, -R4, R7, R2 ;  /* 0x0000000704077210 */ /* 0x000fc80007ffe102 */
[----:B------:R-:W-:-:S04]  /*3f50*/  LOP3.LUT R2, R7, 0x300, RZ, 0xc0, !PT ;  /* 0x0000030007027812 */ /* 0x000fc800078ec0ff */
[----:B------:R-:W-:-:S13]  /*3f60*/  ISETP.NE.AND P0, PT, R2, 0x300, PT ;  /* 0x000003000200780c */ /* 0x000fda0003f05270 */
[----:B------:R-:W-:Y:S05]  /*3f70*/  @!P0 BRA `(.L_x_382) ;  /* 0x0000000000a48947 */ /* 0x000fea0003800000 */
[----:B------:R-:W-:Y:S01]  /*3f80*/  IADD3 R3, P0, PT, R11, R4, RZ ;  /* 0x000000040b037210 */ /* 0x000fe20007f1e0ff */
[----:B------:R-:W-:Y:S01]  /*3f90*/  IMAD.MOV.U32 R17, RZ, RZ, R11 ;  /* 0x000000ffff117224 */ /* 0x000fe200078e000b */
[----:B------:R-:W-:Y:S02]  /*3fa0*/  LEA.HI R2, R7, 0x1, RZ, 0x18 ;  /* 0x0000000107027811 */ /* 0x000fe400078fc0ff */
[C---:B------:R-:W-:Y:S01]  /*3fb0*/  LEA R12, P1, R3.reuse, R12, 0x2 ;  /* 0x0000000c030c7211 */ /* 0x040fe200078210ff */
[----:B------:R-:W-:Y:S01]  /*3fc0*/  IMAD.X R6, RZ, RZ, R5, P0 ;  /* 0x000000ffff067224 */ /* 0x000fe200000e0605 */
[C---:B------:R-:W-:Y:S02]  /*3fd0*/  IADD3 R14, P0, PT, R3.reuse, R14, RZ ;  /* 0x0000000e030e7210 */ /* 0x040fe40007f1e0ff */
[----:B------:R-:W-:Y:S02]  /*3fe0*/  LOP3.LUT R2, R2, 0x3, RZ, 0xc0, !PT ;  /* 0x0000000302027812 */ /* 0x000fe400078ec0ff */
[----:B------:R-:W-:Y:S01]  /*3ff0*/  LEA.HI.X R3, R3, R13, R6, 0x2, P1 ;  /* 0x0000000d03037211 */ /* 0x000fe200008f1406 */
[----:B------:R-:W-:-:S02]  /*4000*/  IMAD.X R15, R6, 0x1, R15, P0 ;  /* 0x00000001060f7824 */ /* 0x000fc400000e060f */
[----:B------:R-:W-:-:S07]  /*4010*/  IMAD.MOV R6, RZ, RZ, -R2 ;  /* 0x000000ffff067224 */ /* 0x000fce00078e0a02 */
.L_x_385:
[----:B------:R-:W-:-:S06]  /*4020*/  IMAD.MOV.U32 R2, RZ, RZ, R12 ;  /* 0x000000ffff027224 */ /* 0x000fcc00078e000c */
[----:B------:R-:W2:Y:S01]  /*4030*/  LDG.E R2, desc[UR10][R2.64] ;  /* 0x0000000a02027981 */ /* 0x000ea2000c1e1900 */
[----:B------:R-:W-:Y:S01]  /*4040*/  VIADD R6, R6, 0x1 ;  /* 0x0000000106067836 */ /* 0x000fe20000000000 */
[----:B------:R-:W-:Y:S01]  /*4050*/  BSSY.RECONVERGENT B3, `(.L_x_383) ;  /* 0x0000016000037945 */ /* 0x000fe20003800200 */
[----:B------:R-:W-:Y:S01]  /*4060*/  IMAD.MOV.U32 R13, RZ, RZ, R9 ;  /* 0x000000ffff0d7224 */ /* 0x000fe200078e0009 */
[----:B------:R-:W-:Y:S01]  /*4070*/  IADD3 R12, P3, PT, R12, 0x400, RZ ;  /* 0x000004000c0c7810 */ /* 0x000fe20007f7e0ff */
[----:B------:R-:W-:Y:S01]  /*4080*/  IMAD.MOV.U32 R18, RZ, RZ, R8 ;  /* 0x000000ffff127224 */ /* 0x000fe200078e0008 */
[----:B------:R-:W-:Y:S01]  /*4090*/  ISETP.NE.AND P2, PT, R6, RZ, PT ;  /* 0x000000ff0600720c */ /* 0x000fe20003f45270 */
[----:B------:R-:W-:Y:S02]  /*40a0*/  IMAD.MOV.U32 R19, RZ, RZ, R10 ;  /* 0x000000ffff137224 */ /* 0x000fe400078e000a */
        /* <DEDUP_REMOVED lines=16> */
.L_x_384:
[----:B------:R-:W-:Y:S05]  /*41b0*/  BSYNC.RECONVERGENT B3 ;  /* 0x0000000000037941 */ /* 0x000fea0003800200 */
.L_x_383:
[----:B------:R-:W-:Y:S01]  /*41c0*/  IADD3 R14, P0, PT, R14, 0x100, RZ ;  /* 0x000001000e0e7810 */ /* 0x000fe20007f1e0ff */
[----:B------:R-:W-:Y:S02]  /*41d0*/  VIADD R17, R17, 0x100 ;  /* 0x0000010011117836 */ /* 0x000fe40000000000 */
[----:B------:R-:W-:Y:S02]  /*41e0*/  IMAD.X R3, RZ, RZ, R3, P3 ;  /* 0x000000ffff037224 */ /* 0x000fe400018e0603 */
[----:B------:R-:W-:Y:S01]  /*41f0*/  IMAD.X R15, RZ, RZ, R15, P0 ;  /* 0x000000ffff0f7224 */ /* 0x000fe200000e060f */
[----:B------:R-:W-:Y:S07]  /*4200*/  @P2 BRA `(.L_x_385) ;  /* 0xfffffffc00842947 */ /* 0x000fee000383ffff */
.L_x_382:
[----:B------:R-:W-:Y:S05]  /*4210*/  BSYNC.RECONVERGENT B2 ;  /* 0x0000000000027941 */ /* 0x000fea0003800200 */
.L_x_381:
[----:B------:R-:W-:-:S13]  /*4220*/  ISETP.GE.U32.AND P0, PT, R7, 0x300, PT ;  /* 0x000003000700780c */ /* 0x000fda0003f06070 */
[----:B------:R-:W-:Y:S05]  /*4230*/  @!P0 BRA `(.L_x_380) ;  /* 0x0000000400888947 */ /* 0x000fea0003800000 */
[----:B------:R-:W0:Y:S01]  /*4240*/  LDC.64 R6, c[0x0][0x380] ;  /* 0x0000e000ff067b82 */ /* 0x000e220000000a00 */
[----:B------:R-:W-:-:S07]  /*4250*/  VIADD R13, R17, 0x200 ;  /* 0x00000200110d7836 */ /* 0x000fce0000000000 */
[----:B------:R-:W1:Y:S02]  /*4260*/  LDC.64 R2, c[0x0][0x388] ;  /* 0x0000e200ff027b82 */ /* 0x000e640000000a00 */
.L_x_394:
[----:B------:R-:W-:-:S05]  /*4270*/  VIADD R15, R13, 0xfffffe00 ;  /* 0xfffffe000d0f7836 */ /* 0x000fca0000000000 */
[----:B------:R-:W-:-:S05]  /*4280*/  IADD3 R19, P0, PT, R15, R4, RZ ;  /* 0x000000040f137210 */ /* 0x000fca0007f1e0ff */
[----:B------:R-:W-:Y:S01]  /*4290*/  IMAD.X R20, RZ, RZ, R5, P0 ;  /* 0x000000ffff147224 */ /* 0x000fe200000e0605 */
[----:B0-----:R-:W-:-:S04]  /*42a0*/  LEA R14, P0, R19, R6, 0x2 ;  /* 0x00000006130e7211 */ /* 0x001fc800078010ff */
[----:B------:R-:W-:-:S05]  /*42b0*/  LEA.HI.X R15, R19, R7, R20, 0x2, P0 ;  /* 0x00000007130f7211 */ /* 0x000fca00000f1414 */
[----:B------:R-:W2:Y:S04]  /*42c0*/  LDG.E R25, desc[UR10][R14.64] ;  /* 0x0000000a0e197981 */ /* 0x000ea8000c1e1900 */
[----:B------:R0:W5:Y:S04]  /*42d0*/  LDG.E R18, desc[UR10][R14.64+0x400] ;  /* 0x0004000a0e127981 */ /* 0x000168000c1e1900 */
        /* <DEDUP_REMOVED lines=22> */
.L_x_387:
[----:B------:R-:W-:Y:S05]  /*4440*/  BSYNC.RECONVERGENT B2 ;  /* 0x0000000000027941 */ /* 0x000fea0003800200 */
.L_x_386:
[----:B-----5:R-:W-:Y:S01]  /*4450*/  ISETP.GE.AND P0, PT, R19, R18, PT ;  /* 0x000000121300720c */ /* 0x020fe20003f06270 */
[----:B------:R-:W-:Y:S01]  /*4460*/  BSSY.RECONVERGENT B2, `(.L_x_388) ;  /* 0x0000013000027945 */ /* 0x000fe20003800200 */
[----:B------:R-:W-:Y:S01]  /*4470*/  IADD3 R21, P1, P2, R4, R2, R21 ;  /* 0x0000000204157210 */ /* 0x000fe20007a3e015 */
[----:B------:R-:W-:Y:S02]  /*4480*/  VIADD R15, R13, 0x100 ;  /* 0x000001000d0f7836 */ /* 0x000fe40000000000 */
[----:B------:R-:W-:Y:S01]  /*4490*/  IMAD.MOV.U32 R9, RZ, RZ, R18 ;  /* 0x000000ffff097224 */ /* 0x000fe200078e0012 */
[----:B------:R-:W-:Y:S01]  /*44a0*/  IADD3.X R23, PT, PT, R5, R3, RZ, P1, P2 ;  /* 0x0000000305177210 */ /* 0x000fe20000fe44ff */
[----:B------:R-:W-:-:S04]  /*44b0*/  IMAD.MOV.U32 R8, RZ, RZ, R21 ;  /* 0x000000ffff087224 */ /* 0x000fc800078e0015 */
[----:B------:R-:W-:Y:S02]  /*44c0*/  IMAD.MOV.U32 R10, RZ, RZ, R23 ;  /* 0x000000ffff0a7224 */ /* 0x000fe400078e0017 */
        /* <DEDUP_REMOVED lines=12> */
.L_x_389:
[----:B------:R-:W-:Y:S05]  /*4590*/  BSYNC.RECONVERGENT B2 ;  /* 0x0000000000027941 */ /* 0x000fea0003800200 */
.L_x_388:
[----:B------:R-:W-:Y:S01]  /*45a0*/  ISETP.GE.AND P0, PT, R9, R12, PT ;  /* 0x0000000c0900720c */ /* 0x000fe20003f06270 */
[----:B------:R-:W-:Y:S01]  /*45b0*/  BSSY.RECONVERGENT B2, `(.L_x_390) ;  /* 0x0000013000027945 */ /* 0x000fe20003800200 */
[CC--:B------:R-:W-:Y:S01]  /*45c0*/  IADD3 R19, P1, P4, R4.reuse, R2.reuse, R13 ;  /* 0x0000000204137210 */ /* 0x0c0fe20007c3e00d */
[----:B------:R-:W-:Y:S01]  /*45d0*/  IMAD.MOV.U32 R14, RZ, RZ, R12 ;  /* 0x000000ffff0e7224 */ /* 0x000fe200078e000c */
[----:B------:R-:W-:Y:S02]  /*45e0*/  IADD3 R20, P2, P3, R4, R2, R15 ;  /* 0x0000000204147210 */ /* 0x000fe40007b5e00f */
        /* <DEDUP_REMOVED lines=15> */
.L_x_391:
[----:B------:R-:W-:Y:S05]  /*46e0*/  BSYNC.RECONVERGENT B2 ;  /* 0x0000000000027941 */ /* 0x000fea0003800200 */
.L_x_390:
        /* <DEDUP_REMOVED lines=18> */
.L_x_393:
[----:B------:R-:W-:Y:S05]  /*4810*/  BSYNC.RECONVERGENT B2 ;  /* 0x0000000000027941 */ /* 0x000fea0003800200 */
.L_x_392:
[C---:B------:R-:W-:Y:S02]  /*4820*/  VIADD R15, R13.reuse, 0x200 ;  /* 0x000002000d0f7836 */ /* 0x040fe40000000000 */
[----:B------:R-:W-:-:S03]  /*4830*/  VIADD R13, R13, 0x400 ;  /* 0x000004000d0d7836 */ /* 0x000fc60000000000 */
[----:B------:R-:W-:-:S13]  /*4840*/  ISETP.GE.AND P0, PT, R15, R16, PT ;  /* 0x000000100f00720c */ /* 0x000fda0003f06270 */
[----:B------:R-:W-:Y:S05]  /*4850*/  @!P0 BRA `(.L_x_394) ;  /* 0xfffffff800848947 */ /* 0x000fea000383ffff */
.L_x_380:
[----:B------:R-:W-:Y:S05]  /*4860*/  BSYNC.RECONVERGENT B1 ;  /* 0x0000000000017941 */ /* 0x000fea0003800200 */
.L_x_373:
        /* <DEDUP_REMOVED lines=31> */
.L_x_396:
[----:B------:R-:W-:Y:S05]  /*4a60*/  BSYNC.RECONVERGENT B1 ;  /* 0x0000000000017941 */ /* 0x000fea0003800200 */
.L_x_395:
        /* <DEDUP_REMOVED lines=24> */
.L_x_398:
[----:B------:R-:W-:Y:S05]  /*4bf0*/  BSYNC.RECONVERGENT B1 ;  /* 0x0000000000017941 */ /* 0x000fea0003800200 */
.L_x_397:
        /* <DEDUP_REMOVED lines=24> */
.L_x_400:
[----:B------:R-:W-:Y:S05]  /*4d80*/  BSYNC.RECONVERGENT B1 ;  /* 0x0000000000017941 */ /* 0x000fea0003800200 */
.L_x_399:
        /* <DEDUP_REMOVED lines=24> */
.L_x_402:
[----:B------:R-:W-:Y:S05]  /*4f10*/  BSYNC.RECONVERGENT B1 ;  /* 0x0000000000017941 */ /* 0x000fea0003800200 */
.L_x_401:
[----:B0-----:R0:W0:Y:S01]  /*4f20*/  SHFL.DOWN PT, R2, R3, 0x10, 0x1f ;  /* 0x0a001f0003027f89 */ /* 0x00102200000e0000 */
[----:B------:R-:W-:Y:S01]  /*4f30*/  BSSY.RECONVERGENT B1, `(.L_x_403) ;  /* 0x0000017000017945 */ /* 0x000fe20003800200 */
[----:B--2---:R-:W-:Y:S02]  /*4f40*/  IMAD.MOV.U32 R6, RZ, RZ, R3 ;  /* 0x000000ffff067224 */ /* 0x004fe400078e0003 */
[----:B------:R2:W0:Y:S01]  /*4f50*/  SHFL.DOWN PT, R9, R4, 0x10, 0x1f ;  /* 0x0a001f0004097f89 */ /* 0x00042200000e0000 */
[----:B------:R-:W-:Y:S02]  /*4f60*/  IMAD.MOV.U32 R7, RZ, RZ, R4 ;  /* 0x000000ffff077224 */ /* 0x000fe400078e0004 */
[----:B----4-:R-:W-:Y:S01]  /*4f70*/  IMAD.MOV.U32 R8, RZ, RZ, R5 ;  /* 0x000000ffff087224 */ /* 0x010fe200078e0005 */
        /* <DEDUP_REMOVED lines=18> */
.L_x_404:
[----:B------:R-:W-:Y:S05]  /*50a0*/  BSYNC.RECONVERGENT B1 ;  /* 0x0000000000017941 */ /* 0x000fea0003800200 */
.L_x_403:
        /* <DEDUP_REMOVED lines=12> */
.L_x_406:
[----:B------:R-:W-:Y:S05]  /*5170*/  BSYNC.RECONVERGENT B1 ;  /* 0x0000000000017941 */ /* 0x000fea0003800200 */
.L_x_405:
[----:B------:R-:W-:Y:S01]  /*5180*/  BAR.SYNC.DEFER_BLOCKING 0x0 ;  /* 0x0000000000007b1d */ /* 0x000fe20000010000 */
[----:B------:R-:W-:-:S13]  /*5190*/  ISETP.NE.AND P2, PT, R11, RZ, PT ;  /* 0x000000ff0b00720c */ /* 0x000fda0003f45270 */
[----:B------:R-:W-:Y:S05]  /*51a0*/  @P2 BRA `(.L_x_336) ;  /* 0x0000000800342947 */ /* 0x000fea0003800000 */
[----:B0---4-:R-:W0:Y:S01]  /*51b0*/  S2R R3, SR_CgaCtaId ;  /* 0x0000000000037919 */ /* 0x011e220000008800 */
[----:B------:R-:W-:Y:S01]  /*51c0*/  MOV R2, 0x400 ;  /* 0x0000040000027802 */ /* 0x000fe20000000f00 */
[----:B------:R-:W-:Y:S03]  /*51d0*/  BSSY.RECONVERGENT B1, `(.L_x_407) ;  /* 0x0000016000017945 */ /* 0x000fe60003800200 */
[----:B0-----:R-:W-:-:S05]  /*51e0*/  LEA R25, R3, R2, 0x18 ;  /* 0x0000000203197211 */ /* 0x001fca00078ec0ff */
[----:B------:R-:W0:Y:S04]  /*51f0*/  LDS R3, [R25+0x18] ;  /* 0x0000180019037984 */ /* 0x000e280000000800 */
[----:B--2---:R-:W2:Y:S04]  /*5200*/  LDS.64 R4, [R25+0x20] ;  /* 0x0000200019047984 */ /* 0x004ea80000000a00 */
        /* <DEDUP_REMOVED lines=18> */
.L_x_408:
[----:B------:R-:W-:Y:S05]  /*5330*/  BSYNC.RECONVERGENT B1 ;  /* 0x0000000000017941 */ /* 0x000fea0003800200 */
.L_x_407:
        /* <DEDUP_REMOVED lines=10> */
[----:B------:R0:W1:Y:S04]  /*53e0*/  LDS.64 R10, [R25+0x60] ;  /* 0x00006000190a7984 */ /* 0x0000680000000a00 */
[----:B---3--:R3:W1:Y:S04]  /*53f0*/  LDS.64 R12, [R25+0x70] ;  /* 0x00007000190c7984 */ /* 0x0086680000000a00 */
        /* <DEDUP_REMOVED lines=15> */
.L_x_410:
[----:B------:R-:W-:Y:S05]  /*54f0*/  BSYNC.RECONVERGENT B1 ;  /* 0x0000000000017941 */ /* 0x000fea0003800200 */
.L_x_409:
        /* <DEDUP_REMOVED lines=17> */
.L_x_412:
[----:B------:R-:W-:Y:S05]  /*5610*/  BSYNC.RECONVERGENT B1 ;  /* 0x0000000000017941 */ /* 0x000fea0003800200 */
.L_x_411:
        /* <DEDUP_REMOVED lines=17> */
.L_x_414:
[----:B------:R-:W-:Y:S05]  /*5730*/  BSYNC.RECONVERGENT B1 ;  /* 0x0000000000017941 */ /* 0x000fea0003800200 */
.L_x_413:
        /* <DEDUP_REMOVED lines=17> */
.L_x_416:
[----:B------:R-:W-:Y:S05]  /*5850*/  BSYNC.RECONVERGENT B1 ;  /* 0x0000000000017941 */ /* 0x000fea0003800200 */
.L_x_415:
        /* <DEDUP_REMOVED lines=17> */
.L_x_418:
[----:B------:R-:W-:Y:S05]  /*5970*/  BSYNC.RECONVERGENT B1 ;  /* 0x0000000000017941 */ /* 0x000fea0003800200 */
.L_x_417:
        /* <DEDUP_REMOVED lines=16> */
.L_x_336:
[----:B------:R-:W-:Y:S05]  /*5a80*/  BSYNC.RECONVERGENT B0 ;  /* 0x0000000000007941 */ /* 0x000fea0003800200 */
.L_x_303:
[----:B------:R-:W-:Y:S05]  /*5a90*/  @P2 EXIT ;  /* 0x000000000000294d */ /* 0x000fea0003800000 */
[----:B0-234-:R-:W0:Y:S01]  /*5aa0*/  LDC.64 R2, c[0x0][0x390] ;  /* 0x0000e400ff027b82 */ /* 0x01de220000000a00 */
[----:B------:R-:W-:Y:S02]  /*5ab0*/  IMAD.MOV.U32 R9, RZ, RZ, R8 ;  /* 0x000000ffff097224 */ /* 0x000fe400078e0008 */
[----:B------:R-:W-:Y:S02]  /*5ac0*/  IMAD.MOV.U32 R8, RZ, RZ, R7 ;  /* 0x000000ffff087224 */ /* 0x000fe400078e0007 */
[----:B0-----:R-:W-:-:S05]  /*5ad0*/  IMAD.WIDE.U32 R2, R0, 0x10, R2 ;  /* 0x0000001000027825 */ /* 0x001fca00078e0002 */
[----:B------:R-:W-:Y:S04]  /*5ae0*/  STG.E.64 desc[UR10][R2.64+0x8], R8 ;  /* 0x0000080802007986 */ /* 0x000fe8000c101b0a */
[----:B------:R-:W-:Y:S01]  /*5af0*/  STG.E desc[UR10][R2.64], R6 ;  /* 0x0000000602007986 */ /* 0x000fe2000c10190a */
[----:B------:R-:W-:Y:S05]  /*5b00*/  EXIT ;  /* 0x000000000000794d */ /* 0x000fea0003800000 */
.L_x_419:
        /* <DEDUP_REMOVED lines=15> */
.L_x_910:


//--------------------- .text._ZN6thrust24THRUST_300001_SM_1000_NS8cuda_cub4core6detail13_kernel_agentINS1_8__reduce11ReduceAgentINS0_12zip_iteratorIN4cuda3std3__45tupleIJNS0_10device_ptrIiEENS0_17counting_iteratorIlNS0_11use_defaultESF_SF_EEEEEEEPNSB_IJilEEESJ_lNS1_9__extrema9arg_max_fIilNSA_4lessIiEEEEEEJSI_SK_lSP_EEEvDpT0_ --------------------------
	.section	.text._ZN6thrust24THRUST_300001_SM_1000_NS8cuda_cub4core6detail13_kernel_agentINS1_8__reduce11ReduceAgentINS0_12zip_iteratorIN4cuda3std3__45tupleIJNS0_10device_ptrIiEENS0_17counting_iteratorIlNS0_11use_defaultESF_SF_EEEEEEEPNSB_IJilEEESJ_lNS1_9__extrema9arg_max_fIilNSA_4lessIiEEEEEEJSI_SK_lSP_EEEvDpT0_,"ax",@progbits
	.align	128
        .global         _ZN6thrust24THRUST_300001_SM_1000_NS8cuda_cub4core6detail13_kernel_agentINS1_8__reduce11ReduceAgentINS0_12zip_iteratorIN4cuda3std3__45tupleIJNS0_10device_ptrIiEENS0_17counting_iteratorIlNS0_11use_defaultESF_SF_EEEEEEEPNSB_IJilEEESJ_lNS1_9__extrema9arg_max_fIilNSA_4lessIiEEEEEEJSI_SK_lSP_EEEvDpT0_
        .type           _ZN6thrust24THRUST_300001_SM_1000_NS8cuda_cub4core6detail13_kernel_agentINS1_8__reduce11ReduceAgentINS0_12zip_iteratorIN4cuda3std3__45tupleIJNS0_10device_ptrIiEENS0_17counting_iteratorIlNS0_11use_defaultESF_SF_EEEEEEEPNSB_IJilEEESJ_lNS1_9__extrema9arg_max_fIilNSA_4lessIiEEEEEEJSI_SK_lSP_EEEvDpT0_,@function
        .size           _ZN6thrust24THRUST_300001_SM_1000_NS8cuda_cub4core6detail13_kernel_agentINS1_8__reduce11ReduceAgentINS0_12zip_iteratorIN4cuda3std3__45tupleIJNS0_10device_ptrIiEENS0_17counting_iteratorIlNS0_11use_defaultESF_SF_EEEEEEEPNSB_IJilEEESJ_lNS1_9__extrema9arg_max_fIilNSA_4lessIiEEEEEEJSI_SK_lSP_EEEvDpT0_,(.L_x_911 - _ZN6thrust24THRUST_300001_SM_1000_NS8cuda_cub4core6detail13_kernel_agentINS1_8__reduce11ReduceAgentINS0_12zip_iteratorIN4cuda3std3__45tupleIJNS0_10device_ptrIiEENS0_17counting_iteratorIlNS0_11use_defaultESF_SF_EEEEEEEPNSB_IJilEEESJ_lNS1_9__extrema9arg_max_fIilNSA_4lessIiEEEEEEJSI_SK_lSP_EEEvDpT0_)
        .other          _ZN6thrust24THRUST_300001_SM_1000_NS8cuda_cub4core6detail13_kernel_agentINS1_8__reduce11ReduceAgentINS0_12zip_iteratorIN4cuda3std3__45tupleIJNS0_10device_ptrIiEENS0_17counting_iteratorIlNS0_11use_defaultESF_SF_EEEEEEEPNSB_IJilEEESJ_lNS1_9__extrema9arg_max_fIilNSA_4lessIiEEEEEEJSI_SK_lSP_EEEvDpT0_,@"STO_CUDA_ENTRY STV_DEFAULT"
_ZN6thrust24THRUST_300001_SM_1000_NS8cuda_cub4core6detail13_kernel_agentINS1_8__reduce11ReduceAgentINS0_12zip_iteratorIN4cuda3std3__45tupleIJNS0_10device_ptrIiEENS0_17counting_iteratorIlNS0_11use_defaultESF_SF_EEEEEEEPNSB_IJilEEESJ_lNS1_9__extrema9arg_max_fIilNSA_4lessIiEEEEEEJSI_SK_lSP_EEEvDpT0_:
.text._ZN6thrust24THRUST_300001_SM_1000_NS8cuda_cub4core6detail13_kernel_agentINS1_8__reduce11ReduceAgentINS0_12zip_iteratorIN4cuda3std3__45tupleIJNS0_10device_ptrIiEENS0_17counting_iteratorIlNS0_11use_defaultESF_SF_EEEEEEEPNSB_IJilEEESJ_lNS1_9__extrema9arg_max_fIilNSA_4lessIiEEEEEEJSI_SK_lSP_EEEvDpT0_:
[----:B------:R-:W-:Y:S01]  /*0000*/  LDC R1, c[0x0][0x37c] ;  /* 0x0000df00ff017b82 */ /* 0x000fe20000000800 */
[----:B------:R-:W0:Y:S02]  /*0010*/  LDCU.64 UR4, c[0x0][0x398] ;  /* 0x00007300ff0477ac */ /* 0x000e240008000a00 */
[----:B0-----:R-:W-:-:S04]  /*0020*/  ISETP.NE.U32.AND P0, PT, RZ, UR4, PT ;  /* 0x00000004ff007c0c */ /* 0x001fc8000bf05070 */
[----:B------:R-:W-:-:S13]  /*0030*/  ISETP.NE.AND.EX P0, PT, RZ, UR5, PT, P0 ;  /* 0x00000005ff007c0c */ /* 0x000fda000bf05300 */
[----:B------:R-:W-:Y:S05]  /*0040*/  @!P0 EXIT ;  /* 0x000000000000894d */ /* 0x000fea0003800000 */
[----:B------:R-:W-:Y:S01]  /*0050*/  UISETP.GT.U32.AND UP0, UPT, UR4, 0x4ff, UPT ;  /* 0x000004ff0400788c */ /* 0x000fe2000bf04070 */
[----:B------:R-:W-:Y:S01]  /*0060*/  BSSY.RECONVERGENT B0, `(.L_x_420) ;  /* 0x0000558000007945 */ /* 0x000fe20003800200 */
[----:B------:R-:W0:Y:S02]  /*0070*/  LDCU.64 UR8, c[0x0][0x358] ;  /* 0x00006b00ff0877ac */ /* 0x000e240008000a00 */
[----:B------:R-:W-:-:S09]  /*0080*/  UISETP.GT.AND.EX UP0, UPT, UR5, URZ, UPT, UP0 ;  /* 0x000000ff0500728c */ /* 0x000fd2000bf04300 */
[----:B------:R-:W-:Y:S05]  /*0090*/  BRA.U UP0, `(.L_x_421) ;  /* 0x0000003100a87547 */ /* 0x000fea000b800000 */
[----:B------:R-:W1:Y:S01]  /*00a0*/  S2R R0, SR_TID.X ;  /* 0x0000000000007919 */ /* 0x000e620000002100 */
[----:B------:R-:W2:Y:S01]  /*00b0*/  LDCU UR5, c[0x0][0x398] ;  /* 0x00007300ff0577ac */ /* 0x000ea20008000800 */
[----:B------:R-:W-:Y:S01]  /*00c0*/  BSSY.RECONVERGENT B1, `(.L_x_422) ;  /* 0x000000d000017945 */ /* 0x000fe20003800200 */
[----:B------:R-:W-:Y:S01]  /*00d0*/  CS2R R6, SRZ ;  /* 0x0000000000067805 */ /* 0x000fe2000001ff00 */
[----:B------:R-:W-:Y:S01]  /*00e0*/  IMAD.MOV.U32 R8, RZ, RZ, RZ ;  /* 0x000000ffff087224 */ /* 0x000fe200078e00ff */
[----:B-1----:R-:W-:Y:S01]  /*00f0*/  ISETP.GE.AND P0, PT, R0, UR4, PT ;  /* 0x0000000400007c0c */ /* 0x002fe2000bf06270 */
[----:B------:R-:W-:-:S12]  /*0100*/  IMAD.MOV.U32 R9, RZ, RZ, R0 ;  /* 0x000000ffff097224 */ /* 0x000fd800078e0000 */
[----:B--2---:R-:W-:Y:S05]  /*0110*/  @P0 BRA `(.L_x_423) ;  /* 0x00000000001c0947 */ /* 0x004fea0003800000 */
[----:B------:R-:W1:Y:S01]  /*0120*/  LDC.64 R2, c[0x0][0x380] ;  /* 0x0000e000ff027b82 */ /* 0x000e620000000a00 */
[----:B------:R-:W2:Y:S01]  /*0130*/  LDCU.64 UR6, c[0x0][0x388] ;  /* 0x00007100ff0677ac */ /* 0x000ea20008000a00 */
[----:B-1----:R-:W-:-:S05]  /*0140*/  IMAD.WIDE.U32 R2, R0, 0x4, R2 ;  /* 0x0000000400027825 */ /* 0x002fca00078e0002 */
[----:B0-----:R1:W5:Y:S01]  /*0150*/  LDG.E R6, desc[UR8][R2.64] ;  /* 0x0000000802067981 */ /* 0x001362000c1e1900 */
[C---:B--2---:R-:W-:Y:S01]  /*0160*/  IADD3 R7, P0, PT, R0.reuse, UR6, RZ ;  /* 0x0000000600077c10 */ /* 0x044fe2000ff1e0ff */
[----:B------:R-:W-:-:S04]  /*0170*/  VIADD R9, R0, 0x100 ;  /* 0x0000010000097836 */ /* 0x000fc80000000000 */
[----:B------:R-:W-:-:S08]  /*0180*/  IMAD.X R8, RZ, RZ, UR7, P0 ;  /* 0x00000007ff087e24 */ /* 0x000fd000080e06ff */
.L_x_423:
[----:B0-----:R-:W-:Y:S05]  /*0190*/  BSYNC.RECONVERGENT B1 ;  /* 0x0000000000017941 */ /* 0x001fea0003800200 */
.L_x_422:
        /* <DEDUP_REMOVED lines=10> */
[----:B------:R-:W1:Y:S01]  /*0240*/  LDCU.64 UR6, c[0x0][0x388] ;  /* 0x00007100ff0677ac */ /* 0x000e620008000a00 */
[----:B------:R-:W-:-:S04]  /*0250*/  LEA.HI R4, R11, 0x1, RZ, 0x18 ;  /* 0x000000010b047811 */ /* 0x000fc800078fc0ff */
[----:B------:R-:W-:-:S05]  /*0260*/  LOP3.LUT R4, R4, 0x3, RZ, 0xc0, !PT ;  /* 0x0000000304047812 */ /* 0x000fca00078ec0ff */
[----:B------:R-:W-:Y:S01]  /*0270*/  IMAD.MOV R4, RZ, RZ, -R4 ;  /* 0x000000ffff047224 */ /* 0x000fe200078e0a04 */
[C---:B-1----:R-:W-:Y:S01]  /*0280*/  IADD3 R5, P0, PT, R9.reuse, UR6, RZ ;  /* 0x0000000609057c10 */ /* 0x042fe2000ff1e0ff */
[----:B0-----:R-:W-:-:S04]  /*0290*/  IMAD.WIDE.U32 R2, R9, 0x4, R2 ;  /* 0x0000000409027825 */ /* 0x001fc800078e0002 */
[----:B------:R-:W-:-:S08]  /*02a0*/  IMAD.X R10, RZ, RZ, UR7, P0 ;  /* 0x00000007ff0a7e24 */ /* 0x000fd000080e06ff */
.L_x_430:
[----:B------:R0:W2:Y:S01]  /*02b0*/  LDG.E R15, desc[UR8][R2.64] ;  /* 0x00000008020f7981 */ /* 0x0000a2000c1e1900 */
[----:B------:R-:W-:Y:S01]  /*02c0*/  VIADD R4, R4, 0x1 ;  /* 0x0000000104047836 */ /* 0x000fe20000000000 */
[----:B------:R-:W-:Y:S01]  /*02d0*/  BSSY.RECONVERGENT B3, `(.L_x_428) ;  /* 0x0000016000037945 */ /* 0x000fe20003800200 */
[----:B------:R-:W-:Y:S02]  /*02e0*/  IMAD.MOV.U32 R14, RZ, RZ, R7 ;  /* 0x000000ffff0e7224 */ /* 0x000fe400078e0007 */
[----:B------:R-:W-:Y:S01]  /*02f0*/  IMAD.MOV.U32 R13, RZ, RZ, R8 ;  /* 0x000000ffff0d7224 */ /* 0x000fe200078e0008 */
[----:B------:R-:W-:Y:S01]  /*0300*/  ISETP.NE.AND P2, PT, R4, RZ, PT ;  /* 0x000000ff0400720c */ /* 0x000fe20003f45270 */
[----:B-----5:R-:W-:Y:S02]  /*0310*/  IMAD.MOV.U32 R12, RZ, RZ, R6 ;  /* 0x000000ffff0c7224 */ /* 0x020fe400078e0006 */
[----:B------:R-:W-:Y:S01]  /*0320*/  IMAD.MOV.U32 R7, RZ, RZ, R5 ;  /* 0x000000ffff077224 */ /* 0x000fe200078e0005 */
[----:B0-----:R-:W-:Y:S01]  /*0330*/  IADD3 R2, P3, PT, R2, 0x400, RZ ;  /* 0x0000040002027810 */ /* 0x001fe20007f7e0ff */
        /* <DEDUP_REMOVED lines=15> */
.L_x_429:
[----:B------:R-:W-:Y:S05]  /*0430*/  BSYNC.RECONVERGENT B3 ;  /* 0x0000000000037941 */ /* 0x000fea0003800200 */
.L_x_428:
[----:B------:R-:W-:Y:S01]  /*0440*/  IADD3 R5, P0, PT, R5, 0x100, RZ ;  /* 0x0000010005057810 */ /* 0x000fe20007f1e0ff */
[----:B------:R-:W-:Y:S02]  /*0450*/  VIADD R9, R9, 0x100 ;  /* 0x0000010009097836 */ /* 0x000fe40000000000 */
[----:B------:R-:W-:Y:S02]  /*0460*/  IMAD.X R3, RZ, RZ, R3, P3 ;  /* 0x000000ffff037224 */ /* 0x000fe400018e0603 */
[----:B------:R-:W-:Y:S01]  /*0470*/  IMAD.X R10, RZ, RZ, R10, P0 ;  /* 0x000000ffff0a7224 */ /* 0x000fe200000e060a */
[----:B------:R-:W-:Y:S07]  /*0480*/  @P2 BRA `(.L_x_430) ;  /* 0xfffffffc00882947 */ /* 0x000fee000383ffff */
.L_x_427:
[----:B------:R-:W-:Y:S05]  /*0490*/  BSYNC.RECONVERGENT B2 ;  /* 0x0000000000027941 */ /* 0x000fea0003800200 */
.L_x_426:
[----:B------:R-:W-:-:S13]  /*04a0*/  ISETP.GE.U32.AND P0, PT, R11, 0x300, PT ;  /* 0x000003000b00780c */ /* 0x000fda0003f06070 */
[----:B------:R-:W-:Y:S05]  /*04b0*/  @!P0 BRA `(.L_x_425) ;  /* 0x00000004007c8947 */ /* 0x000fea0003800000 */
[----:B------:R-:W0:Y:S01]  /*04c0*/  LDC.64 R4, c[0x0][0x380] ;  /* 0x0000e000ff047b82 */ /* 0x000e220000000a00 */
[----:B------:R-:W-:-:S07]  /*04d0*/  VIADD R10, R9, 0x200 ;  /* 0x00000200090a7836 */ /* 0x000fce0000000000 */
[----:B------:R-:W1:Y:S02]  /*04e0*/  LDC.64 R2, c[0x0][0x388] ;  /* 0x0000e200ff027b82 */ /* 0x000e640000000a00 */
.L_x_439:
[----:B------:R-:W-:-:S04]  /*04f0*/  VIADD R15, R10, 0xfffffe00 ;  /* 0xfffffe000a0f7836 */ /* 0x000fc80000000000 */
[----:B0-----:R-:W-:-:S05]  /*0500*/  IMAD.WIDE R12, R15, 0x4, R4 ;  /* 0x000000040f0c7825 */ /* 0x001fca00078e0204 */
[----:B------:R-:W2:Y:S04]  /*0510*/  LDG.E R21, desc[UR8][R12.64] ;  /* 0x000000080c157981 */ /* 0x000ea8000c1e1900 */
[----:B-----5:R0:W5:Y:S04]  /*0520*/  LDG.E R23, desc[UR8][R12.64+0x400] ;  /* 0x000400080c177981 */ /* 0x020168000c1e1900 */
[----:B------:R0:W5:Y:S04]  /*0530*/  LDG.E R9, desc[UR8][R12.64+0x800] ;  /* 0x000800080c097981 */ /* 0x000168000c1e1900 */
[----:B------:R0:W5:Y:S01]  /*0540*/  LDG.E R11, desc[UR8][R12.64+0xc00] ;  /* 0x000c00080c0b7981 */ /* 0x000162000c1e1900 */
[C---:B-1----:R-:W-:Y:S01]  /*0550*/  IADD3 R18, P1, PT, R15.reuse, R2, RZ ;  /* 0x000000020f127210 */ /* 0x042fe20007f3e0ff */
[----:B------:R-:W-:Y:S03]  /*0560*/  BSSY.RECONVERGENT B2, `(.L_x_431) ;  /* 0x0000013000027945 */ /* 0x000fe60003800200 */
[----:B------:R-:W-:Y:S01]  /*0570*/  LEA.HI.X.SX32 R19, R15, R3, 0x1, P1 ;  /* 0x000000030f137211 */ /* 0x000fe200008f0eff */
[----:B------:R-:W-:-:S02]  /*0580*/  VIADD R15, R10, 0xffffff00 ;  /* 0xffffff000a0f7836 */ /* 0x000fc40000000000 */
        /* <DEDUP_REMOVED lines=16> */
.L_x_432:
[----:B------:R-:W-:Y:S05]  /*0690*/  BSYNC.RECONVERGENT B2 ;  /* 0x0000000000027941 */ /* 0x000fea0003800200 */
.L_x_431:
[----:B-----5:R-:W-:Y:S01]  /*06a0*/  ISETP.GE.AND P0, PT, R14, R23, PT ;  /* 0x000000170e00720c */ /* 0x020fe20003f06270 */
[----:B------:R-:W-:Y:S01]  /*06b0*/  BSSY.RECONVERGENT B2, `(.L_x_433) ;  /* 0x0000013000027945 */ /* 0x000fe20003800200 */
[C---:B------:R-:W-:Y:S01]  /*06c0*/  IADD3 R13, P1, PT, R15.reuse, R2, RZ ;  /* 0x000000020f0d7210 */ /* 0x040fe20007f3e0ff */
[----:B------:R-:W-:Y:S02]  /*06d0*/  VIADD R7, R10, 0x100 ;  /* 0x000001000a077836 */ /* 0x000fe40000000000 */
[----:B------:R-:W-:Y:S01]  /*06e0*/  IMAD.MOV.U32 R6, RZ, RZ, R23 ;  /* 0x000000ffff067224 */ /* 0x000fe200078e0017 */
[----:B------:R-:W-:Y:S01]  /*06f0*/  LEA.HI.X.SX32 R12, R15, R3, 0x1, P1 ;  /* 0x000000030f0c7211 */ /* 0x000fe200008f0eff */
        /* <DEDUP_REMOVED lines=14> */
.L_x_434:
[----:B------:R-:W-:Y:S05]  /*07e0*/  BSYNC.RECONVERGENT B2 ;  /* 0x0000000000027941 */ /* 0x000fea0003800200 */
.L_x_433:
[----:B------:R-:W-:Y:S01]  /*07f0*/  ISETP.GE.AND P0, PT, R6, R9, PT ;  /* 0x000000090600720c */ /* 0x000fe20003f06270 */
[----:B------:R-:W-:Y:S01]  /*0800*/  BSSY.RECONVERGENT B2, `(.L_x_435) ;  /* 0x0000013000027945 */ /* 0x000fe20003800200 */
[CC--:B------:R-:W-:Y:S01]  /*0810*/  IADD3 R17, P1, PT, R10.reuse, R2.reuse, RZ ;  /* 0x000000020a117210 */ /* 0x0c0fe20007f3e0ff */
[----:B------:R-:W-:Y:S01]  /*0820*/  IMAD.MOV.U32 R12, RZ, RZ, R9 ;  /* 0x000000ffff0c7224 */ /* 0x000fe200078e0009 */
[----:B------:R-:W-:Y:S02]  /*0830*/  IADD3 R18, P2, PT, R7, R2, RZ ;  /* 0x0000000207127210 */ /* 0x000fe40007f5e0ff */
        /* <DEDUP_REMOVED lines=15> */
.L_x_436:
[----:B------:R-:W-:Y:S05]  /*0930*/  BSYNC.RECONVERGENT B2 ;  /* 0x0000000000027941 */ /* 0x000fea0003800200 */
.L_x_435:
[----:B------:R-:W-:Y:S01]  /*0940*/  ISETP.GE.AND P0, PT, R12, R11, PT ;  /* 0x0000000b0c00720c */ /* 0x000fe20003f06270 */
[----:B------:R-:W-:Y:S01]  /*0950*/  BSSY.RECONVERGENT B2, `(.L_x_437) ;  /* 0x0000011000027945 */ /* 0x000fe20003800200 */
[----:B------:R-:W-:Y:S01]  /*0960*/  LEA.HI.X.SX32 R9, R7, R3, 0x1, P2 ;  /* 0x0000000307097211 */ /* 0x000fe200010f0eff */
        /* <DEDUP_REMOVED lines=15> */
.L_x_438:
[----:B------:R-:W-:Y:S05]  /*0a60*/  BSYNC.RECONVERGENT B2 ;  /* 0x0000000000027941 */ /* 0x000fea0003800200 */
.L_x_437:
[C---:B------:R-:W-:Y:S02]  /*0a70*/  VIADD R9, R10.reuse, 0x200 ;  /* 0x000002000a097836 */ /* 0x040fe40000000000 */
[----:B------:R-:W-:-:S03]  /*0a80*/  VIADD R10, R10, 0x400 ;  /* 0x000004000a0a7836 */ /* 0x000fc60000000000 */
[----:B------:R-:W-:-:S13]  /*0a90*/  ISETP.GE.AND P0, PT, R9, UR5, PT ;  /* 0x0000000509007c0c */ /* 0x000fda000bf06270 */
[----:B------:R-:W-:Y:S05]  /*0aa0*/  @!P0 BRA `(.L_x_439) ;  /* 0xfffffff800908947 */ /* 0x000fea000383ffff */
.L_x_425:
[----:B------:R-:W-:Y:S05]  /*0ab0*/  BSYNC.RECONVERGENT B1 ;  /* 0x0000000000017941 */ /* 0x000fea0003800200 */
.L_x_424:
[----:B------:R-:W0:Y:S02]  /*0ac0*/  LDCU UR6, c[0x0][0x398] ;  /* 0x00007300ff0677ac */ /* 0x000e240008000800 */
[----:B0-----:R-:W-:-:S09]  /*0ad0*/  UISETP.GE.AND UP0, UPT, UR6, 0x100, UPT ;  /* 0x000001000600788c */ /* 0x001fd2000bf06270 */
[----:B------:R-:W-:Y:S05]  /*0ae0*/  BRA.U !UP0, `(.L_x_440) ;  /* 0x00000011088c7547 */ /* 0x000fea000b800000 */
[----:B------:R-:W0:Y:S01]  /*0af0*/  S2R R11, SR_LANEID ;  /* 0x00000000000b7919 */ /* 0x000e220000000000 */
[----:B------:R-:W-:Y:S01]  /*0b00*/  BSSY.RECONVERGENT B1, `(.L_x_441) ;  /* 0x000001b000017945 */ /* 0x000fe20003800200 */
[----:B------:R-:W-:Y:S01]  /*0b10*/  IMAD.MOV.U32 R9, RZ, RZ, R7 ;  /* 0x000000ffff097224 */ /* 0x000fe200078e0007 */
[----:B-1---5:R1:W2:Y:S01]  /*0b20*/  SHFL.DOWN PT, R3, R6, 0x1, 0x1f ;  /* 0x08201f0006037f89 */ /* 0x0222a200000e0000 */
        /* <DEDUP_REMOVED lines=24> */
.L_x_442:
[----:B------:R-:W-:Y:S05]  /*0cb0*/  BSYNC.RECONVERGENT B1 ;  /* 0x0000000000017941 */ /* 0x000fea0003800200 */
.L_x_441:
[C---:B------:R-:W-:Y:S01]  /*0cc0*/  ISETP.GT.AND P5, PT, R11.reuse, 0x17, PT ;  /* 0x000000170b00780c */ /* 0x040fe20003fa4270 */
[----:B------:R0:W1:Y:S01]  /*0cd0*/  SHFL.DOWN PT, R7, R2, 0x2, 0x1f ;  /* 0x08401f0002077f89 */ /* 0x00006200000e0000 */
[C---:B------:R-:W-:Y:S01]  /*0ce0*/  ISETP.GT.AND P4, PT, R11.reuse, 0xf, PT ;  /* 0x0000000f0b00780c */ /* 0x040fe20003f84270 */
[----:B------:R-:W-:Y:S01]  /*0cf0*/  BSSY.RECONVERGENT B1, `(.L_x_443) ;  /* 0x0000018000017945 */ /* 0x000fe20003800200 */
[----:B------:R-:W-:Y:S01]  /*0d00*/  ISETP.NE.AND P2, PT, R11, RZ, PT ;  /* 0x000000ff0b00720c */ /* 0x000fe20003f45270 */
[----:B------:R0:W2:Y:S01]  /*0d10*/  SHFL.DOWN PT, R6, R9, 0x2, 0x1f ;  /* 0x08401f0009067f89 */ /* 0x0000a200000e0000 */
[----:B------:R-:W-:Y:S02]  /*0d20*/  IMAD.MOV.U32 R4, RZ, RZ, R9 ;  /* 0x000000ffff047224 */ /* 0x000fe400078e0009 */
[----:B------:R-:W-:Y:S01]  /*0d30*/  IMAD.MOV.U32 R5, RZ, RZ, R10 ;  /* 0x000000ffff057224 */ /* 0x000fe200078e000a */
[----:B------:R0:W3:Y:S01]  /*0d40*/  SHFL.DOWN PT, R11, R10, 0x2, 0x1f ;  /* 0x08401f000a0b7f89 */ /* 0x0000e200000e0000 */
[----:B------:R-:W-:Y:S01]  /*0d50*/  IMAD.MOV.U32 R3, RZ, RZ, R2 ;  /* 0x000000ffff037224 */ /* 0x000fe200078e0002 */
[----:B------:R-:W-:Y:S06]  /*0d60*/  @P1 BRA `(.L_x_444) ;  /* 0x0000000000401947 */ /* 0x000fec0003800000 */
        /* <DEDUP_REMOVED lines=16> */
.L_x_444:
[----:B------:R-:W-:Y:S05]  /*0e70*/  BSYNC.RECONVERGENT B1 ;  /* 0x0000000000017941 */ /* 0x000fea0003800200 */
.L_x_443:
[----:B------:R4:W3:Y:S01]  /*0e80*/  SHFL.DOWN PT, R8, R3, 0x4, 0x1f ;  /* 0x08801f0003087f89 */ /* 0x0008e200000e0000 */
[----:B------:R-:W-:Y:S01]  /*0e90*/  BSSY.RECONVERGENT B1, `(.L_x_445) ;  /* 0x0000017000017945 */ /* 0x000fe20003800200 */
[----:B--2---:R-:W-:Y:S02]  /*0ea0*/  IMAD.MOV.U32 R6, RZ, RZ, R4 ;  /* 0x000000ffff067224 */ /* 0x004fe400078e0004 */
[----:B0-----:R4:W0:Y:S01]  /*0eb0*/  SHFL.DOWN PT, R9, R4, 0x4, 0x1f ;  /* 0x08801f0004097f89 */ /* 0x00182200000e0000 */
[----:B-1----:R-:W-:Y:S02]  /*0ec0*/  IMAD.MOV.U32 R7, RZ, RZ, R5 ;  /* 0x000000ffff077224 */ /* 0x002fe400078e0005 */
[----:B------:R-:W-:Y:S01]  /*0ed0*/  IMAD.MOV.U32 R2, RZ, RZ, R3 ;  /* 0x000000ffff027224 */ /* 0x000fe200078e0003 */
[----:B------:R4:W1:Y:S01]  /*0ee0*/  SHFL.DOWN PT, R10, R5, 0x4, 0x1f ;  /* 0x08801f00050a7f89 */ /* 0x00086200000e0000 */
[----:B------:R-:W-:Y:S05]  /*0ef0*/  @P3 BRA `(.L_x_446) ;  /* 0x0000000000403947 */ /* 0x000fea0003800000 */
[----:B---3--:R-:W-:Y:S01]  /*0f00*/  ISETP.GE.AND P0, PT, R3, R8, PT ;  /* 0x000000080300720c */ /* 0x008fe20003f06270 */
        /* <DEDUP_REMOVED lines=15> */
.L_x_446:
[----:B------:R-:W-:Y:S05]  /*1000*/  BSYNC.RECONVERGENT B1 ;  /* 0x0000000000017941 */ /* 0x000fea0003800200 */
.L_x_445:
[----:B0-----:R0:W2:Y:S01]  /*1010*/  SHFL.DOWN PT, R9, R2, 0x8, 0x1f ;  /* 0x09001f0002097f89 */ /* 0x0010a200000e0000 */
[----:B------:R-:W-:Y:S01]  /*1020*/  BSSY.RECONVERGENT B1, `(.L_x_447) ;  /* 0x0000017000017945 */ /* 0x000fe20003800200 */
[----:B----4-:R-:W-:Y:S02]  /*1030*/  IMAD.MOV.U32 R4, RZ, RZ, R6 ;  /* 0x000000ffff047224 */ /* 0x010fe400078e0006 */
[----:B---3--:R0:W3:Y:S01]  /*1040*/  SHFL.DOWN PT, R11, R6, 0x8, 0x1f ;  /* 0x09001f00060b7f89 */ /* 0x0080e200000e0000 */
[----:B------:R-:W-:Y:S02]  /*1050*/  IMAD.MOV.U32 R5, RZ, RZ, R7 ;  /* 0x000000ffff057224 */ /* 0x000fe400078e0007 */
[----:B------:R-:W-:Y:S01]  /*1060*/  IMAD.MOV.U32 R3, RZ, RZ, R2 ;  /* 0x000000ffff037224 */ /* 0x000fe200078e0002 */
[----:B------:R0:W4:Y:S01]  /*1070*/  SHFL.DOWN PT, R8, R7, 0x8, 0x1f ;  /* 0x09001f0007087f89 */ /* 0x00012200000e0000 */
[----:B------:R-:W-:Y:S05]  /*1080*/  @P5 BRA `(.L_x_448) ;  /* 0x0000000000405947 */ /* 0x000fea0003800000 */
[----:B--2---:R-:W-:Y:S01]  /*1090*/  ISETP.GE.AND P0, PT, R2, R9, PT ;  /* 0x000000090200720c */ /* 0x004fe20003f06270 */
        /* <DEDUP_REMOVED lines=15> */
.L_x_448:
[----:B------:R-:W-:Y:S05]  /*1190*/  BSYNC.RECONVERGENT B1 ;  /* 0x0000000000017941 */ /* 0x000fea0003800200 */
.L_x_447:
[----:B0-----:R0:W0:Y:S01]  /*11a0*/  SHFL.DOWN PT, R2, R3, 0x10, 0x1f ;  /* 0x0a001f0003027f89 */ /* 0x00102200000e0000 */
[----:B------:R-:W-:Y:S01]  /*11b0*/  BSSY.RECONVERGENT B1, `(.L_x_449) ;  /* 0x0000017000017945 */ /* 0x000fe20003800200 */
[----:B------:R-:W-:Y:S02]  /*11c0*/  IMAD.MOV.U32 R7, RZ, RZ, R4 ;  /* 0x000000ffff077224 */ /* 0x000fe400078e0004 */
[----:B--2---:R2:W0:Y:S01]  /*11d0*/  SHFL.DOWN PT, R9, R4, 0x10, 0x1f ;  /* 0x0a001f0004097f89 */ /* 0x00442200000e0000 */
[----:B------:R-:W-:Y:S02]  /*11e0*/  IMAD.MOV.U32 R6, RZ, RZ, R5 ;  /* 0x000000ffff067224 */ /* 0x000fe400078e0005 */
[----:B----4-:R-:W-:Y:S01]  /*11f0*/  IMAD.MOV.U32 R8, RZ, RZ, R3 ;  /* 0x000000ffff087224 */ /* 0x010fe200078e0003 */
        /* <DEDUP_REMOVED lines=18> */
.L_x_450:
[----:B------:R-:W-:Y:S05]  /*1320*/  BSYNC.RECONVERGENT B1 ;  /* 0x0000000000017941 */ /* 0x000fea0003800200 */
.L_x_449:
        /* <DEDUP_REMOVED lines=12> */
.L_x_452:
[----:B------:R-:W-:Y:S05]  /*13f0*/  BSYNC.RECONVERGENT B1 ;  /* 0x0000000000017941 */ /* 0x000fea0003800200 */
.L_x_451:
        /* <DEDUP_REMOVED lines=27> */
.L_x_455:
[----:B------:R-:W-:Y:S05]  /*15b0*/  BSYNC.RECONVERGENT B1 ;  /* 0x0000000000017941 */ /* 0x000fea0003800200 */
.L_x_454:
        /* <DEDUP_REMOVED lines=9> */
[----:B---3--:R3:W1:Y:S04]  /*1650*/  LDS.64 R10, [R24+0x50] ;  /* 0x00005000180a7984 */ /* 0x0086680000000a00 */
        /* <DEDUP_REMOVED lines=17> */
.L_x_457:
[----:B------:R-:W-:Y:S05]  /*1770*/  BSYNC.RECONVERGENT B1 ;  /* 0x0000000000017941 */ /* 0x000fea0003800200 */
.L_x_456:
        /* <DEDUP_REMOVED lines=17> */
.L_x_459:
[----:B------:R-:W-:Y:S05]  /*1890*/  BSYNC.RECONVERGENT B1 ;  /* 0x0000000000017941 */ /* 0x000fea0003800200 */
.L_x_458:
        /* <DEDUP_REMOVED lines=17> */
.L_x_461:
[----:B------:R-:W-:Y:S05]  /*19b0*/  BSYNC.RECONVERGENT B1 ;  /* 0x0000000000017941 */ /* 0x000fea0003800200 */
.L_x_460:
        /* <DEDUP_REMOVED lines=17> */
.L_x_463:
[----:B------:R-:W-:Y:S05]  /*1ad0*/  BSYNC.RECONVERGENT B1 ;  /* 0x0000000000017941 */ /* 0x000fea0003800200 */
.L_x_462:
        /* <DEDUP_REMOVED lines=17> */
.L_x_465:
[----:B------:R-:W-:Y:S05]  /*1bf0*/  BSYNC.RECONVERGENT B1 ;  /* 0x0000000000017941 */ /* 0x000fea0003800200 */
.L_x_464:
        /* <DEDUP_REMOVED lines=18> */
.L_x_440:
[----:B------:R-:W0:Y:S01]  /*1d20*/  S2R R12, SR_LANEID ;  /* 0x00000000000c7919 */ /* 0x000e220000000000 */
[----:B-1----:R-:W-:Y:S01]  /*1d30*/  LOP3.LUT R2, R0, 0x3e0, RZ, 0xc0, !PT ;  /* 0x000003e000027812 */ /* 0x002fe200078ec0ff */
[----:B------:R-:W-:Y:S01]  /*1d40*/  BSSY.RECONVERGENT B1, `(.L_x_466) ;  /* 0x0000027000017945 */ /* 0x000fe20003800200 */
[----:B------:R-:W-:Y:S02]  /*1d50*/  IMAD.MOV.U32 R14, RZ, RZ, R7 ;  /* 0x000000ffff0e7224 */ /* 0x000fe400078e0007 */
[----:B------:R-:W-:Y:S02]  /*1d60*/  IMAD.MOV.U32 R16, RZ, RZ, R8 ;  /* 0x000000ffff107224 */ /* 0x000fe400078e0008 */
[----:B------:R-:W-:Y:S01]  /*1d70*/  VIADD R3, R2, 0x20 ;  /* 0x0000002002037836 */ /* 0x000fe20000000000 */
[----:B------:R-:W-:-:S04]  /*1d80*/  LOP3.LUT R2, RZ, R2, RZ, 0x33, !PT ;  /* 0x00000002ff027212 */ /* 0x000fc800078e33ff */
[----:B------:R-:W-:Y:S01]  /*1d90*/  ISETP.GT.AND P0, PT, R3, UR6, PT ;  /* 0x0000000603007c0c */ /* 0x000fe2000bf04270 */
[----:B------:R-:W-:-:S05]  /*1da0*/  VIADD R2, R2, UR6 ;  /* 0x0000000602027c36 */ /* 0x000fca0008000000 */
[----:B------:R-:W-:-:S05]  /*1db0*/  SEL R3, R2, 0x1f, P0 ;  /* 0x0000001f02037807 */ /* 0x000fca0000000000 */
[----:B-----5:R1:W2:Y:S04]  /*1dc0*/  SHFL.DOWN PT, R5, R6, 0x1, R3 ;  /* 0x0820000006057989 */ /* 0x0202a800000e0003 */
[----:B------:R1:W3:Y:S01]  /*1dd0*/  SHFL.DOWN PT, R9, R8, 0x1, R3 ;  /* 0x0820000008097989 */ /* 0x0002e200000e0003 */
[CC--:B0-----:R-:W-:Y:S01]  /*1de0*/  ISETP.GE.AND P0, PT, R12.reuse, R3.reuse, PT ;  /* 0x000000030c00720c */ /* 0x0c1fe20003f06270 */
[C---:B------:R-:W-:Y:S01]  /*1df0*/  VIADD R4, R12.reuse, 0x4 ;  /* 0x000000040c047836 */ /* 0x040fe20000000000 */
[C---:B------:R-:W-:Y:S01]  /*1e00*/  ISETP.NE.AND P2, PT, R12.reuse, RZ, PT ;  /* 0x000000ff0c00720c */ /* 0x040fe20003f45270 */
[C---:B------:R-:W-:Y:S02]  /*1e10*/  VIADD R2, R12.reuse, 0x2 ;  /* 0x000000020c027836 */ /* 0x040fe40000000000 */
[----:B------:R-:W-:Y:S01]  /*1e20*/  VIADD R10, R12, 0x8 ;  /* 0x000000080c0a7836 */ /* 0x000fe20000000000 */
[-C--:B------:R-:W-:Y:S01]  /*1e30*/  ISETP.GT.AND P5, PT, R4, R3.reuse, PT ;  /* 0x000000030400720c */ /* 0x080fe20003fa4270 */
[----:B------:R-:W-:Y:S01]  /*1e40*/  VIADD R12, R12, 0x10 ;  /* 0x000000100c0c7836 */ /* 0x000fe20000000000 */
[----:B------:R1:W0:Y:S01]  /*1e50*/  SHFL.DOWN PT, R4, R7, 0x1, R3 ;  /* 0x0820000007047989 */ /* 0x00022200000e0003 */
[-C--:B------:R-:W-:Y:S01]  /*1e60*/  ISETP.GT.AND P1, PT, R2, R3.reuse, PT ;  /* 0x000000030200720c */ /* 0x080fe20003f24270 */
[----:B------:R-:W-:Y:S01]  /*1e70*/  IMAD.MOV.U32 R2, RZ, RZ, R6 ;  /* 0x000000ffff027224 */ /* 0x000fe200078e0006 */
[----:B------:R-:W-:-:S02]  /*1e80*/  ISETP.GT.AND P4, PT, R10, R3, PT ;  /* 0x000000030a00720c */ /* 0x000fc40003f84270 */
[----:B------:R-:W-:Y:S01]  /*1e90*/  ISETP.GT.AND P3, PT, R12, R3, PT ;  /* 0x000000030c00720c */ /* 0x000fe20003f64270 */
[----:B------:R-:W-:-:S12]  /*1ea0*/  @P0 BRA `(.L_x_467) ;  /* 0x0000000000400947 */ /* 0x000fd80003800000 */
[----:B--2---:R-:W-:Y:S01]  /*1eb0*/  ISETP.GE.AND P0, PT, R6, R5, PT ;  /* 0x000000050600720c */ /* 0x004fe20003f06270 */
[----:B------:R-:W-:Y:S02]  /*1ec0*/  IMAD.MOV.U32 R2, RZ, RZ, R5 ;  /* 0x000000ffff027224 */ /* 0x000fe400078e0005 */
[----:B0-----:R-:W-:Y:S02]  /*1ed0*/  IMAD.MOV.U32 R14, RZ, RZ, R4 ;  /* 0x000000ffff0e7224 */ /* 0x001fe400078e0004 */
        /* <DEDUP_REMOVED lines=13> */
.L_x_467:
[----:B------:R-:W-:Y:S05]  /*1fb0*/  BSYNC.RECONVERGENT B1 ;  /* 0x0000000000017941 */ /* 0x000fea0003800200 */
.L_x_466:
[----:B--2---:R2:W4:Y:S01]  /*1fc0*/  SHFL.DOWN PT, R5, R2, 0x2, R3 ;  /* 0x0840000002057989 */ /* 0x00452200000e0003 */
[----:B------:R-:W-:Y:S01]  /*1fd0*/  BSSY.RECONVERGENT B1, `(.L_x_468) ;  /* 0x0000017000017945 */ /* 0x000fe20003800200 */
[----:B0-----:R-:W-:Y:S02]  /*1fe0*/  IMAD.MOV.U32 R4, RZ, RZ, R2 ;  /* 0x000000ffff047224 */ /* 0x001fe400078e0002 */
[----:B-1----:R2:W0:Y:S01]  /*1ff0*/  SHFL.DOWN PT, R7, R14, 0x2, R3 ;  /* 0x084000000e077989 */ /* 0x00242200000e0003 */
[----:B------:R-:W-:Y:S02]  /*2000*/  IMAD.MOV.U32 R10, RZ, RZ, R14 ;  /* 0x000000ffff0a7224 */ /* 0x000fe400078e000e */
[----:B------:R-:W-:Y:S01]  /*2010*/  IMAD.MOV.U32 R12, RZ, RZ, R16 ;  /* 0x000000ffff0c7224 */ /* 0x000fe200078e0010 */
[----:B---3--:R2:W1:Y:S01]  /*2020*/  SHFL.DOWN PT, R9, R16, 0x2, R3 ;  /* 0x0840000010097989 */ /* 0x00846200000e0003 */
        /* <DEDUP_REMOVED lines=17> */
.L_x_469:
[----:B------:R-:W-:Y:S05]  /*2140*/  BSYNC.RECONVERGENT B1 ;  /* 0x0000000000017941 */ /* 0x000fea0003800200 */
.L_x_468:
[----:B----4-:R3:W4:Y:S01]  /*2150*/  SHFL.DOWN PT, R5, R4, 0x4, R3 ;  /* 0x0880000004057989 */ /* 0x01072200000e0003 */
[----:B------:R-:W-:Y:S01]  /*2160*/  BSSY.RECONVERGENT B1, `(.L_x_470) ;  /* 0x0000017000017945 */ /* 0x000fe20003800200 */
[----:B--2---:R-:W-:Y:S02]  /*2170*/  IMAD.MOV.U32 R2, RZ, RZ, R4 ;  /* 0x000000ffff027224 */ /* 0x004fe400078e0004 */
[----:B0-----:R3:W0:Y:S01]  /*2180*/  SHFL.DOWN PT, R7, R10, 0x4, R3 ;  /* 0x088000000a077989 */ /* 0x00162200000e0003 */
[----:B------:R-:W-:Y:S02]  /*2190*/  IMAD.MOV.U32 R6, RZ, RZ, R10 ;  /* 0x000000ffff067224 */ /* 0x000fe400078e000a */
[----:B------:R-:W-:Y:S01]  /*21a0*/  IMAD.MOV.U32 R8, RZ, RZ, R12 ;  /* 0x000000ffff087224 */ /* 0x000fe200078e000c */
[----:B-1----:R3:W1:Y:S01]  /*21b0*/  SHFL.DOWN PT, R9, R12, 0x4, R3 ;  /* 0x088000000c097989 */ /* 0x00266200000e0003 */
        /* <DEDUP_REMOVED lines=17> */
.L_x_471:
[----:B------:R-:W-:Y:S05]  /*22d0*/  BSYNC.RECONVERGENT B1 ;  /* 0x0000000000017941 */ /* 0x000fea0003800200 */
.L_x_470:
[----:B----4-:R2:W4:Y:S01]  /*22e0*/  SHFL.DOWN PT, R5, R2, 0x8, R3 ;  /* 0x0900000002057989 */ /* 0x01052200000e0003 */
[----:B------:R-:W-:Y:S01]  /*22f0*/  BSSY.RECONVERGENT B1, `(.L_x_472) ;  /* 0x0000017000017945 */ /* 0x000fe20003800200 */
[----:B---3--:R-:W-:Y:S02]  /*2300*/  IMAD.MOV.U32 R4, RZ, RZ, R2 ;  /* 0x000000ffff047224 */ /* 0x008fe400078e0002 */
        /* <DEDUP_REMOVED lines=21> */
.L_x_473:
[----:B------:R-:W-:Y:S05]  /*2460*/  BSYNC.RECONVERGENT B1 ;  /* 0x0000000000017941 */ /* 0x000fea0003800200 */
.L_x_472:
[----:B----4-:R3:W4:Y:S01]  /*2470*/  SHFL.DOWN PT, R5, R4, 0x10, R3 ;  /* 0x0a00000004057989 */ /* 0x01072200000e0003 */
[----:B------:R-:W-:Y:S01]  /*2480*/  BSSY.RECONVERGENT B1, `(.L_x_474) ;  /* 0x0000017000017945 */ /* 0x000fe20003800200 */
[----:B--2---:R-:W-:Y:S02]  /*2490*/  IMAD.MOV.U32 R8, RZ, RZ, R4 ;  /* 0x000000ffff087224 */ /* 0x004fe400078e0004 */
[----:B-1----:R3:W1:Y:S01]  /*24a0*/  SHFL.DOWN PT, R9, R10, 0x10, R3 ;  /* 0x0a0000000a097989 */ /* 0x00266200000e0003 */
        /* <DEDUP_REMOVED lines=20> */
.L_x_475:
[----:B------:R-:W-:Y:S05]  /*25f0*/  BSYNC.RECONVERGENT B1 ;  /* 0x0000000000017941 */ /* 0x000fea0003800200 */
.L_x_474:
        /* <DEDUP_REMOVED lines=12> */
.L_x_477:
[----:B------:R-:W-:Y:S05]  /*26c0*/  BSYNC.RECONVERGENT B1 ;  /* 0x0000000000017941 */ /* 0x000fea0003800200 */
.L_x_476:
[----:B------:R-:W-:Y:S01]  /*26d0*/  BAR.SYNC.DEFER_BLOCKING 0x0 ;  /* 0x0000000000007b1d */ /* 0x000fe20000010000 */
[----:B------:R-:W-:-:S13]  /*26e0*/  ISETP.NE.AND P1, PT, R0, RZ, PT ;  /* 0x000000ff0000720c */ /* 0x000fda0003f25270 */
[----:B------:R-:W-:Y:S05]  /*26f0*/  @P1 BRA `(.L_x_453) ;  /* 0x0000002c00b81947 */ /* 0x000fea0003800000 */
[----:B------:R-:W-:Y:S01]  /*2700*/  UISETP.GE.AND UP0, UPT, UR6, 0x21, UPT ;  /* 0x000000210600788c */ /* 0x000fe2000bf06270 */
[----:B------:R-:W-:Y:S02]  /*2710*/  IMAD.MOV.U32 R0, RZ, RZ, R8 ;  /* 0x000000ffff007224 */ /* 0x000fe400078e0008 */
[----:B-1----:R-:W-:Y:S02]  /*2720*/  IMAD.MOV.U32 R9, RZ, RZ, R7 ;  /* 0x000000ffff097224 */ /* 0x002fe400078e0007 */
[----:B---3--:R-:W-:-:S04]  /*2730*/  IMAD.MOV.U32 R10, RZ, RZ, R6 ;  /* 0x000000ffff0a7224 */ /* 0x008fc800078e0006 */
[----:B------:R-:W-:Y:S05]  /*2740*/  BRA.U !UP0, `(.L_x_478) ;  /* 0x00000001085c7547 */ /* 0x000fea000b800000 */
[----:B------:R-:W1:Y:S01]  /*2750*/  S2UR UR5, SR_CgaCtaId ;  /* 0x00000000000579c3 */ /* 0x000e620000008800 */
[----:B------:R-:W-:Y:S01]  /*2760*/  UMOV UR4, 0x400 ;  /* 0x0000040000047882 */ /* 0x000fe20000000000 */
[----:B------:R-:W-:Y:S01]  /*2770*/  BSSY.RECONVERGENT B1, `(.L_x_478) ;  /* 0x0000014000017945 */ /* 0x000fe20003800200 */
[----:B-1----:R-:W-:-:S09]  /*2780*/  ULEA UR4, UR5, UR4, 0x18 ;  /* 0x0000000405047291 */ /* 0x002fd2000f8ec0ff */
[----:B--2---:R-:W1:Y:S04]  /*2790*/  LDS R3, [UR4+0x18] ;  /* 0x00001804ff037984 */ /* 0x004e680008000800 */
[----:B----4-:R-:W2:Y:S01]  /*27a0*/  LDS.64 R4, [UR4+0x20] ;  /* 0x00002004ff047984 */ /* 0x010ea20008000a00 */
[----:B-1----:R-:W-:Y:S01]  /*27b0*/  ISETP.GE.AND P0, PT, R8, R3, PT ;  /* 0x000000030800720c */ /* 0x002fe20003f06270 */
        /* <DEDUP_REMOVED lines=15> */
.L_x_479:
[----:B------:R-:W-:Y:S05]  /*28b0*/  BSYNC.RECONVERGENT B1 ;  /* 0x0000000000017941 */ /* 0x000fea0003800200 */
.L_x_478:
[----:B------:R-:W-:Y:S01]  /*28c0*/  UISETP.GE.AND UP0, UPT, UR6, 0x41, UPT ;  /* 0x000000410600788c */ /* 0x000fe2000bf06270 */
[----:B--2---:R-:W-:Y:S02]  /*28d0*/  IMAD.MOV.U32 R2, RZ, RZ, R0 ;  /* 0x000000ffff027224 */ /* 0x004fe400078e0000 */
[----:B----4-:R-:W-:Y:S02]  /*28e0*/  IMAD.MOV.U32 R5, RZ, RZ, R9 ;  /* 0x000000ffff057224 */ /* 0x010fe400078e0009 */
[----:B------:R-:W-:-:S04]  /*28f0*/  IMAD.MOV.U32 R4, RZ, RZ, R10 ;  /* 0x000000ffff047224 */ /* 0x000fc800078e000a */
[----:B------:R-:W-:Y:S05]  /*2900*/  BRA.U !UP0, `(.L_x_480) ;  /* 0x00000001085c7547 */ /* 0x000fea000b800000 */
[----:B------:R-:W1:Y:S01]  /*2910*/  S2UR UR5, SR_CgaCtaId ;  /* 0x00000000000579c3 */ /* 0x000e620000008800 */
[----:B------:R-:W-:Y:S01]  /*2920*/  UMOV UR4, 0x400 ;  /* 0x0000040000047882 */ /* 0x000fe20000000000 */
[----:B------:R-:W-:Y:S01]  /*2930*/  BSSY.RECONVERGENT B1, `(.L_x_480) ;  /* 0x0000014000017945 */ /* 0x000fe20003800200 */
[----:B-1----:R-:W-:-:S09]  /*2940*/  ULEA UR4, UR5, UR4, 0x18 ;  /* 0x0000000405047291 */ /* 0x002fd2000f8ec0ff */
[----:B------:R-:W1:Y:S04]  /*2950*/  LDS R3, [UR4+0x28] ;  /* 0x00002804ff037984 */ /* 0x000e680008000800 */
[----:B------:R-:W2:Y:S01]  /*2960*/  LDS.64 R6, [UR4+0x30] ;  /* 0x00003004ff067984 */ /* 0x000ea20008000a00 */
        /* <DEDUP_REMOVED lines=16> */
.L_x_481:
[----:B------:R-:W-:Y:S05]  /*2a70*/  BSYNC.RECONVERGENT B1 ;  /* 0x0000000000017941 */ /* 0x000fea0003800200 */
.L_x_480:
[----:B------:R-:W-:Y:S01]  /*2a80*/  UISETP.GE.AND UP0, UPT, UR6, 0x61, UPT ;  /* 0x000000610600788c */ /* 0x000fe2000bf06270 */
[----:B------:R-:W-:Y:S02]  /*2a90*/  IMAD.MOV.U32 R0, RZ, RZ, R2 ;  /* 0x000000ffff007224 */ /* 0x000fe400078e0002 */
[----:B------:R-:W-:Y:S02]  /*2aa0*/  IMAD.MOV.U32 R7, RZ, RZ, R5 ;  /* 0x000000ffff077224 */ /* 0x000fe400078e0005 */
        /* <DEDUP_REMOVED lines=24> */
.L_x_483:
[----:B------:R-:W-:Y:S05]  /*2c30*/  BSYNC.RECONVERGENT B1 ;  /* 0x0000000000017941 */ /* 0x000fea0003800200 */
.L_x_482:
        /* <DEDUP_REMOVED lines=27> */
.L_x_485:
[----:B------:R-:W-:Y:S05]  /*2df0*/  BSYNC.RECONVERGENT B1 ;  /* 0x0000000000017941 */ /* 0x000fea0003800200 */
.L_x_484:
        /* <DEDUP_REMOVED lines=27> */
.L_x_487:
[----:B------:R-:W-:Y:S05]  /*2fb0*/  BSYNC.RECONVERGENT B1 ;  /* 0x0000000000017941 */ /* 0x000fea0003800200 */
.L_x_486:
        /* <DEDUP_REMOVED lines=27> */
.L_x_489:
[----:B------:R-:W-:Y:S05]  /*3170*/  BSYNC.RECONVERGENT B1 ;  /* 0x0000000000017941 */ /* 0x000fea0003800200 */
.L_x_488:
[----:B------:R-:W-:Y:S01]  /*3180*/  UISETP.GE.AND UP0, UPT, UR6, 0xe1, UPT ;  /* 0x000000e10600788c */ /* 0x000fe2000bf06270 */
[----:B------:R-:W-:Y:S02]  /*3190*/  IMAD.MOV.U32 R8, RZ, RZ, R2 ;  /* 0x000000ffff087224 */ /* 0x000fe400078e0002 */
[----:B------:R-:W-:Y:S02]  /*31a0*/  IMAD.MOV.U32 R7, RZ, RZ, R5 ;  /* 0x000000ffff077224 */ /* 0x000fe400078e0005 */
[----:B------:R-:W-:-:S04]  /*31b0*/  IMAD.MOV.U32 R6, RZ, RZ, R4 ;  /* 0x000000ffff067224 */ /* 0x000fc800078e0004 */
[----:B------:R-:W-:Y:S05]  /*31c0*/  BRA.U !UP0, `(.L_x_453) ;  /* 0x0000002508047547 */ /* 0x000fea000b800000 */
[----:B------:R-:W1:Y:S01]  /*31d0*/  S2UR UR5, SR_CgaCtaId ;  /* 0x00000000000579c3 */ /* 0x000e620000008800 */
[----:B------:R-:W-:Y:S02]  /*31e0*/  UMOV UR4, 0x400 ;  /* 0x0000040000047882 */ /* 0x000fe40000000000 */
[----:B-1----:R-:W-:-:S09]  /*31f0*/  ULEA UR4, UR5, UR4, 0x18 ;  /* 0x0000000405047291 */ /* 0x002fd2000f8ec0ff */
[----:B------:R-:W1:Y:S04]  /*3200*/  LDS R3, [UR4+0x78] ;  /* 0x00007804ff037984 */ /* 0x000e680008000800 */
[----:B0-----:R-:W0:Y:S01]  /*3210*/  LDS.64 R10, [UR4+0x80] ;  /* 0x00008004ff0a7984 */ /* 0x001e220008000a00 */
[----:B-1----:R-:W-:Y:S01]  /*3220*/  ISETP.GE.AND P0, PT, R2, R3, PT ;  /* 0x000000030200720c */ /* 0x002fe20003f06270 */
[----:B------:R-:W-:Y:S02]  /*3230*/  IMAD.MOV.U32 R8, RZ, RZ, R3 ;  /* 0x000000ffff087224 */ /* 0x000fe400078e0003 */
[----:B0-----:R-:W-:Y:S02]  /*3240*/  IMAD.MOV.U32 R7, RZ, RZ, R10 ;  /* 0x000000ffff077224 */ /* 0x001fe400078e000a */
        /* <DEDUP_REMOVED lines=15> */
.L_x_421:
[----:B------:R-:W1:Y:S01]  /*3340*/  S2R R0, SR_TID.X ;  /* 0x0000000000007919 */ /* 0x000e620000002100 */
[----:B------:R-:W1:Y:S01]  /*3350*/  LDC.64 R2, c[0x0][0x380] ;  /* 0x0000e000ff027b82 */ /* 0x000e620000000a00 */
[----:B------:R-:W2:Y:S01]  /*3360*/  LDCU.64 UR6, c[0x0][0x388] ;  /* 0x00007100ff0677ac */ /* 0x000ea20008000a00 */
[----:B-1----:R-:W-:-:S05]  /*3370*/  IMAD.WIDE.U32 R2, R0, 0x4, R2 ;  /* 0x0000000400027825 */ /* 0x002fca00078e0002 */
[----:B0-----:R-:W3:Y:S04]  /*3380*/  LDG.E R5, desc[UR8][R2.64] ;  /* 0x0000000802057981 */ /* 0x001ee8000c1e1900 */
[----:B------:R-:W3:Y:S04]  /*3390*/  LDG.E R6, desc[UR8][R2.64+0x400] ;  /* 0x0004000802067981 */ /* 0x000ee8000c1e1900 */
[----:B------:R-:W4:Y:S04]  /*33a0*/  LDG.E R7, desc[UR8][R2.64+0x800] ;  /* 0x0008000802077981 */ /* 0x000f28000c1e1900 */
[----:B------:R-:W5:Y:S04]  /*33b0*/  LDG.E R8, desc[UR8][R2.64+0xc00] ;  /* 0x000c000802087981 */ /* 0x000f68000c1e1900 */
[----:B------:R-:W2:Y:S01]  /*33c0*/  LDG.E R4, desc[UR8][R2.64+0x1000] ;  /* 0x0010000802047981 */ /* 0x000ea2000c1e1900 */
[----:B------:R-:W-:-:S04]  /*33d0*/  UISETP.GE.U32.AND UP0, UPT, UR4, 0xa00, UPT ;  /* 0x00000a000400788c */ /* 0x000fc8000bf06070 */
[----:B------:R-:W-:Y:S01]  /*33e0*/  UISETP.GE.U32.AND.EX UP0, UPT, UR5, URZ, UPT, UP0 ;  /* 0x000000ff0500728c */ /* 0x000fe2000bf06100 */
[CC--:B---3--:R-:W-:Y:S02]  /*33f0*/  VIMNMX R10, PT, PT, R5.reuse, R6.reuse, !PT ;  /* 0x00000006050a7248 */ /* 0x0c8fe40007fe0100 */
[----:B------:R-:W-:Y:S01]  /*3400*/  ISETP.GE.AND P0, PT, R5, R6, PT ;  /* 0x000000060500720c */ /* 0x000fe20003f06270 */
[----:B------:R-:W-:Y:S01]  /*3410*/  VIADD R5, R0, 0x100 ;  /* 0x0000010000057836 */ /* 0x000fe20000000000 */
[----:B----4-:R-:W-:Y:S02]  /*3420*/  VIMNMX R9, PT, PT, R7, R10, !PT ;  /* 0x0000000a07097248 */ /* 0x010fe40007fe0100 */
[----:B------:R-:W-:Y:S01]  /*3430*/  ISETP.GE.AND P2, PT, R10, R7, PT ;  /* 0x000000070a00720c */ /* 0x000fe20003f46270 */
[----:B------:R-:W-:Y:S01]  /*3440*/  IMAD.MOV.U32 R10, RZ, RZ, RZ ;  /* 0x000000ffff0a7224 */ /* 0x000fe200078e00ff */
[----:B-----5:R-:W-:Y:S02]  /*3450*/  ISETP.GE.AND P3, PT, R9, R8, PT ;  /* 0x000000080900720c */ /* 0x020fe40003f66270 */
[----:B------:R-:W-:Y:S01]  /*3460*/  VIMNMX R9, PT, PT, R8, R9, !PT ;  /* 0x0000000908097248 */ /* 0x000fe20007fe0100 */
[----:B------:R-:W-:-:S03]  /*3470*/  VIADD R8, R0, 0x200 ;  /* 0x0000020000087836 */ /* 0x000fc60000000000 */
[----:B--2---:R-:W-:-:S05]  /*3480*/  ISETP.GE.AND P1, PT, R9, R4, PT ;  /* 0x000000040900720c */ /* 0x004fca0003f26270 */
[----:B------:R-:W-:Y:S02]  /*3490*/  @P2 SEL R8, R5, R0, !P0 ;  /* 0x0000000005082207 */ /* 0x000fe40004000000 */
[C---:B------:R-:W-:Y:S01]  /*34a0*/  @!P3 VIADD R8, R0.reuse, 0x300 ;  /* 0x000003000008b836 */ /* 0x040fe20000000000 */
[----:B------:R-:W-:-:S05]  /*34b0*/  LOP3.LUT R5, R0, 0x400, RZ, 0xfc, !PT ;  /* 0x0000040000057812 */ /* 0x000fca00078efcff */
[C---:B------:R-:W-:Y:S02]  /*34c0*/  @P1 ISETP.GE.U32.AND P0, PT, R8.reuse, R5, PT ;  /* 0x000000050800120c */ /* 0x040fe40003f06070 */
[----:B------:R-:W-:Y:S02]  /*34d0*/  IADD3 R5, P2, PT, R5, UR6, RZ ;  /* 0x0000000605057c10 */ /* 0x000fe4000ff5e0ff */
[----:B------:R-:W-:Y:S02]  /*34e0*/  @P1 IADD3 R8, P3, PT, R8, UR6, RZ ;  /* 0x0000000608081c10 */ /* 0x000fe4000ff7e0ff */
[----:B------:R-:W-:Y:S01]  /*34f0*/  @P1 ISETP.GE.U32.AND.EX P0, PT, RZ, RZ, PT, P0 ;  /* 0x000000ffff00120c */ /* 0x000fe20003f06100 */
[----:B------:R-:W-:Y:S02]  /*3500*/  IMAD.X R6, RZ, RZ, UR7, P2 ;  /* 0x00000007ff067e24 */ /* 0x000fe400090e06ff */
[----:B------:R-:W-:Y:S01]  /*3510*/  @P1 IMAD.X R7, RZ, RZ, UR7, P3 ;  /* 0x00000007ff071e24 */ /* 0x000fe200098e06ff */
[----:B------:R-:W-:-:S04]  /*3520*/  @P1 ISETP.LT.OR P0, PT, R4, R9, !P0 ;  /* 0x000000090400120c */ /* 0x000fc80004701670 */
[----:B------:R-:W-:Y:S01]  /*3530*/  @P1 SEL R6, R7, R6, P0 ;  /* 0x0000000607061207 */ /* 0x000fe20000000000 */
[----:B------:R-:W-:Y:S01]  /*3540*/  IMAD.MOV.U32 R7, RZ, RZ, 0x500 ;  /* 0x00000500ff077424 */ /* 0x000fe200078e00ff */
[----:B------:R-:W-:Y:S02]  /*3550*/  @P1 SEL R4, R9, R4, P0 ;  /* 0x0000000409041207 */ /* 0x000fe40000000000 */
[----:B------:R-:W-:Y:S01]  /*3560*/  @P1 SEL R5, R8, R5, P0 ;  /* 0x0000000508051207 */ /* 0x000fe20000000000 */
[----:B------:R-:W-:Y:S06]  /*3570*/  BRA.U !UP0, `(.L_x_490) ;  /* 0x00000005081c7547 */ /* 0x000fec000b800000 */
[----:B------:R-:W-:Y:S01]  /*3580*/  IMAD.MOV.U32 R7, RZ, RZ, R4 ;  /* 0x000000ffff077224 */ /* 0x000fe200078e0004 */
[----:B------:R-:W0:Y:S01]  /*3590*/  LDCU.64 UR6, c[0x0][0x388] ;  /* 0x00007100ff0677ac */ /* 0x000e220008000a00 */
[----:B------:R-:W-:Y:S02]  /*35a0*/  IMAD.MOV.U32 R15, RZ, RZ, 0x500 ;  /* 0x00000500ff0f7424 */ /* 0x000fe400078e00ff */
[----:B------:R-:W-:Y:S01]  /*35b0*/  IMAD.MOV.U32 R16, RZ, RZ, RZ ;  /* 0x000000ffff107224 */ /* 0x000fe200078e00ff */
[----:B------:R-:W1:Y:S01]  /*35c0*/  LDCU.64 UR4, c[0x0][0x398] ;  /* 0x00007300ff0477ac */ /* 0x000e620008000a00 */
[----:B------:R-:W-:-:S05]  /*35d0*/  NOP ;  /* 0x0000000000007918 */ /* 0x000fca0000000000 */
.L_x_491:
[----:B------:R-:W-:-:S04]  /*35e0*/  LEA R8, P0, R15, R2, 0x2 ;  /* 0x000000020f087211 */ /* 0x000fc800078010ff */
[----:B------:R-:W-:-:S05]  /*35f0*/  LEA.HI.X R9, R15, R3, R16, 0x2, P0 ;  /* 0x000000030f097211 */ /* 0x000fca00000f1410 */
[----:B------:R-:W2:Y:S04]  /*3600*/  LDG.E R10, desc[UR8][R8.64] ;  /* 0x00000008080a7981 */ /* 0x000ea8000c1e1900 */
[----:B------:R-:W3:Y:S04]  /*3610*/  LDG.E R11, desc[UR8][R8.64+0x400] ;  /* 0x00040008080b7981 */ /* 0x000ee8000c1e1900 */
[----:B------:R-:W4:Y:S04]  /*3620*/  LDG.E R12, desc[UR8][R8.64+0x800] ;  /* 0x00080008080c7981 */ /* 0x000f28000c1e1900 */
[----:B------:R-:W5:Y:S04]  /*3630*/  LDG.E R13, desc[UR8][R8.64+0xc00] ;  /* 0x000c0008080d7981 */ /* 0x000f68000c1e1900 */
[----:B------:R1:W5:Y:S01]  /*3640*/  LDG.E R4, desc[UR8][R8.64+0x1000] ;  /* 0x0010000808047981 */ /* 0x000362000c1e1900 */
[----:B0-----:R-:W-:-:S04]  /*3650*/  IADD3 R18, P0, P2, R15, UR6, R0 ;  /* 0x000000060f127c10 */ /* 0x001fc8000fa1e000 */
[----:B------:R-:W-:Y:S01]  /*3660*/  IADD3.X R17, PT, PT, R16, UR7, RZ, P0, P2 ;  /* 0x0000000710117c10 */ /* 0x000fe200087e44ff */
[----:B-1----:R-:W-:Y:S01]  /*3670*/  IMAD.MOV.U32 R8, RZ, RZ, R18 ;  /* 0x000000ffff087224 */ /* 0x002fe200078e0012 */
[----:B------:R-:W-:-:S03]  /*3680*/  IADD3 R9, P4, PT, R15, 0xa00, RZ ;  /* 0x00000a000f097810 */ /* 0x000fc60007f9e0ff */
[----:B------:R-:W-:Y:S01]  /*3690*/  IMAD.MOV.U32 R14, RZ, RZ, R17 ;  /* 0x000000ffff0e7224 */ /* 0x000fe200078e0011 */
        /* <DEDUP_REMOVED lines=9> */
[----:B------:R-:W-:Y:S02]  /*3730*/  @P1 SEL R14, R6, R17, P0 ;  /* 0x00000011060e1207 */ /* 0x000fe40000000000 */
[----:B------:R-:W-:-:S07]  /*3740*/  IADD3 R6, P3, PT, R18, 0x200, RZ ;  /* 0x0000020012067810 */ /* 0x000fce0007f7e0ff */
[----:B------:R-:W-:-:S04]  /*3750*/  @P2 ISETP.GE.U32.AND P0, PT, R8, R7, PT ;  /* 0x000000070800220c */ /* 0x000fc80003f06070 */
[----:B------:R-:W-:-:S04]  /*3760*/  @P2 ISETP.GE.AND.EX P0, PT, R14, R5, PT, P0 ;  /* 0x000000050e00220c */ /* 0x000fc80003f06300 */
[----:B------:R-:W-:-:S04]  /*3770*/  @P2 ISETP.LT.OR P0, PT, R11, R10, !P0 ;  /* 0x0000000a0b00220c */ /* 0x000fc80004701670 */
[----:B------:R-:W-:Y:S02]  /*3780*/  @P2 SEL R11, R10, R11, P0 ;  /* 0x0000000b0a0b2207 */ /* 0x000fe40000000000 */
[----:B------:R-:W-:Y:S01]  /*3790*/  @P2 SEL R7, R8, R7, P0 ;  /* 0x0000000708072207 */ /* 0x000fe20000000000 */
[----:B------:R-:W-:Y:S01]  /*37a0*/  IMAD.X R8, RZ, RZ, R17, P3 ;  /* 0x000000ffff087224 */ /* 0x000fe200018e0611 */
[----:B----4-:R-:W-:Y:S02]  /*37b0*/  ISETP.GE.AND P1, PT, R11, R12, PT ;  /* 0x0000000c0b00720c */ /* 0x010fe40003f26270 */
[----:B------:R-:W-:Y:S02]  /*37c0*/  @P2 SEL R5, R14, R5, P0 ;  /* 0x000000050e052207 */ /* 0x000fe40000000000 */
[----:B------:R-:W-:-:S09]  /*37d0*/  IADD3 R14, P2, PT, R18, 0x300, RZ ;  /* 0x00000300120e7810 */ /* 0x000fd20007f5e0ff */
[----:B------:R-:W-:-:S04]  /*37e0*/  @P1 ISETP.GE.U32.AND P0, PT, R7, R6, PT ;  /* 0x000000060700120c */ /* 0x000fc80003f06070 */
[----:B------:R-:W-:-:S04]  /*37f0*/  @P1 ISETP.GE.AND.EX P0, PT, R5, R8, PT, P0 ;  /* 0x000000080500120c */ /* 0x000fc80003f06300 */
[----:B------:R-:W-:-:S04]  /*3800*/  @P1 ISETP.LT.OR P0, PT, R12, R11, !P0 ;  /* 0x0000000b0c00120c */ /* 0x000fc80004701670 */
[----:B------:R-:W-:Y:S02]  /*3810*/  @P1 SEL R12, R11, R12, P0 ;  /* 0x0000000c0b0c1207 */ /* 0x000fe40000000000 */
[----:B------:R-:W-:Y:S01]  /*3820*/  @P1 SEL R6, R7, R6, P0 ;  /* 0x0000000607061207 */ /* 0x000fe20000000000 */
[----:B------:R-:W-:Y:S01]  /*3830*/  IMAD.X R7, RZ, RZ, R17, P2 ;  /* 0x000000ffff077224 */ /* 0x000fe200010e0611 */
[----:B-----5:R-:W-:Y:S02]  /*3840*/  ISETP.GE.AND P3, PT, R12, R13, PT ;  /* 0x0000000d0c00720c */ /* 0x020fe40003f66270 */
        /* <DEDUP_REMOVED lines=8> */
[----:B------:R-:W-:Y:S02]  /*38d0*/  ISETP.GE.AND P2, PT, R13, R4, PT ;  /* 0x000000040d00720c */ /* 0x000fe40003f46270 */
[----:B------:R-:W-:Y:S01]  /*38e0*/  ISETP.GT.U32.AND P1, PT, R9, UR4, PT ;  /* 0x0000000409007c0c */ /* 0x000fe2000bf24070 */
[----:B------:R-:W-:Y:S01]  /*38f0*/  IMAD.X R9, RZ, RZ, R16, P4 ;  /* 0x000000ffff097224 */ /* 0x000fe200020e0610 */
[----:B------:R-:W-:Y:S02]  /*3900*/  @P3 SEL R7, R8, R7, P0 ;  /* 0x0000000708073207 */ /* 0x000fe40000000000 */
[----:B------:R-:W-:-:S02]  /*3910*/  IADD3 R8, P3, PT, R15, 0x500, RZ ;  /* 0x000005000f087810 */ /* 0x000fc40007f7e0ff */
[----:B------:R-:W-:-:S03]  /*3920*/  ISETP.GT.AND.EX P1, PT, R9, UR5, PT, P1 ;  /* 0x0000000509007c0c */ /* 0x000fc6000bf24310 */
[----:B------:R-:W-:Y:S02]  /*3930*/  IMAD.X R10, RZ, RZ, R16, P3 ;  /* 0x000000ffff0a7224 */ /* 0x000fe400018e0610 */
[----:B------:R-:W-:Y:S01]  /*3940*/  @P2 ISETP.GE.U32.AND P0, PT, R14, R5, PT ;  /* 0x000000050e00220c */ /* 0x000fe20003f06070 */
[----:B------:R-:W-:Y:S02]  /*3950*/  IMAD.MOV.U32 R15, RZ, RZ, R8 ;  /* 0x000000ffff0f7224 */ /* 0x000fe400078e0008 */
[----:B------:R-:W-:Y:S01]  /*3960*/  IMAD.MOV.U32 R16, RZ, RZ, R10 ;  /* 0x000000ffff107224 */ /* 0x000fe200078e000a */
[----:B------:R-:W-:-:S04]  /*3970*/  @P2 ISETP.GE.AND.EX P0, PT, R7, R6, PT, P0 ;  /* 0x000000060700220c */ /* 0x000fc80003f06300 */
[----:B------:R-:W-:-:S04]  /*3980*/  @P2 ISETP.LT.OR P0, PT, R4, R13, !P0 ;  /* 0x0000000d0400220c */ /* 0x000fc80004701670 */
[----:B------:R-:W-:Y:S02]  /*3990*/  @P2 SEL R4, R13, R4, P0 ;  /* 0x000000040d042207 */ /* 0x000fe40000000000 */
[----:B------:R-:W-:Y:S02]  /*39a0*/  @P2 SEL R6, R7, R6, P0 ;  /* 0x0000000607062207 */ /* 0x000fe40000000000 */
[----:B------:R-:W-:Y:S01]  /*39b0*/  @P2 SEL R5, R14, R5, P0 ;  /* 0x000000050e052207 */ /* 0x000fe20000000000 */
[----:B------:R-:W-:Y:S01]  /*39c0*/  IMAD.MOV.U32 R7, RZ, RZ, R4 ;  /* 0x000000ffff077224 */ /* 0x000fe200078e0004 */
[----:B------:R-:W-:Y:S06]  /*39d0*/  @!P1 BRA `(.L_x_491) ;  /* 0xfffffffc00009947 */ /* 0x000fec000383ffff */
[----:B------:R-:W-:-:S07]  /*39e0*/  IMAD.MOV.U32 R7, RZ, RZ, R8 ;  /* 0x000000ffff077224 */ /* 0x000fce00078e0008 */
.L_x_490:
        /* <DEDUP_REMOVED lines=8> */
[----:B------:R-:W-:Y:S01]  /*3a70*/  BSSY.RECONVERGENT B2, `(.L_x_494) ;  /* 0x0000030000027945 */ /* 0x000fe20003800200 */
[----:B------:R-:W-:Y:S02]  /*3a80*/  IMAD.MOV.U32 R12, RZ, RZ, R0 ;  /* 0x000000ffff0c7224 */ /* 0x000fe400078e0000 */
[----:B------:R-:W-:-:S04]  /*3a90*/  IADD3 R15, PT, PT, -R7, UR4, R2 ;  /* 0x00000004070f7c10 */ /* 0x000fc8000fffe102 */
[----:B------:R-:W-:-:S04]  /*3aa0*/  LOP3.LUT R2, R15, 0x300, RZ, 0xc0, !PT ;  /* 0x000003000f027812 */ /* 0x000fc800078ec0ff */
[----:B------:R-:W-:-:S13]  /*3ab0*/  ISETP.NE.AND P0, PT, R2, 0x300, PT ;  /* 0x000003000200780c */ /* 0x000fda0003f05270 */
[----:B------:R-:W-:Y:S05]  /*3ac0*/  @!P0 BRA `(.L_x_495) ;  /* 0x0000000000a88947 */ /* 0x000fea0003800000 */
[----:B------:R-:W0:Y:S01]  /*3ad0*/  LDCU.64 UR10, c[0x0][0x380] ;  /* 0x00007000ff0a77ac */ /* 0x000e220008000a00 */
[----:B------:R-:W-:Y:S01]  /*3ae0*/  IADD3 R3, P0, PT, R0, R7, RZ ;  /* 0x0000000700037210 */ /* 0x000fe20007f1e0ff */
[----:B------:R-:W-:Y:S01]  /*3af0*/  IMAD.MOV.U32 R12, RZ, RZ, R0 ;  /* 0x000000ffff0c7224 */ /* 0x000fe200078e0000 */
[----:B------:R-:W-:-:S03]  /*3b00*/  LEA.HI R2, R15, 0x1, RZ, 0x18 ;  /* 0x000000010f027811 */ /* 0x000fc600078fc0ff */
[----:B------:R-:W-:Y:S01]  /*3b10*/  IMAD.X R14, RZ, RZ, R10, P0 ;  /* 0x000000ffff0e7224 */ /* 0x000fe200000e060a */
[----:B------:R-:W-:Y:S02]  /*3b20*/  LOP3.LUT R2, R2, 0x3, RZ, 0xc0, !PT ;  /* 0x0000000302027812 */ /* 0x000fe400078ec0ff */
[----:B------:R-:W-:-:S03]  /*3b30*/  IADD3 R13, P0, PT, R3, UR6, RZ ;  /* 0x00000006030d7c10 */ /* 0x000fc6000ff1e0ff */
[----:B------:R-:W-:Y:S01]  /*3b40*/  IMAD.MOV R8, RZ, RZ, -R2 ;  /* 0x000000ffff087224 */ /* 0x000fe200078e0a02 */
[----:B0-----:R-:W-:-:S04]  /*3b50*/  LEA R9, P1, R3, UR10, 0x2 ;  /* 0x0000000a03097c11 */ /* 0x001fc8000f8210ff */
[----:B------:R-:W-:Y:S02]  /*3b60*/  LEA.HI.X R3, R3, UR11, R14, 0x2, P1 ;  /* 0x0000000b03037c11 */ /* 0x000fe400088f140e */
[----:B------:R-:W-:-:S07]  /*3b70*/  IADD3.X R14, PT, PT, R14, UR7, RZ, P0, !PT ;  /* 0x000000070e0e7c10 */ /* 0x000fce00087fe4ff */
.L_x_498:
        /* <DEDUP_REMOVED lines=25> */
.L_x_497:
[----:B------:R-:W-:Y:S05]  /*3d10*/  BSYNC.RECONVERGENT B3 ;  /* 0x0000000000037941 */ /* 0x000fea0003800200 */
.L_x_496:
[----:B------:R-:W-:Y:S01]  /*3d20*/  IADD3 R13, P0, PT, R13, 0x100, RZ ;  /* 0x000001000d0d7810 */ /* 0x000fe20007f1e0ff */
[----:B------:R-:W-:Y:S02]  /*3d30*/  VIADD R12, R12, 0x100 ;  /* 0x000001000c0c7836 */ /* 0x000fe40000000000 */
[----:B------:R-:W-:Y:S02]  /*3d40*/  IMAD.X R3, RZ, RZ, R3, P3 ;  /* 0x000000ffff037224 */ /* 0x000fe400018e0603 */
[----:B------:R-:W-:Y:S01]  /*3d50*/  IMAD.X R14, RZ, RZ, R14, P0 ;  /* 0x000000ffff0e7224 */ /* 0x000fe200000e060e */
[----:B------:R-:W-:Y:S07]  /*3d60*/  @P2 BRA `(.L_x_498) ;  /* 0xfffffffc00842947 */ /* 0x000fee000383ffff */
.L_x_495:
[----:B------:R-:W-:Y:S05]  /*3d70*/  BSYNC.RECONVERGENT B2 ;  /* 0x0000000000027941 */ /* 0x000fea0003800200 */
.L_x_494:
[----:B------:R-:W-:-:S13]  /*3d80*/  ISETP.GE.U32.AND P0, PT, R15, 0x300, PT ;  /* 0x000003000f00780c */ /* 0x000fda0003f06070 */
[----:B------:R-:W-:Y:S05]  /*3d90*/  @!P0 BRA `(.L_x_493) ;  /* 0x0000000400888947 */ /* 0x000fea0003800000 */
[----:B------:R-:W0:Y:S01]  /*3da0*/  LDC.64 R2, c[0x0][0x380] ;  /* 0x0000e000ff027b82 */ /* 0x000e220000000a00 */
[----:B------:R-:W-:-:S07]  /*3db0*/  VIADD R12, R12, 0x200 ;  /* 0x000002000c0c7836 */ /* 0x000fce0000000000 */
[----:B------:R-:W1:Y:S02]  /*3dc0*/  LDC.64 R8, c[0x0][0x388] ;  /* 0x0000e200ff087b82 */ /* 0x000e640000000a00 */
.L_x_507:
        /* <DEDUP_REMOVED lines=29> */
.L_x_500:
[----:B------:R-:W-:Y:S05]  /*3fa0*/  BSYNC.RECONVERGENT B2 ;  /* 0x0000000000027941 */ /* 0x000fea0003800200 */
.L_x_499:
        /* <DEDUP_REMOVED lines=20> */
.L_x_502:
[----:B------:R-:W-:Y:S05]  /*40f0*/  BSYNC.RECONVERGENT B2 ;  /* 0x0000000000027941 */ /* 0x000fea0003800200 */
.L_x_501:
        /* <DEDUP_REMOVED lines=20> */
.L_x_504:
[----:B------:R-:W-:Y:S05]  /*4240*/  BSYNC.RECONVERGENT B2 ;  /* 0x0000000000027941 */ /* 0x000fea0003800200 */
.L_x_503:
        /* <DEDUP_REMOVED lines=18> */
.L_x_506:
[----:B------:R-:W-:Y:S05]  /*4370*/  BSYNC.RECONVERGENT B2 ;  /* 0x0000000000027941 */ /* 0x000fea0003800200 */
.L_x_505:
[C---:B------:R-:W-:Y:S02]  /*4380*/  VIADD R14, R12.reuse, 0x200 ;  /* 0x000002000c0e7836 */ /* 0x040fe40000000000 */
[----:B------:R-:W-:-:S03]  /*4390*/  VIADD R12, R12, 0x400 ;  /* 0x000004000c0c7836 */ /* 0x000fc60000000000 */
[----:B------:R-:W-:-:S13]  /*43a0*/  ISETP.GE.AND P0, PT, R14, R11, PT ;  /* 0x0000000b0e00720c */ /* 0x000fda0003f06270 */
[----:B------:R-:W-:Y:S05]  /*43b0*/  @!P0 BRA `(.L_x_507) ;  /* 0xfffffff800848947 */ /* 0x000fea000383ffff */
.L_x_493:
[----:B------:R-:W-:Y:S05]  /*43c0*/  BSYNC.RECONVERGENT B1 ;  /* 0x0000000000017941 */ /* 0x000fea0003800200 */
.L_x_492:
        /* <DEDUP_REMOVED lines=31> */
.L_x_509:
[----:B------:R-:W-:Y:S05]  /*45c0*/  BSYNC.RECONVERGENT B1 ;  /* 0x0000000000017941 */ /* 0x000fea0003800200 */
.L_x_508:
        /* <DEDUP_REMOVED lines=24> */
.L_x_511:
[----:B------:R-:W-:Y:S05]  /*4750*/  BSYNC.RECONVERGENT B1 ;  /* 0x0000000000017941 */ /* 0x000fea0003800200 */
.L_x_510:
[----:B0-----:R0:W4:Y:S01]  /*4760*/  SHFL.DOWN PT, R8, R3, 0x4, 0x1f ;  /* 0x08801f0003087f89 */ /* 0x00112200000e0000 */
[----:B------:R-:W-:Y:S01]  /*4770*/  BSSY.RECONVERGENT B1, `(.L_x_512) ;  /* 0x0000017000017945 */ /* 0x000fe20003800200 */
[----:B------:R-:W-:Y:S02]  /*4780*/  IMAD.MOV.U32 R2, RZ, RZ, R3 ;  /* 0x000000ffff027224 */ /* 0x000fe400078e0003 */
[----:B-1----:R0:W1:Y:S01]  /*4790*/  SHFL.DOWN PT, R9, R4, 0x4, 0x1f ;  /* 0x08801f0004097f89 */ /* 0x00206200000e0000 */
[----:B--2---:R-:W-:Y:S02]  /*47a0*/  IMAD.MOV.U32 R6, RZ, RZ, R4 ;  /* 0x000000ffff067224 */ /* 0x004fe400078e0004 */
[----:B------:R-:W-:Y:S01]  /*47b0*/  IMAD.MOV.U32 R7, RZ, RZ, R5 ;  /* 0x000000ffff077224 */ /* 0x000fe200078e0005 */
[----:B------:R0:W2:Y:S01]  /*47c0*/  SHFL.DOWN PT, R10, R5, 0x4, 0x1f ;  /* 0x08801f00050a7f89 */ /* 0x0000a200000e0000 */
[----:B------:R-:W-:Y:S05]  /*47d0*/  @P5 BRA `(.L_x_513) ;  /* 0x0000000000405947 */ /* 0x000fea0003800000 */
[----:B----4-:R-:W-:Y:S01]  /*47e0*/  ISETP.GE.AND P0, PT, R3, R8, PT ;  /* 0x000000080300720c */ /* 0x010fe20003f06270 */
[----:B------:R-:W-:Y:S02]  /*47f0*/  IMAD.MOV.U32 R2, RZ, RZ, R8 ;  /* 0x000000ffff027224 */ /* 0x000fe400078e0008 */
[----:B-1----:R-:W-:Y:S02]  /*4800*/  IMAD.MOV.U32 R6, RZ, RZ, R9 ;  /* 0x000000ffff067224 */ /* 0x002fe400078e0009 */
[----:B--2---:R-:W-:-:S08]  /*4810*/  IMAD.MOV.U32 R7, RZ, RZ, R10 ;  /* 0x000000ffff077224 */ /* 0x004fd000078e000a */
        /* <DEDUP_REMOVED lines=12> */
.L_x_513:
[----:B------:R-:W-:Y:S05]  /*48e0*/  BSYNC.RECONVERGENT B1 ;  /* 0x0000000000017941 */ /* 0x000fea0003800200 */
.L_x_512:
[----:B-1----:R1:W1:Y:S01]  /*48f0*/  SHFL.DOWN PT, R9, R2, 0x8, 0x1f ;  /* 0x09001f0002097f89 */ /* 0x00226200000e0000 */
[----:B------:R-:W-:Y:S01]  /*4900*/  BSSY.RECONVERGENT B1, `(.L_x_514) ;  /* 0x0000017000017945 */ /* 0x000fe20003800200 */
[----:B0-----:R-:W-:Y:S02]  /*4910*/  IMAD.MOV.U32 R3, RZ, RZ, R2 ;  /* 0x000000ffff037224 */ /* 0x001fe400078e0002 */
[----:B---3--:R0:W3:Y:S01]  /*4920*/  SHFL.DOWN PT, R11, R6, 0x8, 0x1f ;  /* 0x09001f00060b7f89 */ /* 0x0080e200000e0000 */
[----:B------:R-:W-:Y:S02]  /*4930*/  IMAD.MOV.U32 R4, RZ, RZ, R6 ;  /* 0x000000ffff047224 */ /* 0x000fe400078e0006 */
[----:B------:R-:W-:Y:S01]  /*4940*/  IMAD.MOV.U32 R5, RZ, RZ, R7 ;  /* 0x000000ffff057224 */ /* 0x000fe200078e0007 */
[----:B----4-:R0:W4:Y:S01]  /*4950*/  SHFL.DOWN PT, R8, R7, 0x8, 0x1f ;  /* 0x09001f0007087f89 */ /* 0x01012200000e0000 */
[----:B------:R-:W-:Y:S05]  /*4960*/  @P4 BRA `(.L_x_515) ;  /* 0x0000000000404947 */ /* 0x000fea0003800000 */
[----:B-1----:R-:W-:Y:S01]  /*4970*/  ISETP.GE.AND P0, PT, R2, R9, PT ;  /* 0x000000090200720c */ /* 0x002fe20003f06270 */
        /* <DEDUP_REMOVED lines=15> */
.L_x_515:
[----:B------:R-:W-:Y:S05]  /*4a70*/  BSYNC.RECONVERGENT B1 ;  /* 0x0000000000017941 */ /* 0x000fea0003800200 */
.L_x_514:
[----:B-1----:R1:W1:Y:S01]  /*4a80*/  SHFL.DOWN PT, R2, R3, 0x10, 0x1f ;  /* 0x0a001f0003027f89 */ /* 0x00226200000e0000 */
[----:B------:R-:W-:Y:S01]  /*4a90*/  BSSY.RECONVERGENT B1, `(.L_x_516) ;  /* 0x0000017000017945 */ /* 0x000fe20003800200 */
[----:B----4-:R-:W-:Y:S02]  /*4aa0*/  IMAD.MOV.U32 R8, RZ, RZ, R3 ;  /* 0x000000ffff087224 */ /* 0x010fe400078e0003 */
[----:B------:R4:W1:Y:S01]  /*4ab0*/  SHFL.DOWN PT, R9, R4, 0x10, 0x1f ;  /* 0x0a001f0004097f89 */ /* 0x00086200000e0000 */
[----:B0-----:R-:W-:Y:S02]  /*4ac0*/  IMAD.MOV.U32 R7, RZ, RZ, R4 ;  /* 0x000000ffff077224 */ /* 0x001fe400078e0004 */
[----:B------:R-:W-:Y:S01]  /*4ad0*/  IMAD.MOV.U32 R6, RZ, RZ, R5 ;  /* 0x000000ffff067224 */ /* 0x000fe200078e0005 */
[----:B--2---:R4:W0:Y:S01]  /*4ae0*/  SHFL.DOWN PT, R10, R5, 0x10, 0x1f ;  /* 0x0a001f00050a7f89 */ /* 0x00482200000e0000 */
[----:B------:R-:W-:Y:S05]  /*4af0*/  @P3 BRA `(.L_x_517) ;  /* 0x0000000000403947 */ /* 0x000fea0003800000 */
[----:B-1----:R-:W-:Y:S01]  /*4b00*/  ISETP.GE.AND P0, PT, R3, R2, PT ;  /* 0x000000020300720c */ /* 0x002fe20003f06270 */
        /* <DEDUP_REMOVED lines=15> */
.L_x_517:
[----:B------:R-:W-:Y:S05]  /*4c00*/  BSYNC.RECONVERGENT B1 ;  /* 0x0000000000017941 */ /* 0x000fea0003800200 */
.L_x_516:
[----:B------:R-:W-:Y:S04]  /*4c10*/  BSSY.RECONVERGENT B1, `(.L_x_518) ;  /* 0x000000c000017945 */ /* 0x000fe80003800200 */
[----:B------:R-:W-:Y:S05]  /*4c20*/  @P2 BRA `(.L_x_519) ;  /* 0x0000000000282947 */ /* 0x000fea0003800000 */
[----:B----4-:R-:W2:Y:S01]  /*4c30*/  S2R R4, SR_CgaCtaId ;  /* 0x0000000000047919 */ /* 0x010ea20000008800 */
[----:B-1----:R-:W-:Y:S02]  /*4c40*/  MOV R3, 0x400 ;  /* 0x0000040000037802 */ /* 0x002fe40000000f00 */
        /* <DEDUP_REMOVED lines=8> */
.L_x_519:
[----:B------:R-:W-:Y:S05]  /*4cd0*/  BSYNC.RECONVERGENT B1 ;  /* 0x0000000000017941 */ /* 0x000fea0003800200 */
.L_x_518:
[----:B------:R-:W-:Y:S01]  /*4ce0*/  BAR.SYNC.DEFER_BLOCKING 0x0 ;  /* 0x0000000000007b1d */ /* 0x000fe20000010000 */
[----:B------:R-:W-:-:S13]  /*4cf0*/  ISETP.NE.AND P1, PT, R0, RZ, PT ;  /* 0x000000ff0000720c */ /* 0x000fda0003f25270 */
[----:B------:R-:W-:Y:S05]  /*4d00*/  @P1 BRA `(.L_x_453) ;  /* 0x0000000800341947 */ /* 0x000fea0003800000 */
[----:B-12---:R-:W1:Y:S01]  /*4d10*/  S2R R3, SR_CgaCtaId ;  /* 0x0000000000037919 */ /* 0x006e620000008800 */
[----:B------:R-:W-:Y:S01]  /*4d20*/  MOV R0, 0x400 ;  /* 0x0000040000007802 */ /* 0x000fe20000000f00 */
[----:B------:R-:W-:Y:S03]  /*4d30*/  BSSY.RECONVERGENT B1, `(.L_x_520) ;  /* 0x0000016000017945 */ /* 0x000fe60003800200 */
[----:B-1----:R-:W-:-:S05]  /*4d40*/  LEA R24, R3, R0, 0x18 ;  /* 0x0000000003187211 */ /* 0x002fca00078ec0ff */
[----:B------:R-:W1:Y:S04]  /*4d50*/  LDS R3, [R24+0x18] ;  /* 0x0000180018037984 */ /* 0x000e680000000800 */
[----:B----4-:R-:W2:Y:S04]  /*4d60*/  LDS.64 R4, [R24+0x20] ;  /* 0x0000200018047984 */ /* 0x010ea80000000a00 */
[----:B------:R4:W0:Y:S04]  /*4d70*/  LDS R18, [R24+0x28] ;  /* 0x0000280018127984 */ /* 0x0008280000000800 */
[----:B------:R4:W0:Y:S01]  /*4d80*/  LDS R16, [R24+0x38] ;  /* 0x0000380018107984 */ /* 0x0008220000000800 */
[----:B-1----:R-:W-:Y:S01]  /*4d90*/  ISETP.GE.AND P0, PT, R8, R3, PT ;  /* 0x000000030800720c */ /* 0x002fe20003f06270 */
[----:B------:R-:W-:-:S02]  /*4da0*/  IMAD.MOV.U32 R19, RZ, RZ, R3 ;  /* 0x000000ffff137224 */ /* 0x000fc400078e0003 */
[----:B--2---:R-:W-:Y:S02]  /*4db0*/  IMAD.MOV.U32 R21, RZ, RZ, R4 ;  /* 0x000000ffff157224 */ /* 0x004fe400078e0004 */
[----:B------:R-:W-:-:S08]  /*4dc0*/  IMAD.MOV.U32 R20, RZ, RZ, R5 ;  /* 0x000000ffff147224 */ /* 0x000fd000078e0005 */
[----:B0---4-:R-:W-:Y:S05]  /*4dd0*/  @!P0 BRA `(.L_x_521) ;  /* 0x00000000002c8947 */ /* 0x011fea0003800000 */
        /* <DEDUP_REMOVED lines=11> */
.L_x_521:
[----:B------:R-:W-:Y:S05]  /*4e90*/  BSYNC.RECONVERGENT B1 ;  /* 0x0000000000017941 */ /* 0x000fea0003800200 */
.L_x_520:
        /* <DEDUP_REMOVED lines=27> */
.L_x_523:
[----:B------:R-:W-:Y:S05]  /*5050*/  BSYNC.RECONVERGENT B1 ;  /* 0x0000000000017941 */ /* 0x000fea0003800200 */
.L_x_522:
        /* <DEDUP_REMOVED lines=17> */
.L_x_525:
[----:B------:R-:W-:Y:S05]  /*5170*/  BSYNC.RECONVERGENT B1 ;  /* 0x0000000000017941 */ /* 0x000fea0003800200 */
.L_x_524:
        /* <DEDUP_REMOVED lines=17> */
.L_x_527:
[----:B------:R-:W-:Y:S05]  /*5290*/  BSYNC.RECONVERGENT B1 ;  /* 0x0000000000017941 */ /* 0x000fea0003800200 */
.L_x_526:
        /* <DEDUP_REMOVED lines=17> */
.L_x_529:
[----:B------:R-:W-:Y:S05]  /*53b0*/  BSYNC.RECONVERGENT B1 ;  /* 0x0000000000017941 */ /* 0x000fea0003800200 */
.L_x_528:
        /* <DEDUP_REMOVED lines=17> */
.L_x_531:
[----:B------:R-:W-:Y:S05]  /*54d0*/  BSYNC.RECONVERGENT B1 ;  /* 0x0000000000017941 */ /* 0x000fea0003800200 */
.L_x_530:
        /* <DEDUP_REMOVED lines=16> */
.L_x_453:
[----:B------:R-:W-:Y:S05]  /*55e0*/  BSYNC.RECONVERGENT B0 ;  /* 0x0000000000007941 */ /* 0x000fea0003800200 */
.L_x_420:
[----:B------:R-:W-:Y:S05]  /*55f0*/  @P1 EXIT ;  /* 0x000000000000194d */ /* 0x000fea0003800000 */
[----:B01234-:R-:W0:Y:S01]  /*5600*/  LDC.64 R2, c[0x0][0x390] ;  /* 0x0000e400ff027b82 */ /* 0x01fe220000000a00 */
[----:B------:R-:W-:-:S04]  /*5610*/  LOP3.LUT R7, R7, R6, RZ, 0x3c, !PT ;  /* 0x0000000607077212 */ /* 0x000fc800078e3cff */
[----:B------:R-:W-:-:S04]  /*5620*/  LOP3.LUT R6, R7, R6, RZ, 0x3c, !PT ;  /* 0x0000000607067212 */ /* 0x000fc800078e3cff */
[----:B------:R-:W-:-:S05]  /*5630*/  LOP3.LUT R7, R7, R6, RZ, 0x3c, !PT ;  /* 0x0000000607077212 */ /* 0x000fca00078e3cff */
[----:B0-----:R-:W-:Y:S04]  /*5640*/  STG.E.64 desc[UR8][R2.64+0x8], R6 ;  /* 0x0000080602007986 */ /* 0x001fe8000c101b08 */
[----:B------:R-:W-:Y:S01]  /*5650*/  STG.E desc[UR8][R2.64], R8 ;  /* 0x0000000802007986 */ /* 0x000fe2000c101908 */
[----:B------:R-:W-:Y:S05]  /*5660*/  EXIT ;  /* 0x000000000000794d */ /* 0x000fea0003800000 */
.L_x_532:
        /* <DEDUP_REMOVED lines=9> */
.L_x_911:


//--------------------- .text._ZN6thrust24THRUST_300001_SM_1000_NS8cuda_cub4core6detail13_kernel_agentINS1_8__reduce11ReduceAgentIPN4cuda3std3__45tupleIJilEEESC_SB_iNS1_9__extrema9arg_max_fIilNS9_4lessIiEEEEEEJSC_SC_iSH_EEEvDpT0_ --------------------------
	.section	.text._ZN6thrust24THRUST_300001_SM_1000_NS8cuda_cub4core6detail13_kernel_agentINS1_8__reduce11ReduceAgentIPN4cuda3std3__45tupleIJilEEESC_SB_iNS1_9__extrema9arg_max_fIilNS9_4lessIiEEEEEEJSC_SC_iSH_EEEvDpT0_,"ax",@progbits
	.align	128
        .global         _ZN6thrust24THRUST_300001_SM_1000_NS8cuda_cub4core6detail13_kernel_agentINS1_8__reduce11ReduceAgentIPN4cuda3std3__45tupleIJilEEESC_SB_iNS1_9__extrema9arg_max_fIilNS9_4lessIiEEEEEEJSC_SC_iSH_EEEvDpT0_
        .type           _ZN6thrust24THRUST_300001_SM_1000_NS8cuda_cub4core6detail13_kernel_agentINS1_8__reduce11ReduceAgentIPN4cuda3std3__45tupleIJilEEESC_SB_iNS1_9__extrema9arg_max_fIilNS9_4lessIiEEEEEEJSC_SC_iSH_EEEvDpT0_,@function
        .size           _ZN6thrust24THRUST_300001_SM_1000_NS8cuda_cub4core6detail13_kernel_agentINS1_8__reduce11ReduceAgentIPN4cuda3std3__45tupleIJilEEESC_SB_iNS1_9__extrema9arg_max_fIilNS9_4lessIiEEEEEEJSC_SC_iSH_EEEvDpT0_,(.L_x_912 - _ZN6thrust24THRUST_300001_SM_1000_NS8cuda_cub4core6detail13_kernel_agentINS1_8__reduce11ReduceAgentIPN4cuda3std3__45tupleIJilEEESC_SB_iNS1_9__extrema9arg_max_fIilNS9_4lessIiEEEEEEJSC_SC_iSH_EEEvDpT0_)
        .other          _ZN6thrust24THRUST_300001_SM_1000_NS8cuda_cub4core6detail13_kernel_agentINS1_8__reduce11ReduceAgentIPN4cuda3std3__45tupleIJilEEESC_SB_iNS1_9__extrema9arg_max_fIilNS9_4lessIiEEEEEEJSC_SC_iSH_EEEvDpT0_,@"STO_CUDA_ENTRY STV_DEFAULT"
_ZN6thrust24THRUST_300001_SM_1000_NS8cuda_cub4core6detail13_kernel_agentINS1_8__reduce11ReduceAgentIPN4cuda3std3__45tupleIJilEEESC_SB_iNS1_9__extrema9arg_max_fIilNS9_4lessIiEEEEEEJSC_SC_iSH_EEEvDpT0_:
.text._ZN6thrust24THRUST_300001_SM_1000_NS8cuda_cub4core6detail13_kernel_agentINS1_8__reduce11ReduceAgentIPN4cuda3std3__45tupleIJilEEESC_SB_iNS1_9__extrema9arg_max_fIilNS9_4lessIiEEEEEEJSC_SC_iSH_EEEvDpT0_:
        /* <DEDUP_REMOVED lines=21> */
.L_x_536:
[----:B0-----:R-:W-:Y:S05]  /*0150*/  BSYNC.RECONVERGENT B1 ;  /* 0x0000000000017941 */ /* 0x001fea0003800200 */
.L_x_535:
        /* <DEDUP_REMOVED lines=15> */
.L_x_543:
        /* <DEDUP_REMOVED lines=28> */
.L_x_542:
[----:B------:R-:W-:Y:S05]  /*0410*/  BSYNC.RECONVERGENT B3 ;  /* 0x0000000000037941 */ /* 0x000fea0003800200 */
.L_x_541:
[----:B------:R-:W-:Y:S02]  /*0420*/  IMAD.X R7, RZ, RZ, R7, P3 ;  /* 0x000000ffff077224 */ /* 0x000fe400018e0607 */
[----:B------:R-:W-:Y:S01]  /*0430*/  VIADD R5, R5, 0x100 ;  /* 0x0000010005057836 */ /* 0x000fe20000000000 */
[----:B------:R-:W-:Y:S06]  /*0440*/  @P2 BRA `(.L_x_543) ;  /* 0xfffffffc00802947 */ /* 0x000fec000383ffff */
.L_x_540:
[----:B------:R-:W-:Y:S05]  /*0450*/  BSYNC.RECONVERGENT B2 ;  /* 0x0000000000027941 */ /* 0x000fea0003800200 */
.L_x_539:
[----:B------:R-:W0:Y:S01]  /*0460*/  LDC.64 R8, c[0x0][0x380] ;  /* 0x0000e000ff087b82 */ /* 0x000e220000000a00 */
[----:B------:R-:W-:-:S13]  /*0470*/  ISETP.GE.U32.AND P0, PT, R12, 0x300, PT ;  /* 0x000003000c00780c */ /* 0x000fda0003f06070 */
[----:B------:R-:W-:Y:S05]  /*0480*/  @!P0 BRA `(.L_x_538) ;  /* 0x0000000400588947 */ /* 0x000fea0003800000 */
.L_x_552:
        /* <DEDUP_REMOVED lines=26> */
.L_x_545:
[----:B------:R-:W-:Y:S05]  /*0630*/  BSYNC.RECONVERGENT B2 ;  /* 0x0000000000027941 */ /* 0x000fea0003800200 */
.L_x_544:
        /* <DEDUP_REMOVED lines=17> */
.L_x_547:
[----:B------:R-:W-:Y:S05]  /*0750*/  BSYNC.RECONVERGENT B2 ;  /* 0x0000000000027941 */ /* 0x000fea0003800200 */
.L_x_546:
        /* <DEDUP_REMOVED lines=17> */
.L_x_549:
[----:B------:R-:W-:Y:S05]  /*0870*/  BSYNC.RECONVERGENT B2 ;  /* 0x0000000000027941 */ /* 0x000fea0003800200 */
.L_x_548:
        /* <DEDUP_REMOVED lines=19> */
.L_x_551:
[----:B------:R-:W-:Y:S05]  /*09b0*/  BSYNC.RECONVERGENT B2 ;  /* 0x0000000000027941 */ /* 0x000fea0003800200 */
.L_x_550:
[----:B------:R-:W-:-:S05]  /*09c0*/  VIADD R5, R5, 0x400 ;  /* 0x0000040005057836 */ /* 0x000fca0000000000 */
[----:B------:R-:W-:-:S13]  /*09d0*/  ISETP.GE.AND P0, PT, R5, UR5, PT ;  /* 0x0000000505007c0c */ /* 0x000fda000bf06270 */
[----:B------:R-:W-:Y:S05]  /*09e0*/  @!P0 BRA `(.L_x_552) ;  /* 0xfffffff800a88947 */ /* 0x000fea000383ffff */
.L_x_538:
[----:B------:R-:W-:Y:S05]  /*09f0*/  BSYNC.RECONVERGENT B1 ;  /* 0x0000000000017941 */ /* 0x000fea0003800200 */
.L_x_537:
        /* <DEDUP_REMOVED lines=31> */
.L_x_555:
[----:B------:R-:W-:Y:S05]  /*0bf0*/  BSYNC.RECONVERGENT B1 ;  /* 0x0000000000017941 */ /* 0x000fea0003800200 */
.L_x_554:
        /* <DEDUP_REMOVED lines=27> */
.L_x_557:
[----:B------:R-:W-:Y:S05]  /*0db0*/  BSYNC.RECONVERGENT B1 ;  /* 0x0000000000017941 */ /* 0x000fea0003800200 */
.L_x_556:
        /* <DEDUP_REMOVED lines=24> */
.L_x_559:
[----:B------:R-:W-:Y:S05]  /*0f40*/  BSYNC.RECONVERGENT B1 ;  /* 0x0000000000017941 */ /* 0x000fea0003800200 */
.L_x_558:
        /* <DEDUP_REMOVED lines=24> */
.L_x_561:
[----:B------:R-:W-:Y:S05]  /*10d0*/  BSYNC.RECONVERGENT B1 ;  /* 0x0000000000017941 */ /* 0x000fea0003800200 */
.L_x_560:
        /* <DEDUP_REMOVED lines=24> */
.L_x_563:
[----:B------:R-:W-:Y:S05]  /*1260*/  BSYNC.RECONVERGENT B1 ;  /* 0x0000000000017941 */ /* 0x000fea0003800200 */
.L_x_562:
        /* <DEDUP_REMOVED lines=12> */
.L_x_565:
[----:B------:R-:W-:Y:S05]  /*1330*/  BSYNC.RECONVERGENT B1 ;  /* 0x0000000000017941 */ /* 0x000fea0003800200 */
.L_x_564:
        /* <DEDUP_REMOVED lines=27> */
.L_x_568:
[----:B------:R-:W-:Y:S05]  /*14f0*/  BSYNC.RECONVERGENT B1 ;  /* 0x0000000000017941 */ /* 0x000fea0003800200 */
.L_x_567:
        /* <DEDUP_REMOVED lines=27> */
.L_x_570:
[----:B------:R-:W-:Y:S05]  /*16b0*/  BSYNC.RECONVERGENT B1 ;  /* 0x0000000000017941 */ /* 0x000fea0003800200 */
.L_x_569:
        /* <DEDUP_REMOVED lines=17> */
.L_x_572:
[----:B------:R-:W-:Y:S05]  /*17d0*/  BSYNC.RECONVERGENT B1 ;  /* 0x0000000000017941 */ /* 0x000fea0003800200 */
.L_x_571:
        /* <DEDUP_REMOVED lines=17> */
.L_x_574:
[----:B------:R-:W-:Y:S05]  /*18f0*/  BSYNC.RECONVERGENT B1 ;  /* 0x0000000000017941 */ /* 0x000fea0003800200 */
.L_x_573:
        /* <DEDUP_REMOVED lines=17> */
.L_x_576:
[----:B------:R-:W-:Y:S05]  /*1a10*/  BSYNC.RECONVERGENT B1 ;  /* 0x0000000000017941 */ /* 0x000fea0003800200 */
.L_x_575:
        /* <DEDUP_REMOVED lines=17> */
.L_x_578:
[----:B------:R-:W-:Y:S05]  /*1b30*/  BSYNC.RECONVERGENT B1 ;  /* 0x0000000000017941 */ /* 0x000fea0003800200 */
.L_x_577:
        /* <DEDUP_REMOVED lines=18> */
.L_x_553:
        /* <DEDUP_REMOVED lines=40> */
.L_x_580:
[----:B------:R-:W-:Y:S05]  /*1ee0*/  BSYNC.RECONVERGENT B1 ;  /* 0x0000000000017941 */ /* 0x000fea0003800200 */
.L_x_579:
        /* <DEDUP_REMOVED lines=25> */
.L_x_582:
[----:B------:R-:W-:Y:S05]  /*2080*/  BSYNC.RECONVERGENT B1 ;  /* 0x0000000000017941 */ /* 0x000fea0003800200 */
.L_x_581:
        /* <DEDUP_REMOVED lines=24> */
.L_x_584:
[----:B------:R-:W-:Y:S05]  /*2210*/  BSYNC.RECONVERGENT B1 ;  /* 0x0000000000017941 */ /* 0x000fea0003800200 */
.L_x_583:
        /* <DEDUP_REMOVED lines=24> */
.L_x_586:
[----:B------:R-:W-:Y:S05]  /*23a0*/  BSYNC.RECONVERGENT B1 ;  /* 0x0000000000017941 */ /* 0x000fea0003800200 */
.L_x_585:
        /* <DEDUP_REMOVED lines=24> */
.L_x_588:
[----:B------:R-:W-:Y:S05]  /*2530*/  BSYNC.RECONVERGENT B1 ;  /* 0x0000000000017941 */ /* 0x000fea0003800200 */
.L_x_587:
        /* <DEDUP_REMOVED lines=12> */
.L_x_590:
[----:B------:R-:W-:Y:S05]  /*2600*/  BSYNC.RECONVERGENT B1 ;  /* 0x0000000000017941 */ /* 0x000fea0003800200 */
.L_x_589:
        /* <DEDUP_REMOVED lines=30> */
.L_x_592:
[----:B------:R-:W-:Y:S05]  /*27f0*/  BSYNC.RECONVERGENT B1 ;  /* 0x0000000000017941 */ /* 0x000fea0003800200 */
.L_x_591:
        /* <DEDUP_REMOVED lines=27> */
.L_x_594:
[----:B------:R-:W-:Y:S05]  /*29b0*/  BSYNC.RECONVERGENT B1 ;  /* 0x0000000000017941 */ /* 0x000fea0003800200 */
.L_x_593:
        /* <DEDUP_REMOVED lines=27> */
.L_x_596:
[----:B------:R-:W-:Y:S05]  /*2b70*/  BSYNC.RECONVERGENT B1 ;  /* 0x0000000000017941 */ /* 0x000fea0003800200 */
.L_x_595:
        /* <DEDUP_REMOVED lines=27> */
.L_x_598:
[----:B------:R-:W-:Y:S05]  /*2d30*/  BSYNC.RECONVERGENT B1 ;  /* 0x0000000000017941 */ /* 0x000fea0003800200 */
.L_x_597:
        /* <DEDUP_REMOVED lines=27> */
.L_x_600:
[----:B------:R-:W-:Y:S05]  /*2ef0*/  BSYNC.RECONVERGENT B1 ;  /* 0x0000000000017941 */ /* 0x000fea0003800200 */
.L_x_599:
        /* <DEDUP_REMOVED lines=27> */
.L_x_602:
[----:B------:R-:W-:Y:S05]  /*30b0*/  BSYNC.RECONVERGENT B1 ;  /* 0x0000000000017941 */ /* 0x000fea0003800200 */
.L_x_601:
        /* <DEDUP_REMOVED lines=28> */
.L_x_534:
        /* <DEDUP_REMOVED lines=12> */
[----:B------:R-:W5:Y:S01]  /*3340*/  LDG.E.64.CONSTANT R2, desc[UR6][R6.64+0x4008] ;  /* 0x0040080606027981 */ /* 0x000f62000c1e9b00 */
[----:B------:R-:W-:Y:S01]  /*3350*/  UISETP.GE.U32.AND UP0, UPT, UR4, 0xa00, UPT ;  /* 0x00000a000400788c */ /* 0x000fe2000bf06070 */
[----:B------:R-:W-:Y:S01]  /*3360*/  IMAD.MOV.U32 R19, RZ, RZ, 0x500 ;  /* 0x00000500ff137424 */ /* 0x000fe200078e00ff */
        /* <DEDUP_REMOVED lines=29> */
[----:B------:R-:W0:Y:S01]  /*3540*/  LDC.64 R6, c[0x0][0x380] ;  /* 0x0000e000ff067b82 */ /* 0x000e220000000a00 */
[----:B------:R-:W-:Y:S01]  /*3550*/  IMAD.MOV.U32 R23, RZ, RZ, R2 ;  /* 0x000000ffff177224 */ /* 0x000fe200078e0002 */
[----:B------:R-:W1:Y:S01]  /*3560*/  LDCU UR4, c[0x0][0x390] ;  /* 0x00007200ff0477ac */ /* 0x000e620008000800 */
[----:B------:R-:W-:Y:S02]  /*3570*/  IMAD.MOV.U32 R24, RZ, RZ, R3 ;  /* 0x000000ffff187224 */ /* 0x000fe400078e0003 */
[----:B------:R-:W-:Y:S02]  /*3580*/  IMAD.MOV.U32 R18, RZ, RZ, R4 ;  /* 0x000000ffff127224 */ /* 0x000fe400078e0004 */
[----:B------:R-:W-:-:S07]  /*3590*/  IMAD.MOV.U32 R5, RZ, RZ, 0x500 ;  /* 0x00000500ff057424 */ /* 0x000fce00078e00ff */
.L_x_604:
[----:B------:R-:W-:-:S04]  /*35a0*/  IMAD.IADD R17, R0, 0x1, R5 ;  /* 0x0000000100117824 */ /* 0x000fc800078e0205 */
[----:B0-----:R-:W-:-:S05]  /*35b0*/  IMAD.WIDE.U32 R16, R17, 0x10, R6 ;  /* 0x0000001011107825 */ /* 0x001fca00078e0006 */
        /* <DEDUP_REMOVED lines=36> */
[----:B------:R-:W-:Y:S01]  /*3800*/  @P2 SEL R14, R8, R14, P0 ;  /* 0x0000000e080e2207 */ /* 0x000fe20000000000 */
[C---:B------:R-:W-:Y:S01]  /*3810*/  VIADD R8, R5.reuse, 0xa00 ;  /* 0x00000a0005087836 */ /* 0x040fe20000000000 */
[----:B------:R-:W-:Y:S01]  /*3820*/  ISETP.GE.AND P1, PT, R22, R4, PT ;  /* 0x000000041600720c */ /* 0x000fe20003f26270 */
[----:B------:R-:W-:Y:S01]  /*3830*/  VIADD R5, R5, 0x500 ;  /* 0x0000050005057836 */ /* 0x000fe20000000000 */
[----:B------:R-:W-:Y:S02]  /*3840*/  @P2 SEL R15, R9, R15, P0 ;  /* 0x0000000f090f2207 */ /* 0x000fe40000000000 */
[----:B-1----:R-:W-:-:S09]  /*3850*/  ISETP.GT.AND P2, PT, R8, UR4, PT ;  /* 0x0000000408007c0c */ /* 0x002fd2000bf44270 */
        /* <DEDUP_REMOVED lines=8> */
[----:B------:R-:W-:Y:S01]  /*38e0*/  IMAD.MOV.U32 R24, RZ, RZ, R3 ;  /* 0x000000ffff187224 */ /* 0x000fe200078e0003 */
[----:B------:R-:W-:Y:S06]  /*38f0*/  @!P2 BRA `(.L_x_604) ;  /* 0xfffffffc0028a947 */ /* 0x000fec000383ffff */
[----:B------:R-:W-:-:S07]  /*3900*/  IMAD.MOV.U32 R19, RZ, RZ, R5 ;  /* 0x000000ffff137224 */ /* 0x000fce00078e0005 */
.L_x_603:
[----:B------:R-:W-:-:S13]  /*3910*/  ISETP.GE.AND P0, PT, R19, UR4, PT ;  /* 0x0000000413007c0c */ /* 0x000fda000bf06270 */
        /* <DEDUP_REMOVED lines=12> */
[----:B------:R-:W0:Y:S01]  /*39e0*/  LDC.64 R6, c[0x0][0x380] ;  /* 0x0000e000ff067b82 */ /* 0x000e220000000a00 */
[----:B------:R-:W-:Y:S01]  /*39f0*/  LEA.HI R8, R14, 0x1, RZ, 0x18 ;  /* 0x000000010e087811 */ /* 0x000fe200078fc0ff */
[----:B------:R-:W-:Y:S02]  /*3a00*/  IMAD.IADD R13, R0, 0x1, R19 ;  /* 0x00000001000d7824 */ /* 0x000fe400078e0213 */
[----:B------:R-:W-:Y:S01]  /*3a10*/  IMAD.MOV.U32 R18, RZ, RZ, R0 ;  /* 0x000000ffff127224 */ /* 0x000fe200078e0000 */
[----:B------:R-:W-:-:S05]  /*3a20*/  LOP3.LUT R8, R8, 0x3, RZ, 0xc0, !PT ;  /* 0x0000000308087812 */ /* 0x000fca00078ec0ff */
[----:B------:R-:W-:-:S07]  /*3a30*/  IMAD.MOV R12, RZ, RZ, -R8 ;  /* 0x000000ffff0c7224 */ /* 0x000fce00078e0a08 */
.L_x_611:
[----:B0-----:R-:W-:-:S05]  /*3a40*/  IMAD.WIDE.U32 R10, R13, 0x10, R6 ;  /* 0x000000100d0a7825 */ /* 0x001fca00078e0006 */
[----:B------:R-:W2:Y:S04]  /*3a50*/  LDG.E.CONSTANT R21, desc[UR6][R10.64] ;  /* 0x000000060a157981 */ /* 0x000ea8000c1e9900 */
[----:B------:R-:W3:Y:S01]  /*3a60*/  LDG.E.64.CONSTANT R8, desc[UR6][R10.64+0x8] ;  /* 0x000008060a087981 */ /* 0x000ee2000c1e9b00 */
[----:B------:R-:W-:Y:S01]  /*3a70*/  VIADD R12, R12, 0x1 ;  /* 0x000000010c0c7836 */ /* 0x000fe20000000000 */
[----:B------:R-:W-:Y:S01]  /*3a80*/  BSSY.RECONVERGENT B3, `(.L_x_609) ;  /* 0x0000015000037945 */ /* 0x000fe20003800200 */
[----:B------:R-:W-:Y:S02]  /*3a90*/  IMAD.MOV.U32 R15, RZ, RZ, R2 ;  /* 0x000000ffff0f7224 */ /* 0x000fe400078e0002 */
        /* <DEDUP_REMOVED lines=19> */
.L_x_610:
[----:B------:R-:W-:Y:S05]  /*3bd0*/  BSYNC.RECONVERGENT B3 ;  /* 0x0000000000037941 */ /* 0x000fea0003800200 */
.L_x_609:
[----:B------:R-:W-:Y:S02]  /*3be0*/  VIADD R18, R18, 0x100 ;  /* 0x0000010012127836 */ /* 0x000fe40000000000 */
[----:B------:R-:W-:Y:S01]  /*3bf0*/  VIADD R13, R13, 0x100 ;  /* 0x000001000d0d7836 */ /* 0x000fe20000000000 */
[----:B------:R-:W-:Y:S06]  /*3c00*/  @P3 BRA `(.L_x_611) ;  /* 0xfffffffc008c3947 */ /* 0x000fec000383ffff */
.L_x_608:
[----:B------:R-:W-:Y:S05]  /*3c10*/  BSYNC.RECONVERGENT B2 ;  /* 0x0000000000027941 */ /* 0x000fea0003800200 */
.L_x_607:
[----:B------:R-:W-:-:S13]  /*3c20*/  ISETP.GE.U32.AND P0, PT, R14, 0x300, PT ;  /* 0x000003000e00780c */ /* 0x000fda0003f06070 */
[----:B------:R-:W-:Y:S05]  /*3c30*/  @!P0 BRA `(.L_x_606) ;  /* 0x0000000400888947 */ /* 0x000fea0003800000 */
[----:B------:R-:W0:Y:S01]  /*3c40*/  LDCU.64 UR8, c[0x0][0x380] ;  /* 0x00007000ff0877ac */ /* 0x000e220008000a00 */
[----:B------:R-:W1:Y:S01]  /*3c50*/  LDC.64 R6, c[0x0][0x380] ;  /* 0x0000e000ff067b82 */ /* 0x000e620000000a00 */
[C---:B------:R-:W-:Y:S01]  /*3c60*/  IADD3 R13, P0, PT, R18.reuse, R19, RZ ;  /* 0x00000013120d7210 */ /* 0x040fe20007f1e0ff */
[----:B------:R-:W-:-:S04]  /*3c70*/  IMAD.IADD R19, R18, 0x1, R19 ;  /* 0x0000000112137824 */ /* 0x000fc800078e0213 */
[----:B------:R-:W-:Y:S01]  /*3c80*/  IMAD.X R8, RZ, RZ, RZ, P0 ;  /* 0x000000ffff087224 */ /* 0x000fe200000e06ff */
[----:B0-----:R-:W-:-:S04]  /*3c90*/  LEA R12, P1, R13, UR8, 0x4 ;  /* 0x000000080d0c7c11 */ /* 0x001fc8000f8220ff */
[----:B------:R-:W-:Y:S02]  /*3ca0*/  IADD3 R12, P0, PT, R12, 0x3008, RZ ;  /* 0x000030080c0c7810 */ /* 0x000fe40007f1e0ff */
[----:B------:R-:W-:-:S05]  /*3cb0*/  LEA.HI.X R13, R13, UR9, R8, 0x4, P1 ;  /* 0x000000090d0d7c11 */ /* 0x000fca00088f2408 */
[----:B------:R-:W-:-:S07]  /*3cc0*/  IMAD.X R13, RZ, RZ, R13, P0 ;  /* 0x000000ffff0d7224 */ /* 0x000fce00000e060d */
.L_x_620:
[----:B-1----:R-:W-:-:S05]  /*3cd0*/  IMAD.WIDE.U32 R10, R19, 0x10, R6 ;  /* 0x00000010130a7825 */ /* 0x002fca00078e0006 */
[----:B------:R-:W2:Y:S04]  /*3ce0*/  LDG.E.CONSTANT R23, desc[UR6][R10.64] ;  /* 0x000000060a177981 */ /* 0x000ea8000c1e9900 */
[----:B------:R0:W3:Y:S02]  /*3cf0*/  LDG.E.64.CONSTANT R8, desc[UR6][R10.64+0x8] ;  /* 0x000008060a087981 */ /* 0x0000e4000c1e9b00 */
[----:B0-----:R-:W-:Y:S02]  /*3d00*/  IMAD.MOV.U32 R10, RZ, RZ, R12 ;  /* 0x000000ffff0a7224 */ /* 0x001fe400078e000c */
[----:B------:R-:W-:-:S05]  /*3d10*/  IMAD.MOV.U32 R11, RZ, RZ, R13 ;  /* 0x000000ffff0b7224 */ /* 0x000fca00078e000d */
        /* <DEDUP_REMOVED lines=16> */
[CC--:B------:R-:W-:Y:S02]  /*3e20*/  @P2 ISETP.LT.U32.AND P1, PT, R2.reuse, R8.reuse, PT ;  /* 0x000000080200220c */ /* 0x0c0fe40003f21070 */
[CC--:B------:R-:W-:Y:S02]  /*3e30*/  @P2 ISETP.GE.U32.AND P0, PT, R2.reuse, R8.reuse, PT ;  /* 0x000000080200220c */ /* 0x0c0fe40003f06070 */
[CC--:B------:R-:W-:Y:S02]  /*3e40*/  @P2 ISETP.LT.AND.EX P1, PT, R3.reuse, R9.reuse, PT, P1 ;  /* 0x000000090300220c */ /* 0x0c0fe40003f21310 */
[CC--:B------:R-:W-:Y:S02]  /*3e50*/  @P2 ISETP.GE.AND.EX P0, PT, R3.reuse, R9.reuse, PT, P0 ;  /* 0x000000090300220c */ /* 0x0c0fe40003f06300 */
[----:B------:R-:W-:Y:S02]  /*3e60*/  @P2 SEL R27, R2, R8, P1 ;  /* 0x00000008021b2207 */ /* 0x000fe40000800000 */
[----:B------:R-:W-:-:S02]  /*3e70*/  @P2 SEL R29, R3, R9, P1 ;  /* 0x00000009031d2207 */ /* 0x000fc40000800000 */
[----:B------:R-:W-:-:S07]  /*3e80*/  @P2 SEL R22, R4, R23, !P0 ;  /* 0x0000001704162207 */ /* 0x000fce0004000000 */
.L_x_613:
[----:B------:R-:W-:Y:S05]  /*3e90*/  BSYNC.RECONVERGENT B2 ;  /* 0x0000000000027941 */ /* 0x000fea0003800200 */
.L_x_612:
        /* <DEDUP_REMOVED lines=17> */
.L_x_615:
[----:B------:R-:W-:Y:S05]  /*3fb0*/  BSYNC.RECONVERGENT B2 ;  /* 0x0000000000027941 */ /* 0x000fea0003800200 */
.L_x_614:
        /* <DEDUP_REMOVED lines=17> */
.L_x_617:
[----:B------:R-:W-:Y:S05]  /*40d0*/  BSYNC.RECONVERGENT B2 ;  /* 0x0000000000027941 */ /* 0x000fea0003800200 */
.L_x_616:
        /* <DEDUP_REMOVED lines=17> */
.L_x_619:
[----:B------:R-:W-:Y:S05]  /*41f0*/  BSYNC.RECONVERGENT B2 ;  /* 0x0000000000027941 */ /* 0x000fea0003800200 */
.L_x_618:
[----:B------:R-:W-:Y:S01]  /*4200*/  VIADD R18, R18, 0x400 ;  /* 0x0000040012127836 */ /* 0x000fe20000000000 */
[----:B------:R-:W-:Y:S01]  /*4210*/  IADD3 R12, P1, PT, R10, 0x4000, RZ ;  /* 0x000040000a0c7810 */ /* 0x000fe20007f3e0ff */
[----:B------:R-:W-:-:S03]  /*4220*/  VIADD R19, R19, 0x400 ;  /* 0x0000040013137836 */ /* 0x000fc60000000000 */
[----:B------:R-:W-:Y:S01]  /*4230*/  ISETP.GE.AND P0, PT, R18, R5, PT ;  /* 0x000000051200720c */ /* 0x000fe20003f06270 */
[----:B------:R-:W-:-:S12]  /*4240*/  IMAD.X R13, RZ, RZ, R11, P1 ;  /* 0x000000ffff0d7224 */ /* 0x000fd800008e060b */
[----:B------:R-:W-:Y:S05]  /*4250*/  @!P0 BRA `(.L_x_620) ;  /* 0xfffffff8009c8947 */ /* 0x000fea000383ffff */
.L_x_606:
[----:B------:R-:W-:Y:S05]  /*4260*/  BSYNC.RECONVERGENT B1 ;  /* 0x0000000000017941 */ /* 0x000fea0003800200 */
.L_x_605:
        /* <DEDUP_REMOVED lines=31> */
.L_x_622:
[----:B------:R-:W-:Y:S05]  /*4460*/  BSYNC.RECONVERGENT B1 ;  /* 0x0000000000017941 */ /* 0x000fea0003800200 */
.L_x_621:
        /* <DEDUP_REMOVED lines=24> */
.L_x_624:
[----:B------:R-:W-:Y:S05]  /*45f0*/  BSYNC.RECONVERGENT B1 ;  /* 0x0000000000017941 */ /* 0x000fea0003800200 */
.L_x_623:
[----:B0-----:R0:W4:Y:S01]  /*4600*/  SHFL.DOWN PT, R5, R2, 0x4, 0x1f ;  /* 0x08801f0002057f89 */ /* 0x00112200000e0000 */
[----:B------:R-:W-:Y:S01]  /*4610*/  BSSY.RECONVERGENT B1, `(.L_x_625) ;  /* 0x0000017000017945 */ /* 0x000fe20003800200 */
[----:B--2---:R-:W-:Y:S02]  /*4620*/  IMAD.MOV.U32 R3, RZ, RZ, R2 ;  /* 0x000000ffff037224 */ /* 0x004fe400078e0002 */
[----:B------:R0:W2:Y:S01]  /*4630*/  SHFL.DOWN PT, R9, R4, 0x4, 0x1f ;  /* 0x08801f0004097f89 */ /* 0x0000a200000e0000 */
[----:B------:R-:W-:Y:S02]  /*4640*/  IMAD.MOV.U32 R6, RZ, RZ, R4 ;  /* 0x000000ffff067224 */ /* 0x000fe400078e0004 */
[----:B------:R-:W-:Y:S01]  /*4650*/  IMAD.MOV.U32 R7, RZ, RZ, R8 ;  /* 0x000000ffff077224 */ /* 0x000fe200078e0008 */
[----:B------:R0:W0:Y:S01]  /*4660*/  SHFL.DOWN PT, R11, R8, 0x4, 0x1f ;  /* 0x08801f00080b7f89 */ /* 0x00002200000e0000 */
[----:B------:R-:W-:Y:S05]  /*4670*/  @P5 BRA `(.L_x_626) ;  /* 0x0000000000405947 */ /* 0x000fea0003800000 */
[----:B----4-:R-:W-:Y:S01]  /*4680*/  ISETP.GE.AND P0, PT, R2, R5, PT ;  /* 0x000000050200720c */ /* 0x010fe20003f06270 */
[----:B------:R-:W-:Y:S02]  /*4690*/  IMAD.MOV.U32 R3, RZ, RZ, R5 ;  /* 0x000000ffff037224 */ /* 0x000fe400078e0005 */
[----:B--2---:R-:W-:Y:S02]  /*46a0*/  IMAD.MOV.U32 R6, RZ, RZ, R9 ;  /* 0x000000ffff067224 */ /* 0x004fe400078e0009 */
        /* <DEDUP_REMOVED lines=13> */
.L_x_626:
[----:B------:R-:W-:Y:S05]  /*4780*/  BSYNC.RECONVERGENT B1 ;  /* 0x0000000000017941 */ /* 0x000fea0003800200 */
.L_x_625:
        /* <DEDUP_REMOVED lines=24> */
.L_x_628:
[----:B------:R-:W-:Y:S05]  /*4910*/  BSYNC.RECONVERGENT B1 ;  /* 0x0000000000017941 */ /* 0x000fea0003800200 */
.L_x_627:
[----:B0-----:R0:W4:Y:S01]  /*4920*/  SHFL.DOWN PT, R3, R2, 0x10, 0x1f ;  /* 0x0a001f0002037f89 */ /* 0x00112200000e0000 */
[----:B------:R-:W-:Y:S01]  /*4930*/  BSSY.RECONVERGENT B1, `(.L_x_629) ;  /* 0x0000017000017945 */ /* 0x000fe20003800200 */
[----:B------:R-:W-:Y:S02]  /*4940*/  IMAD.MOV.U32 R8, RZ, RZ, R2 ;  /* 0x000000ffff087224 */ /* 0x000fe400078e0002 */
[----:B------:R0:W0:Y:S01]  /*4950*/  SHFL.DOWN PT, R9, R4, 0x10, 0x1f ;  /* 0x0a001f0004097f89 */ /* 0x00002200000e0000 */
[----:B--2---:R-:W-:Y:S02]  /*4960*/  IMAD.MOV.U32 R7, RZ, RZ, R4 ;  /* 0x000000ffff077224 */ /* 0x004fe400078e0004 */
[----:B------:R-:W-:Y:S01]  /*4970*/  IMAD.MOV.U32 R6, RZ, RZ, R5 ;  /* 0x000000ffff067224 */ /* 0x000fe200078e0005 */
[----:B-1----:R1:W2:Y:S01]  /*4980*/  SHFL.DOWN PT, R10, R5, 0x10, 0x1f ;  /* 0x0a001f00050a7f89 */ /* 0x0022a200000e0000 */
[----:B------:R-:W-:Y:S05]  /*4990*/  @P3 BRA `(.L_x_630) ;  /* 0x0000000000403947 */ /* 0x000fea0003800000 */
[----:B----4-:R-:W-:Y:S01]  /*49a0*/  ISETP.GE.AND P0, PT, R2, R3, PT ;  /* 0x000000030200720c */ /* 0x010fe20003f06270 */
[----:B------:R-:W-:Y:S02]  /*49b0*/  IMAD.MOV.U32 R8, RZ, RZ, R3 ;  /* 0x000000ffff087224 */ /* 0x000fe400078e0003 */
[----:B0-----:R-:W-:Y:S02]  /*49c0*/  IMAD.MOV.U32 R7, RZ, RZ, R9 ;  /* 0x000000ffff077224 */ /* 0x001fe400078e0009 */
[----:B--2---:R-:W-:-:S08]  /*49d0*/  IMAD.MOV.U32 R6, RZ, RZ, R10 ;  /* 0x000000ffff067224 */ /* 0x004fd000078e000a */
        /* <DEDUP_REMOVED lines=12> */
.L_x_630:
[----:B------:R-:W-:Y:S05]  /*4aa0*/  BSYNC.RECONVERGENT B1 ;  /* 0x0000000000017941 */ /* 0x000fea0003800200 */
.L_x_629:
[----:B------:R-:W-:Y:S04]  /*4ab0*/  BSSY.RECONVERGENT B1, `(.L_x_631) ;  /* 0x000000c000017945 */ /* 0x000fe80003800200 */
[----:B------:R-:W-:Y:S05]  /*4ac0*/  @P2 BRA `(.L_x_632) ;  /* 0x0000000000282947 */ /* 0x000fea0003800000 */
[----:B0-----:R-:W0:Y:S01]  /*4ad0*/  S2R R4, SR_CgaCtaId ;  /* 0x0000000000047919 */ /* 0x001e220000008800 */
[----:B----4-:R-:W-:Y:S02]  /*4ae0*/  MOV R3, 0x400 ;  /* 0x0000040000037802 */ /* 0x010fe40000000f00 */
[----:B------:R-:W-:-:S04]  /*4af0*/  SHF.R.U32.HI R2, RZ, 0x1, R0 ;  /* 0x00000001ff027819 */ /* 0x000fc80000011600 */
[----:B------:R-:W-:Y:S02]  /*4b00*/  LOP3.LUT R2, R2, 0x1f0, RZ, 0xc0, !PT ;  /* 0x000001f002027812 */ /* 0x000fe400078ec0ff */
[----:B0-----:R-:W-:-:S05]  /*4b10*/  LEA R3, R4, R3, 0x18 ;  /* 0x0000000304037211 */ /* 0x001fca00078ec0ff */
[----:B-1----:R-:W-:Y:S02]  /*4b20*/  IMAD.IADD R5, R2, 0x1, R3 ;  /* 0x0000000102057824 */ /* 0x002fe400078e0203 */
[----:B------:R-:W-:Y:S02]  /*4b30*/  IMAD.MOV.U32 R2, RZ, RZ, R7 ;  /* 0x000000ffff027224 */ /* 0x000fe400078e0007 */
[----:B------:R-:W-:Y:S01]  /*4b40*/  IMAD.MOV.U32 R3, RZ, RZ, R6 ;  /* 0x000000ffff037224 */ /* 0x000fe200078e0006 */
[----:B------:R0:W-:Y:S04]  /*4b50*/  STS [R5+0x8], R8 ;  /* 0x0000080805007388 */ /* 0x0001e80000000800 */
[----:B------:R0:W-:Y:S02]  /*4b60*/  STS.64 [R5+0x10], R2 ;  /* 0x0000100205007388 */ /* 0x0001e40000000a00 */
.L_x_632:
[----:B------:R-:W-:Y:S05]  /*4b70*/  BSYNC.RECONVERGENT B1 ;  /* 0x0000000000017941 */ /* 0x000fea0003800200 */
.L_x_631:
        /* <DEDUP_REMOVED lines=8> */
[----:B-1----:R-:W1:Y:S04]  /*4c00*/  LDS.64 R4, [R24+0x20] ;  /* 0x0000200018047984 */ /* 0x002e680000000a00 */
[----:B------:R4:W2:Y:S04]  /*4c10*/  LDS R18, [R24+0x28] ;  /* 0x0000280018127984 */ /* 0x0008a80000000800 */
[----:B------:R4:W2:Y:S01]  /*4c20*/  LDS R16, [R24+0x38] ;  /* 0x0000380018107984 */ /* 0x0008a20000000800 */
[----:B0-----:R-:W-:Y:S01]  /*4c30*/  ISETP.GE.AND P0, PT, R8, R3, PT ;  /* 0x000000030800720c */ /* 0x001fe20003f06270 */
[----:B------:R-:W-:-:S02]  /*4c40*/  IMAD.MOV.U32 R19, RZ, RZ, R3 ;  /* 0x000000ffff137224 */ /* 0x000fc400078e0003 */
[----:B-1----:R-:W-:Y:S02]  /*4c50*/  IMAD.MOV.U32 R21, RZ, RZ, R4 ;  /* 0x000000ffff157224 */ /* 0x002fe400078e0004 */
[----:B------:R-:W-:-:S08]  /*4c60*/  IMAD.MOV.U32 R20, RZ, RZ, R5 ;  /* 0x000000ffff147224 */ /* 0x000fd000078e0005 */
[----:B--2-4-:R-:W-:Y:S05]  /*4c70*/  @!P0 BRA `(.L_x_634) ;  /* 0x00000000002c8947 */ /* 0x014fea0003800000 */
        /* <DEDUP_REMOVED lines=11> */
.L_x_634:
[----:B------:R-:W-:Y:S05]  /*4d30*/  BSYNC.RECONVERGENT B1 ;  /* 0x0000000000017941 */ /* 0x000fea0003800200 */
.L_x_633:
        /* <DEDUP_REMOVED lines=27> */
.L_x_636:
[----:B------:R-:W-:Y:S05]  /*4ef0*/  BSYNC.RECONVERGENT B1 ;  /* 0x0000000000017941 */ /* 0x000fea0003800200 */
.L_x_635:
        /* <DEDUP_REMOVED lines=17> */
.L_x_638:
[----:B------:R-:W-:Y:S05]  /*5010*/  BSYNC.RECONVERGENT B1 ;  /* 0x0000000000017941 */ /* 0x000fea0003800200 */
.L_x_637:
        /* <DEDUP_REMOVED lines=17> */
.L_x_640:
[----:B------:R-:W-:Y:S05]  /*5130*/  BSYNC.RECONVERGENT B1 ;  /* 0x0000000000017941 */ /* 0x000fea0003800200 */
.L_x_639:
        /* <DEDUP_REMOVED lines=17> */
.L_x_642:
[----:B------:R-:W-:Y:S05]  /*5250*/  BSYNC.RECONVERGENT B1 ;  /* 0x0000000000017941 */ /* 0x000fea0003800200 */
.L_x_641:
        /* <DEDUP_REMOVED lines=17> */
.L_x_644:
[----:B------:R-:W-:Y:S05]  /*5370*/  BSYNC.RECONVERGENT B1 ;  /* 0x0000000000017941 */ /* 0x000fea0003800200 */
.L_x_643:
        /* <DEDUP_REMOVED lines=16> */
.L_x_566:
[----:B------:R-:W-:Y:S05]  /*5480*/  BSYNC.RECONVERGENT B0 ;  /* 0x0000000000007941 */ /* 0x000fea0003800200 */
.L_x_533:
        /* <DEDUP_REMOVED lines=8> */
.L_x_645:
        /* <DEDUP_REMOVED lines=15> */
.L_x_912:


//--------------------- .text._ZN6thrust24THRUST_300001_SM_1000_NS8cuda_cub4core6detail13_kernel_agentINS1_8__reduce10DrainAgentIiEEJN3cub18CUB_300001_SM_10009GridQueueIjEEiEEEvDpT0_ --------------------------
	.section	.text._ZN6thrust24THRUST_300001_SM_1000_NS8cuda_cub4core6detail13_kernel_agentINS1_8__reduce10DrainAgentIiEEJN3cub18CUB_300001_SM_10009GridQueueIjEEiEEEvDpT0_,"ax",@progbits
	.align	128
        .global         _ZN6thrust24THRUST_300001_SM_1000_NS8cuda_cub4core6detail13_kernel_agentINS1_8__reduce10DrainAgentIiEEJN3cub18CUB_300001_SM_10009GridQueueIjEEiEEEvDpT0_
        .type           _ZN6thrust24THRUST_300001_SM_1000_NS8cuda_cub4core6detail13_kernel_agentINS1_8__reduce10DrainAgentIiEEJN3cub18CUB_300001_SM_10009GridQueueIjEEiEEEvDpT0_,@function
        .size           _ZN6thrust24THRUST_300001_SM_1000_NS8cuda_cub4core6detail13_kernel_agentINS1_8__reduce10DrainAgentIiEEJN3cub18CUB_300001_SM_10009GridQueueIjEEiEEEvDpT0_,(.L_x_913 - _ZN6thrust24THRUST_300001_SM_1000_NS8cuda_cub4core6detail13_kernel_agentINS1_8__reduce10DrainAgentIiEEJN3cub18CUB_300001_SM_10009GridQueueIjEEiEEEvDpT0_)
        .other          _ZN6thrust24THRUST_300001_SM_1000_NS8cuda_cub4core6detail13_kernel_agentINS1_8__reduce10DrainAgentIiEEJN3cub18CUB_300001_SM_10009GridQueueIjEEiEEEvDpT0_,@"STO_CUDA_ENTRY STV_DEFAULT"
_ZN6thrust24THRUST_300001_SM_1000_NS8cuda_cub4core6detail13_kernel_agentINS1_8__reduce10DrainAgentIiEEJN3cub18CUB_300001_SM_10009GridQueueIjEEiEEEvDpT0_:
.text._ZN6thrust24THRUST_300001_SM_1000_NS8cuda_cub4core6detail13_kernel_agentINS1_8__reduce10DrainAgentIiEEJN3cub18CUB_300001_SM_10009GridQueueIjEEiEEEvDpT0_:
[----:B------:R-:W-:Y:S08]  /*0000*/  LDC R1, c[0x0][0x37c] ;  /* 0x0000df00ff017b82 */ /* 0x000ff00000000800 */
[----:B------:R-:W0:Y:S01]  /*0010*/  LDC.64 R2, c[0x0][0x380] ;  /* 0x0000e000ff027b82 */ /* 0x000e220000000a00 */
[----:B------:R-:W0:Y:S07]  /*0020*/  LDCU.64 UR4, c[0x0][0x358] ;  /* 0x00006b00ff0477ac */ /* 0x000e2e0008000a00 */
[----:B------:R-:W1:Y:S01]  /*0030*/  LDC R5, c[0x0][0x388] ;  /* 0x0000e200ff057b82 */ /* 0x000e620000000800 */
[----:B0-----:R-:W-:Y:S04]  /*0040*/  STG.E desc[UR4][R2.64+0x4], RZ ;  /* 0x000004ff02007986 */ /* 0x001fe8000c101904 */
[----:B-1----:R-:W-:Y:S01]  /*0050*/  STG.E desc[UR4][R2.64], R5 ;  /* 0x0000000502007986 */ /* 0x002fe2000c101904 */
[----:B------:R-:W-:Y:S05]  /*0060*/  EXIT ;  /* 0x000000000000794d */ /* 0x000fea0003800000 */
.L_x_646:
        /* <DEDUP_REMOVED lines=9> */
.L_x_913:


//--------------------- .text._ZN6thrust24THRUST_300001_SM_1000_NS8cuda_cub4core6detail13_kernel_agentINS1_8__reduce11ReduceAgentINS0_12zip_iteratorIN4cuda3std3__45tupleIJNS0_10device_ptrIiEENS0_17counting_iteratorIlNS0_11use_defaultESF_SF_EEEEEEEPNSB_IJilEEESJ_iNS1_9__extrema9arg_max_fIilNSA_4lessIiEEEEEEJSI_SK_iN3cub18CUB_300001_SM_100013GridEvenShareIiEENSS_9GridQueueIjEESP_EEEvDpT0_ --------------------------
	.section	.text._ZN6thrust24THRUST_300001_SM_1000_NS8cuda_cub4core6detail13_kernel_agentINS1_8__reduce11ReduceAgentINS0_12zip_iteratorIN4cuda3std3__45tupleIJNS0_10device_ptrIiEENS0_17counting_iteratorIlNS0_11use_defaultESF_SF_EEEEEEEPNSB_IJilEEESJ_iNS1_9__extrema9arg_max_fIilNSA_4lessIiEEEEEEJSI_SK_iN3cub18CUB_300001_SM_100013GridEvenShareIiEENSS_9GridQueueIjEESP_EEEvDpT0_,"ax",@progbits
	.align	128
        .global         _ZN6thrust24THRUST_300001_SM_1000_NS8cuda_cub4core6detail13_kernel_agentINS1_8__reduce11ReduceAgentINS0_12zip_iteratorIN4cuda3std3__45tupleIJNS0_10device_ptrIiEENS0_17counting_iteratorIlNS0_11use_defaultESF_SF_EEEEEEEPNSB_IJilEEESJ_iNS1_9__extrema9arg_max_fIilNSA_4lessIiEEEEEEJSI_SK_iN3cub18CUB_300001_SM_100013GridEvenShareIiEENSS_9GridQueueIjEESP_EEEvDpT0_
        .type           _ZN6thrust24THRUST_300001_SM_1000_NS8cuda_cub4core6detail13_kernel_agentINS1_8__reduce11ReduceAgentINS0_12zip_iteratorIN4cuda3std3__45tupleIJNS0_10device_ptrIiEENS0_17counting_iteratorIlNS0_11use_defaultESF_SF_EEEEEEEPNSB_IJilEEESJ_iNS1_9__extrema9arg_max_fIilNSA_4lessIiEEEEEEJSI_SK_iN3cub18CUB_300001_SM_100013GridEvenShareIiEENSS_9GridQueueIjEESP_EEEvDpT0_,@function
        .size           _ZN6thrust24THRUST_300001_SM_1000_NS8cuda_cub4core6detail13_kernel_agentINS1_8__reduce11ReduceAgentINS0_12zip_iteratorIN4cuda3std3__45tupleIJNS0_10device_ptrIiEENS0_17counting_iteratorIlNS0_11use_defaultESF_SF_EEEEEEEPNSB_IJilEEESJ_iNS1_9__extrema9arg_max_fIilNSA_4lessIiEEEEEEJSI_SK_iN3cub18CUB_300001_SM_100013GridEvenShareIiEENSS_9GridQueueIjEESP_EEEvDpT0_,(.L_x_914 - _ZN6thrust24THRUST_300001_SM_1000_NS8cuda_cub4core6detail13_kernel_agentINS1_8__reduce11ReduceAgentINS0_12zip_iteratorIN4cuda3std3__45tupleIJNS0_10device_ptrIiEENS0_17counting_iteratorIlNS0_11use_defaultESF_SF_EEEEEEEPNSB_IJilEEESJ_iNS1_9__extrema9arg_max_fIilNSA_4lessIiEEEEEEJSI_SK_iN3cub18CUB_300001_SM_100013GridEvenShareIiEENSS_9GridQueueIjEESP_EEEvDpT0_)
        .other          _ZN6thrust24THRUST_300001_SM_1000_NS8cuda_cub4core6detail13_kernel_agentINS1_8__reduce11ReduceAgentINS0_12zip_iteratorIN4cuda3std3__45tupleIJNS0_10device_ptrIiEENS0_17counting_iteratorIlNS0_11use_defaultESF_SF_EEEEEEEPNSB_IJilEEESJ_iNS1_9__extrema9arg_max_fIilNSA_4lessIiEEEEEEJSI_SK_iN3cub18CUB_300001_SM_100013GridEvenShareIiEENSS_9GridQueueIjEESP_EEEvDpT0_,@"STO_CUDA_ENTRY STV_DEFAULT"
_ZN6thrust24THRUST_300001_SM_1000_NS8cuda_cub4core6detail13_kernel_agentINS1_8__reduce11ReduceAgentINS0_12zip_iteratorIN4cuda3std3__45tupleIJNS0_10device_ptrIiEENS0_17counting_iteratorIlNS0_11use_defaultESF_SF_EEEEEEEPNSB_IJilEEESJ_iNS1_9__extrema9arg_max_fIilNSA_4lessIiEEEEEEJSI_SK_iN3cub18CUB_300001_SM_100013GridEvenShareIiEENSS_9GridQueueIjEESP_EEEvDpT0_:
.text._ZN6thrust24THRUST_300001_SM_1000_NS8cuda_cub4core6detail13_kernel_agentINS1_8__reduce11ReduceAgentINS0_12zip_iteratorIN4cuda3std3__45tupleIJNS0_10device_ptrIiEENS0_17counting_iteratorIlNS0_11use_defaultESF_SF_EEEEEEEPNSB_IJilEEESJ_iNS1_9__extrema9arg_max_fIilNSA_4lessIiEEEEEEJSI_SK_iN3cub18CUB_300001_SM_100013GridEvenShareIiEENSS_9GridQueueIjEESP_EEEvDpT0_:
[----:B------:R-:W-:Y:S01]  /*0000*/  LDC R1, c[0x0][0x37c] ;  /* 0x0000df00ff017b82 */ /* 0x000fe20000000800 */
[----:B------:R-:W0:Y:S01]  /*0010*/  S2R R0, SR_CTAID.X ;  /* 0x0000000000007919 */ /* 0x000e220000002500 */
[----:B------:R-:W1:Y:S01]  /*0020*/  LDCU UR4, c[0x0][0x398] ;  /* 0x00007300ff0477ac */ /* 0x000e620008000800 */
[----:B------:R-:W-:Y:S01]  /*0030*/  BSSY.RECONVERGENT B0, `(.L_x_647) ;  /* 0x0000586000007945 */ /* 0x000fe20003800200 */
[----:B------:R-:W2:Y:S01]  /*0040*/  LDCU UR6, c[0x0][0x370] ;  /* 0x00006e00ff0677ac */ /* 0x000ea20008000800 */
[----:B------:R-:W3:Y:S01]  /*0050*/  LDCU.64 UR10, c[0x0][0x358] ;  /* 0x00006b00ff0a77ac */ /* 0x000ee20008000a00 */
[----:B-1----:R-:W-:Y:S01]  /*0060*/  IMAD.U32 R4, RZ, RZ, UR4 ;  /* 0x00000004ff047e24 */ /* 0x002fe2000f8e00ff */
[----:B--2---:R-:W-:Y:S01]  /*0070*/  UIMAD UR6, UR6, 0x500, URZ ;  /* 0x00000500060678a4 */ /* 0x004fe2000f8e02ff */
[----:B0-----:R-:W-:-:S04]  /*0080*/  IMAD R5, R0, 0x500, RZ ;  /* 0x0000050000057824 */ /* 0x001fc800078e02ff */
[----:B------:R-:W-:-:S05]  /*0090*/  VIADD R3, R5, 0x500 ;  /* 0x0000050005037836 */ /* 0x000fca0000000000 */
[----:B------:R-:W-:-:S13]  /*00a0*/  ISETP.GT.AND P0, PT, R3, R4, PT ;  /* 0x000000040300720c */ /* 0x000fda0003f04270 */
[----:B---3--:R-:W-:Y:S05]  /*00b0*/  @!P0 BRA `(.L_x_648) ;  /* 0x0000003000b48947 */ /* 0x008fea0003800000 */
[----:B------:R-:W0:Y:S01]  /*00c0*/  S2R R2, SR_TID.X ;  /* 0x0000000000027919 */ /* 0x000e220000002100 */
[----:B------:R-:W-:Y:S01]  /*00d0*/  IMAD.IADD R3, R4, 0x1, -R5 ;  /* 0x0000000104037824 */ /* 0x000fe200078e0a05 */
[----:B------:R-:W1:Y:S01]  /*00e0*/  LDCU.64 UR6, c[0x0][0x388] ;  /* 0x00007100ff0677ac */ /* 0x000e620008000a00 */
[----:B------:R-:W-:Y:S01]  /*00f0*/  BSSY.RECONVERGENT B1, `(.L_x_649) ;  /* 0x000000f000017945 */ /* 0x000fe20003800200 */
[----:B------:R-:W-:Y:S01]  /*0100*/  CS2R R6, SRZ ;  /* 0x0000000000067805 */ /* 0x000fe2000001ff00 */
[----:B------:R-:W-:Y:S01]  /*0110*/  IMAD.MOV.U32 R8, RZ, RZ, RZ ;  /* 0x000000ffff087224 */ /* 0x000fe200078e00ff */
[----:B------:R-:W2:Y:S01]  /*0120*/  LDCU.64 UR8, c[0x0][0x388] ;  /* 0x00007100ff0877ac */ /* 0x000ea20008000a00 */
[----:B0-----:R-:W-:Y:S01]  /*0130*/  ISETP.GE.AND P0, PT, R2, R3, PT ;  /* 0x000000030200720c */ /* 0x001fe20003f06270 */
[----:B------:R-:W-:-:S12]  /*0140*/  IMAD.MOV.U32 R10, RZ, RZ, R2 ;  /* 0x000000ffff0a7224 */ /* 0x000fd800078e0002 */
[----:B-12---:R-:W-:Y:S05]  /*0150*/  @P0 BRA `(.L_x_650) ;  /* 0x0000000000200947 */ /* 0x006fea0003800000 */
[----:B------:R-:W0:Y:S01]  /*0160*/  LDC.64 R12, c[0x0][0x380] ;  /* 0x0000e000ff0c7b82 */ /* 0x000e220000000a00 */
[----:B------:R-:W-:Y:S01]  /*0170*/  IMAD.IADD R9, R5, 0x1, R2 ;  /* 0x0000000105097824 */ /* 0x000fe200078e0202 */
[----:B------:R-:W1:Y:S03]  /*0180*/  LDCU.64 UR4, c[0x0][0x388] ;  /* 0x00007100ff0477ac */ /* 0x000e660008000a00 */
[----:B0-----:R-:W-:-:S05]  /*0190*/  IMAD.WIDE R12, R9, 0x4, R12 ;  /* 0x00000004090c7825 */ /* 0x001fca00078e020c */
[----:B------:R0:W5:Y:S01]  /*01a0*/  LDG.E R7, desc[UR10][R12.64] ;  /* 0x0000000a0c077981 */ /* 0x000162000c1e1900 */
[----:B-1----:R-:W-:Y:S01]  /*01b0*/  IADD3 R6, P0, PT, R9, UR4, RZ ;  /* 0x0000000409067c10 */ /* 0x002fe2000ff1e0ff */
[----:B------:R-:W-:-:S03]  /*01c0*/  VIADD R10, R2, 0x100 ;  /* 0x00000100020a7836 */ /* 0x000fc60000000000 */
[----:B------:R-:W-:-:S09]  /*01d0*/  LEA.HI.X.SX32 R8, R9, UR5, 0x1, P0 ;  /* 0x0000000509087c11 */ /* 0x000fd200080f0eff */
.L_x_650:
[----:B------:R-:W-:Y:S05]  /*01e0*/  BSYNC.RECONVERGENT B1 ;  /* 0x0000000000017941 */ /* 0x000fea0003800200 */
.L_x_649:
[----:B------:R-:W-:Y:S01]  /*01f0*/  ISETP.GE.AND P0, PT, R10, R3, PT ;  /* 0x000000030a00720c */ /* 0x000fe20003f06270 */
[----:B------:R-:W-:-:S12]  /*0200*/  BSSY.RECONVERGENT B1, `(.L_x_651) ;  /* 0x0000091000017945 */ /* 0x000fd80003800200 */
[----:B------:R-:W-:Y:S05]  /*0210*/  @P0 BRA `(.L_x_652) ;  /* 0x00000008003c0947 */ /* 0x000fea0003800000 */
[----:B------:R-:W-:Y:S01]  /*0220*/  LOP3.LUT R9, RZ, R10, RZ, 0x33, !PT ;  /* 0x0000000aff097212 */ /* 0x000fe200078e33ff */
[----:B------:R-:W-:Y:S03]  /*0230*/  BSSY.RECONVERGENT B2, `(.L_x_653) ;  /* 0x0000028000027945 */ /* 0x000fe60003800200 */
[----:B------:R-:W-:-:S04]  /*0240*/  IADD3 R11, PT, PT, -R5, R4, R9 ;  /* 0x00000004050b7210 */ /* 0x000fc80007ffe109 */
[----:B------:R-:W-:-:S04]  /*0250*/  LOP3.LUT R4, R11, 0x300, RZ, 0xc0, !PT ;  /* 0x000003000b047812 */ /* 0x000fc800078ec0ff */
[----:B------:R-:W-:-:S13]  /*0260*/  ISETP.NE.AND P0, PT, R4, 0x300, PT ;  /* 0x000003000400780c */ /* 0x000fda0003f05270 */
[----:B------:R-:W-:Y:S05]  /*0270*/  @!P0 BRA `(.L_x_654) ;  /* 0x00000000008c8947 */ /* 0x000fea0003800000 */
[----:B0-----:R-:W0:Y:S01]  /*0280*/  LDC.64 R12, c[0x0][0x380] ;  /* 0x0000e000ff0c7b82 */ /* 0x001e220000000a00 */
[----:B------:R-:W-:Y:S01]  /*0290*/  LEA.HI R4, R11, 0x1, RZ, 0x18 ;  /* 0x000000010b047811 */ /* 0x000fe200078fc0ff */
[----:B------:R-:W-:-:S03]  /*02a0*/  IMAD.IADD R9, R5, 0x1, R10 ;  /* 0x0000000105097824 */ /* 0x000fc600078e020a */
[----:B------:R-:W-:-:S05]  /*02b0*/  LOP3.LUT R4, R4, 0x3, RZ, 0xc0, !PT ;  /* 0x0000000304047812 */ /* 0x000fca00078ec0ff */
[----:B------:R-:W-:-:S07]  /*02c0*/  IMAD.MOV R4, RZ, RZ, -R4 ;  /* 0x000000ffff047224 */ /* 0x000fce00078e0a04 */
.L_x_657:
[----:B0-----:R-:W-:-:S06]  /*02d0*/  IMAD.WIDE R14, R9, 0x4, R12 ;  /* 0x00000004090e7825 */ /* 0x001fcc00078e020c */
[----:B------:R-:W2:Y:S01]  /*02e0*/  LDG.E R15, desc[UR10][R14.64] ;  /* 0x0000000a0e0f7981 */ /* 0x000ea2000c1e1900 */
[C---:B------:R-:W-:Y:S01]  /*02f0*/  IADD3 R20, P1, PT, R9.reuse, UR6, RZ ;  /* 0x0000000609147c10 */ /* 0x040fe2000ff3e0ff */
[----:B------:R-:W-:Y:S01]  /*0300*/  VIADD R4, R4, 0x1 ;  /* 0x0000000104047836 */ /* 0x000fe20000000000 */
[----:B------:R-:W-:Y:S01]  /*0310*/  BSSY.RECONVERGENT B3, `(.L_x_655) ;  /* 0x0000016000037945 */ /* 0x000fe20003800200 */
[----:B------:R-:W-:Y:S01]  /*0320*/  IMAD.MOV.U32 R17, RZ, RZ, R6 ;  /* 0x000000ffff117224 */ /* 0x000fe200078e0006 */
[----:B------:R-:W-:Y:S01]  /*0330*/  LEA.HI.X.SX32 R19, R9, UR7, 0x1, P1 ;  /* 0x0000000709137c11 */ /* 0x000fe200088f0eff */
[----:B------:R-:W-:Y:S01]  /*0340*/  IMAD.MOV.U32 R18, RZ, RZ, R8 ;  /* 0x000000ffff127224 */ /* 0x000fe200078e0008 */
[----:B------:R-:W-:Y:S01]  /*0350*/  ISETP.NE.AND P2, PT, R4, RZ, PT ;  /* 0x000000ff0400720c */ /* 0x000fe20003f45270 */
[----:B-----5:R-:W-:Y:S02]  /*0360*/  IMAD.MOV.U32 R16, RZ, RZ, R7 ;  /* 0x000000ffff107224 */ /* 0x020fe400078e0007 */
[----:B------:R-:W-:-:S02]  /*0370*/  IMAD.MOV.U32 R6, RZ, RZ, R20 ;  /* 0x000000ffff067224 */ /* 0x000fc400078e0014 */
        /* <DEDUP_REMOVED lines=15> */
.L_x_656:
[----:B------:R-:W-:Y:S05]  /*0470*/  BSYNC.RECONVERGENT B3 ;  /* 0x0000000000037941 */ /* 0x000fea0003800200 */
.L_x_655:
[----:B------:R-:W-:Y:S02]  /*0480*/  VIADD R10, R10, 0x100 ;  /* 0x000001000a0a7836 */ /* 0x000fe40000000000 */
[----:B------:R-:W-:Y:S01]  /*0490*/  VIADD R9, R9, 0x100 ;  /* 0x0000010009097836 */ /* 0x000fe20000000000 */
[----:B------:R-:W-:Y:S06]  /*04a0*/  @P2 BRA `(.L_x_657) ;  /* 0xfffffffc00882947 */ /* 0x000fec000383ffff */
.L_x_654:
[----:B------:R-:W-:Y:S05]  /*04b0*/  BSYNC.RECONVERGENT B2 ;  /* 0x0000000000027941 */ /* 0x000fea0003800200 */
.L_x_653:
[----:B------:R-:W-:-:S13]  /*04c0*/  ISETP.GE.U32.AND P0, PT, R11, 0x300, PT ;  /* 0x000003000b00780c */ /* 0x000fda0003f06070 */
[----:B------:R-:W-:Y:S05]  /*04d0*/  @!P0 BRA `(.L_x_652) ;  /* 0x00000004008c8947 */ /* 0x000fea0003800000 */
[----:B0-----:R-:W0:Y:S01]  /*04e0*/  LDC.64 R12, c[0x0][0x380] ;  /* 0x0000e000ff0c7b82 */ /* 0x001e220000000a00 */
[----:B------:R-:W-:-:S04]  /*04f0*/  IMAD.IADD R9, R5, 0x1, R10 ;  /* 0x0000000105097824 */ /* 0x000fc800078e020a */
[C---:B------:R-:W-:Y:S02]  /*0500*/  VIADD R19, R9.reuse, 0x100 ;  /* 0x0000010009137836 */ /* 0x040fe40000000000 */
[C---:B------:R-:W-:Y:S02]  /*0510*/  VIADD R18, R9.reuse, 0x200 ;  /* 0x0000020009127836 */ /* 0x040fe40000000000 */
[----:B------:R-:W-:Y:S01]  /*0520*/  VIADD R20, R9, 0x300 ;  /* 0x0000030009147836 */ /* 0x000fe20000000000 */
[----:B0-----:R-:W-:-:S05]  /*0530*/  IADD3 R4, P0, PT, R12, 0x800, RZ ;  /* 0x000008000c047810 */ /* 0x001fca0007f1e0ff */
[----:B------:R-:W-:-:S08]  /*0540*/  IMAD.X R5, RZ, RZ, R13, P0 ;  /* 0x000000ffff057224 */ /* 0x000fd000000e060d */
.L_x_666:
[----:B------:R-:W-:-:S05]  /*0550*/  IMAD.WIDE R14, R9, 0x4, R4 ;  /* 0x00000004090e7825 */ /* 0x000fca00078e0204 */
[----:B------:R-:W2:Y:S04]  /*0560*/  LDG.E R22, desc[UR10][R14.64+-0x800] ;  /* 0xfff8000a0e167981 */ /* 0x000ea8000c1e1900 */
[----:B-----5:R0:W5:Y:S04]  /*0570*/  LDG.E R24, desc[UR10][R14.64+-0x400] ;  /* 0xfffc000a0e187981 */ /* 0x020168000c1e1900 */
[----:B------:R0:W5:Y:S04]  /*0580*/  LDG.E R11, desc[UR10][R14.64] ;  /* 0x0000000a0e0b7981 */ /* 0x000168000c1e1900 */
[----:B------:R0:W5:Y:S01]  /*0590*/  LDG.E R12, desc[UR10][R14.64+0x400] ;  /* 0x0004000a0e0c7981 */ /* 0x000162000c1e1900 */
[C---:B------:R-:W-:Y:S01]  /*05a0*/  IADD3 R21, P1, PT, R9.reuse, UR8, RZ ;  /* 0x0000000809157c10 */ /* 0x040fe2000ff3e0ff */
[----:B------:R-:W-:Y:S03]  /*05b0*/  BSSY.RECONVERGENT B2, `(.L_x_658) ;  /* 0x0000012000027945 */ /* 0x000fe60003800200 */
[----:B------:R-:W-:Y:S01]  /*05c0*/  LEA.HI.X.SX32 R23, R9, UR9, 0x1, P1 ;  /* 0x0000000909177c11 */ /* 0x000fe200088f0eff */
[----:B------:R-:W-:-:S04]  /*05d0*/  IMAD.MOV.U32 R16, RZ, RZ, R21 ;  /* 0x000000ffff107224 */ /* 0x000fc800078e0015 */
        /* <DEDUP_REMOVED lines=15> */
.L_x_659:
[----:B------:R-:W-:Y:S05]  /*06d0*/  BSYNC.RECONVERGENT B2 ;  /* 0x0000000000027941 */ /* 0x000fea0003800200 */
.L_x_658:
[----:B-----5:R-:W-:Y:S01]  /*06e0*/  ISETP.GE.AND P0, PT, R13, R24, PT ;  /* 0x000000180d00720c */ /* 0x020fe20003f06270 */
[----:B------:R-:W-:Y:S01]  /*06f0*/  BSSY.RECONVERGENT B2, `(.L_x_660) ;  /* 0x0000012000027945 */ /* 0x000fe20003800200 */
[----:B------:R-:W-:Y:S01]  /*0700*/  IADD3 R15, P1, PT, R19, UR8, RZ ;  /* 0x00000008130f7c10 */ /* 0x000fe2000ff3e0ff */
[----:B------:R-:W-:-:S03]  /*0710*/  IMAD.MOV.U32 R6, RZ, RZ, R24 ;  /* 0x000000ffff067224 */ /* 0x000fc600078e0018 */
[----:B------:R-:W-:Y:S01]  /*0720*/  LEA.HI.X.SX32 R14, R19, UR9, 0x1, P1 ;  /* 0x00000009130e7c11 */ /* 0x000fe200088f0eff */
        /* <DEDUP_REMOVED lines=14> */
.L_x_661:
[----:B------:R-:W-:Y:S05]  /*0810*/  BSYNC.RECONVERGENT B2 ;  /* 0x0000000000027941 */ /* 0x000fea0003800200 */
.L_x_660:
[----:B------:R-:W-:Y:S01]  /*0820*/  ISETP.GE.AND P0, PT, R6, R11, PT ;  /* 0x0000000b0600720c */ /* 0x000fe20003f06270 */
[----:B------:R-:W-:Y:S01]  /*0830*/  BSSY.RECONVERGENT B2, `(.L_x_662) ;  /* 0x0000013000027945 */ /* 0x000fe20003800200 */
[----:B------:R-:W-:Y:S01]  /*0840*/  IADD3 R16, P1, PT, R18, UR8, RZ ;  /* 0x0000000812107c10 */ /* 0x000fe2000ff3e0ff */
[----:B------:R-:W-:Y:S01]  /*0850*/  IMAD.MOV.U32 R13, RZ, RZ, R11 ;  /* 0x000000ffff0d7224 */ /* 0x000fe200078e000b */
[----:B------:R-:W-:Y:S02]  /*0860*/  IADD3 R21, P2, PT, R20, UR8, RZ ;  /* 0x0000000814157c10 */ /* 0x000fe4000ff5e0ff */
        /* <DEDUP_REMOVED lines=15> */
.L_x_663:
[----:B------:R-:W-:Y:S05]  /*0960*/  BSYNC.RECONVERGENT B2 ;  /* 0x0000000000027941 */ /* 0x000fea0003800200 */
.L_x_662:
[----:B------:R-:W-:Y:S01]  /*0970*/  ISETP.GE.AND P0, PT, R13, R12, PT ;  /* 0x0000000c0d00720c */ /* 0x000fe20003f06270 */
[----:B------:R-:W-:Y:S01]  /*0980*/  BSSY.RECONVERGENT B2, `(.L_x_664) ;  /* 0x0000011000027945 */ /* 0x000fe20003800200 */
[----:B------:R-:W-:Y:S01]  /*0990*/  LEA.HI.X.SX32 R16, R20, UR9, 0x1, P2 ;  /* 0x0000000914107c11 */ /* 0x000fe200090f0eff */
        /* <DEDUP_REMOVED lines=15> */
.L_x_665:
[----:B------:R-:W-:Y:S05]  /*0a90*/  BSYNC.RECONVERGENT B2 ;  /* 0x0000000000027941 */ /* 0x000fea0003800200 */
.L_x_664:
[----:B------:R-:W-:Y:S02]  /*0aa0*/  VIADD R10, R10, 0x400 ;  /* 0x000004000a0a7836 */ /* 0x000fe40000000000 */
[----:B------:R-:W-:Y:S02]  /*0ab0*/  VIADD R19, R19, 0x400 ;  /* 0x0000040013137836 */ /* 0x000fe40000000000 */
[----:B------:R-:W-:Y:S01]  /*0ac0*/  VIADD R18, R18, 0x400 ;  /* 0x0000040012127836 */ /* 0x000fe20000000000 */
[----:B------:R-:W-:Y:S01]  /*0ad0*/  ISETP.GE.AND P0, PT, R10, R3, PT ;  /* 0x000000030a00720c */ /* 0x000fe20003f06270 */
[----:B------:R-:W-:Y:S02]  /*0ae0*/  VIADD R20, R20, 0x400 ;  /* 0x0000040014147836 */ /* 0x000fe40000000000 */
[----:B------:R-:W-:-:S10]  /*0af0*/  VIADD R9, R9, 0x400 ;  /* 0x0000040009097836 */ /* 0x000fd40000000000 */
[----:B------:R-:W-:Y:S05]  /*0b00*/  @!P0 BRA `(.L_x_666) ;  /* 0xfffffff800908947 */ /* 0x000fea000383ffff */
.L_x_652:
[----:B------:R-:W-:Y:S05]  /*0b10*/  BSYNC.RECONVERGENT B1 ;  /* 0x0000000000017941 */ /* 0x000fea0003800200 */
.L_x_651:
[----:B------:R-:W-:-:S13]  /*0b20*/  ISETP.GE.AND P0, PT, R3, 0x100, PT ;  /* 0x000001000300780c */ /* 0x000fda0003f06270 */
[----:B------:R-:W-:Y:S05]  /*0b30*/  @!P0 BRA `(.L_x_667) ;  /* 0x00000010008c8947 */ /* 0x000fea0003800000 */
[----:B0-----:R-:W0:Y:S01]  /*0b40*/  S2R R12, SR_LANEID ;  /* 0x00000000000c7919 */ /* 0x001e220000000000 */
[----:B------:R-:W-:Y:S01]  /*0b50*/  BSSY.RECONVERGENT B1, `(.L_x_668) ;  /* 0x000001b000017945 */ /* 0x000fe20003800200 */
[----:B------:R-:W-:Y:S01]  /*0b60*/  IMAD.MOV.U32 R9, RZ, RZ, R6 ;  /* 0x000000ffff097224 */ /* 0x000fe200078e0006 */
[----:B-----5:R1:W2:Y:S01]  /*0b70*/  SHFL.DOWN PT, R4, R7, 0x1, 0x1f ;  /* 0x08201f0007047f89 */ /* 0x0202a200000e0000 */
        /* <DEDUP_REMOVED lines=24> */
.L_x_669:
[----:B------:R-:W-:Y:S05]  /*0d00*/  BSYNC.RECONVERGENT B1 ;  /* 0x0000000000017941 */ /* 0x000fea0003800200 */
.L_x_668:
        /* <DEDUP_REMOVED lines=12> */
[----:B---3--:R-:W-:Y:S02]  /*0dd0*/  IMAD.MOV.U32 R5, RZ, RZ, R12 ;  /* 0x000000ffff057224 */ /* 0x008fe400078e000c */
        /* <DEDUP_REMOVED lines=14> */
.L_x_671:
[----:B------:R-:W-:Y:S05]  /*0ec0*/  BSYNC.RECONVERGENT B1 ;  /* 0x0000000000017941 */ /* 0x000fea0003800200 */
.L_x_670:
[----:B0-----:R0:W4:Y:S01]  /*0ed0*/  SHFL.DOWN PT, R9, R4, 0x4, 0x1f ;  /* 0x08801f0004097f89 */ /* 0x00112200000e0000 */
[----:B------:R-:W-:Y:S01]  /*0ee0*/  BSSY.RECONVERGENT B1, `(.L_x_672) ;  /* 0x0000017000017945 */ /* 0x000fe20003800200 */
[----:B-1----:R-:W-:Y:S02]  /*0ef0*/  IMAD.MOV.U32 R6, RZ, RZ, R5 ;  /* 0x000000ffff067224 */ /* 0x002fe400078e0005 */
[----:B------:R0:W1:Y:S01]  /*0f00*/  SHFL.DOWN PT, R10, R5, 0x4, 0x1f ;  /* 0x08801f00050a7f89 */ /* 0x00006200000e0000 */
[----:B--2---:R-:W-:Y:S02]  /*0f10*/  IMAD.MOV.U32 R7, RZ, RZ, R8 ;  /* 0x000000ffff077224 */ /* 0x004fe400078e0008 */
[----:B------:R-:W-:Y:S01]  /*0f20*/  IMAD.MOV.U32 R3, RZ, RZ, R4 ;  /* 0x000000ffff037224 */ /* 0x000fe200078e0004 */
[----:B------:R0:W2:Y:S01]  /*0f30*/  SHFL.DOWN PT, R11, R8, 0x4, 0x1f ;  /* 0x08801f00080b7f89 */ /* 0x0000a200000e0000 */
[----:B------:R-:W-:Y:S05]  /*0f40*/  @P3 BRA `(.L_x_673) ;  /* 0x0000000000403947 */ /* 0x000fea0003800000 */
[----:B----4-:R-:W-:Y:S01]  /*0f50*/  ISETP.GE.AND P0, PT, R4, R9, PT ;  /* 0x000000090400720c */ /* 0x010fe20003f06270 */
[----:B-1----:R-:W-:Y:S02]  /*0f60*/  IMAD.MOV.U32 R6, RZ, RZ, R10 ;  /* 0x000000ffff067224 */ /* 0x002fe400078e000a */
        /* <DEDUP_REMOVED lines=14> */
.L_x_673:
[----:B------:R-:W-:Y:S05]  /*1050*/  BSYNC.RECONVERGENT B1 ;  /* 0x0000000000017941 */ /* 0x000fea0003800200 */
.L_x_672:
[----:B0-----:R0:W0:Y:S01]  /*1060*/  SHFL.DOWN PT, R8, R3, 0x8, 0x1f ;  /* 0x09001f0003087f89 */ /* 0x00102200000e0000 */
[----:B------:R-:W-:Y:S01]  /*1070*/  BSSY.RECONVERGENT B1, `(.L_x_674) ;  /* 0x0000017000017945 */ /* 0x000fe20003800200 */
[----:B------:R-:W-:Y:S02]  /*1080*/  IMAD.MOV.U32 R5, RZ, RZ, R6 ;  /* 0x000000ffff057224 */ /* 0x000fe400078e0006 */
[----:B--2---:R2:W0:Y:S01]  /*1090*/  SHFL.DOWN PT, R11, R6, 0x8, 0x1f ;  /* 0x09001f00060b7f89 */ /* 0x00442200000e0000 */
        /* <DEDUP_REMOVED lines=20> */
.L_x_675:
[----:B------:R-:W-:Y:S05]  /*11e0*/  BSYNC.RECONVERGENT B1 ;  /* 0x0000000000017941 */ /* 0x000fea0003800200 */
.L_x_674:
[----:B0-----:R0:W4:Y:S01]  /*11f0*/  SHFL.DOWN PT, R3, R4, 0x10, 0x1f ;  /* 0x0a001f0004037f89 */ /* 0x00112200000e0000 */
[----:B------:R-:W-:Y:S01]  /*1200*/  BSSY.RECONVERGENT B1, `(.L_x_676) ;  /* 0x0000017000017945 */ /* 0x000fe20003800200 */
[----:B--2---:R-:W-:Y:S02]  /*1210*/  IMAD.MOV.U32 R7, RZ, RZ, R5 ;  /* 0x000000ffff077224 */ /* 0x004fe400078e0005 */
[----:B-1----:R0:W1:Y:S01]  /*1220*/  SHFL.DOWN PT, R10, R5, 0x10, 0x1f ;  /* 0x0a001f00050a7f89 */ /* 0x00206200000e0000 */
[----:B------:R-:W-:Y:S02]  /*1230*/  IMAD.MOV.U32 R8, RZ, RZ, R9 ;  /* 0x000000ffff087224 */ /* 0x000fe400078e0009 */
[----:B------:R-:W-:Y:S01]  /*1240*/  IMAD.MOV.U32 R6, RZ, RZ, R4 ;  /* 0x000000ffff067224 */ /* 0x000fe200078e0004 */
[----:B---3--:R0:W2:Y:S01]  /*1250*/  SHFL.DOWN PT, R12, R9, 0x10, 0x1f ;  /* 0x0a001f00090c7f89 */ /* 0x0080a200000e0000 */
        /* <DEDUP_REMOVED lines=17> */
.L_x_677:
[----:B------:R-:W-:Y:S05]  /*1370*/  BSYNC.RECONVERGENT B1 ;  /* 0x0000000000017941 */ /* 0x000fea0003800200 */
.L_x_676:
[----:B------:R-:W-:Y:S04]  /*1380*/  BSSY.RECONVERGENT B1, `(.L_x_678) ;  /* 0x000000c000017945 */ /* 0x000fe80003800200 */
[----:B------:R-:W-:Y:S05]  /*1390*/  @P2 BRA `(.L_x_679) ;  /* 0x0000000000282947 */ /* 0x000fea0003800000 */
[----:B0-----:R-:W0:Y:S01]  /*13a0*/  S2R R5, SR_CgaCtaId ;  /* 0x0000000000057919 */ /* 0x001e220000008800 */
[----:B------:R-:W-:Y:S02]  /*13b0*/  MOV R4, 0x400 ;  /* 0x0000040000047802 */ /* 0x000fe40000000f00 */
[----:B----4-:R-:W-:-:S04]  /*13c0*/  SHF.R.U32.HI R3, RZ, 0x1, R2 ;  /* 0x00000001ff037819 */ /* 0x010fc80000011602 */
[----:B------:R-:W-:Y:S02]  /*13d0*/  LOP3.LUT R3, R3, 0x1f0, RZ, 0xc0, !PT ;  /* 0x000001f003037812 */ /* 0x000fe400078ec0ff */
[----:B0-----:R-:W-:Y:S01]  /*13e0*/  LEA R4, R5, R4, 0x18 ;  /* 0x0000000405047211 */ /* 0x001fe200078ec0ff */
[----:B------:R-:W-:-:S04]  /*13f0*/  IMAD.MOV.U32 R5, RZ, RZ, R8 ;  /* 0x000000ffff057224 */ /* 0x000fc800078e0008 */
[----:B------:R-:W-:Y:S02]  /*1400*/  IMAD.IADD R3, R3, 0x1, R4 ;  /* 0x0000000103037824 */ /* 0x000fe400078e0204 */
[----:B------:R-:W-:-:S03]  /*1410*/  IMAD.MOV.U32 R4, RZ, RZ, R7 ;  /* 0x000000ffff047224 */ /* 0x000fc600078e0007 */
[----:B------:R3:W-:Y:S04]  /*1420*/  STS [R3+0x8], R6 ;  /* 0x0000080603007388 */ /* 0x0007e80000000800 */
[----:B------:R3:W-:Y:S02]  /*1430*/  STS.64 [R3+0x10], R4 ;  /* 0x0000100403007388 */ /* 0x0007e40000000a00 */
.L_x_679:
[----:B------:R-:W-:Y:S05]  /*1440*/  BSYNC.RECONVERGENT B1 ;  /* 0x0000000000017941 */ /* 0x000fea0003800200 */
.L_x_678:
[----:B------:R-:W-:Y:S01]  /*1450*/  BAR.SYNC.DEFER_BLOCKING 0x0 ;  /* 0x0000000000007b1d */ /* 0x000fe20000010000 */
[----:B------:R-:W-:-:S13]  /*1460*/  ISETP.NE.AND P2, PT, R2, RZ, PT ;  /* 0x000000ff0200720c */ /* 0x000fda0003f45270 */
[----:B------:R-:W-:Y:S05]  /*1470*/  @P2 BRA `(.L_x_680) ;  /* 0x0000004400042947 */ /* 0x000fea0003800000 */
[----:B---34-:R-:W3:Y:S01]  /*1480*/  S2R R3, SR_CgaCtaId ;  /* 0x0000000000037919 */ /* 0x018ee20000008800 */
[----:B------:R-:W-:Y:S01]  /*1490*/  MOV R2, 0x400 ;  /* 0x0000040000027802 */ /* 0x000fe20000000f00 */
[----:B------:R-:W-:Y:S03]  /*14a0*/  BSSY.RECONVERGENT B1, `(.L_x_681) ;  /* 0x0000016000017945 */ /* 0x000fe60003800200 */
[----:B---3--:R-:W-:-:S05]  /*14b0*/  LEA R26, R3, R2, 0x18 ;  /* 0x00000002031a7211 */ /* 0x008fca00078ec0ff */
[----:B0-----:R-:W0:Y:S04]  /*14c0*/  LDS R5, [R26+0x18] ;  /* 0x000018001a057984 */ /* 0x001e280000000800 */
        /* <DEDUP_REMOVED lines=19> */
.L_x_682:
[----:B------:R-:W-:Y:S05]  /*1600*/  BSYNC.RECONVERGENT B1 ;  /* 0x0000000000017941 */ /* 0x000fea0003800200 */
.L_x_681:
[----:B------:R-:W0:Y:S01]  /*1610*/  LDS.64 R6, [R26+0x30] ;  /* 0x000030001a067984 */ /* 0x000e220000000a00 */
[----:B------:R-:W-:Y:S01]  /*1620*/  ISETP.GE.AND P0, PT, R21, R22, PT ;  /* 0x000000161500720c */ /* 0x000fe20003f06270 */
[----:B------:R-:W-:Y:S01]  /*1630*/  BSSY.RECONVERGENT B1, `(.L_x_683) ;  /* 0x0000019000017945 */ /* 0x000fe20003800200 */
[----:B------:R-:W-:Y:S01]  /*1640*/  IMAD.MOV.U32 R23, RZ, RZ, R22 ;  /* 0x000000ffff177224 */ /* 0x000fe200078e0016 */
[----:B------:R1:W3:Y:S04]  /*1650*/  LDS R20, [R26+0x48] ;  /* 0x000048001a147984 */ /* 0x0002e80000000800 */
[----:B------:R1:W4:Y:S04]  /*1660*/  LDS R19, [R26+0x58] ;  /* 0x000058001a137984 */ /* 0x0003280000000800 */
[----:B------:R1:W1:Y:S04]  /*1670*/  LDS R18, [R26+0x68] ;  /* 0x000068001a127984 */ /* 0x0002680000000800 */
[----:B------:R0:W1:Y:S04]  /*1680*/  LDS R17, [R26+0x78] ;  /* 0x000078001a117984 */ /* 0x0000680000000800 */
[----:B------:R0:W1:Y:S04]  /*1690*/  LDS.64 R8, [R26+0x40] ;  /* 0x000040001a087984 */ /* 0x0000680000000a00 */
[----:B------:R0:W1:Y:S04]  /*16a0*/  LDS.64 R10, [R26+0x50] ;  /* 0x000050001a0a7984 */ /* 0x0000680000000a00 */
[----:B--2---:R2:W1:Y:S04]  /*16b0*/  LDS.64 R12, [R26+0x60] ;  /* 0x000060001a0c7984 */ /* 0x0044680000000a00 */
        /* <DEDUP_REMOVED lines=16> */
.L_x_684:
[----:B------:R-:W-:Y:S05]  /*17c0*/  BSYNC.RECONVERGENT B1 ;  /* 0x0000000000017941 */ /* 0x000fea0003800200 */
.L_x_683:
        /* <DEDUP_REMOVED lines=17> */
.L_x_686:
[----:B------:R-:W-:Y:S05]  /*18e0*/  BSYNC.RECONVERGENT B1 ;  /* 0x0000000000017941 */ /* 0x000fea0003800200 */
.L_x_685:
[----:B---3--:R-:W-:Y:S01]  /*18f0*/  ISETP.GE.AND P0, PT, R3, R20, PT ;  /* 0x000000140300720c */ /* 0x008fe20003f06270 */
        /* <DEDUP_REMOVED lines=16> */
.L_x_688:
[----:B------:R-:W-:Y:S05]  /*1a00*/  BSYNC.RECONVERGENT B1 ;  /* 0x0000000000017941 */ /* 0x000fea0003800200 */
.L_x_687:
        /* <DEDUP_REMOVED lines=17> */
.L_x_690:
[----:B------:R-:W-:Y:S05]  /*1b20*/  BSYNC.RECONVERGENT B1 ;  /* 0x0000000000017941 */ /* 0x000fea0003800200 */
.L_x_689:
        /* <DEDUP_REMOVED lines=17> */
.L_x_692:
[----:B------:R-:W-:Y:S05]  /*1c40*/  BSYNC.RECONVERGENT B1 ;  /* 0x0000000000017941 */ /* 0x000fea0003800200 */
.L_x_691:
        /* <DEDUP_REMOVED lines=18> */
.L_x_667:
[----:B------:R-:W1:Y:S01]  /*1d70*/  S2R R14, SR_LANEID ;  /* 0x00000000000e7919 */ /* 0x000e620000000000 */
[----:B------:R-:W-:Y:S01]  /*1d80*/  LOP3.LUT R4, R2, 0x3e0, RZ, 0xc0, !PT ;  /* 0x000003e002047812 */ /* 0x000fe200078ec0ff */
[----:B------:R-:W-:Y:S01]  /*1d90*/  BSSY.RECONVERGENT B1, `(.L_x_693) ;  /* 0x0000027000017945 */ /* 0x000fe20003800200 */
[----:B------:R-:W-:-:S03]  /*1da0*/  IMAD.MOV.U32 R16, RZ, RZ, R8 ;  /* 0x000000ffff107224 */ /* 0x000fc600078e0008 */
[----:B------:R-:W-:Y:S01]  /*1db0*/  VIADD R10, R4, 0x20 ;  /* 0x00000020040a7836 */ /* 0x000fe20000000000 */
[----:B------:R-:W-:-:S04]  /*1dc0*/  LOP3.LUT R4, RZ, R4, RZ, 0x33, !PT ;  /* 0x00000004ff047212 */ /* 0x000fc800078e33ff */
[----:B------:R-:W-:Y:S01]  /*1dd0*/  ISETP.GT.AND P0, PT, R10, R3, PT ;  /* 0x000000030a00720c */ /* 0x000fe20003f04270 */
[----:B------:R-:W-:-:S05]  /*1de0*/  IMAD.IADD R4, R3, 0x1, R4 ;  /* 0x0000000103047824 */ /* 0x000fca00078e0204 */
[----:B------:R-:W-:-:S05]  /*1df0*/  SEL R5, R4, 0x1f, P0 ;  /* 0x0000001f04057807 */ /* 0x000fca0000000000 */
[----:B------:R2:W3:Y:S04]  /*1e00*/  SHFL.DOWN PT, R9, R6, 0x1, R5 ;  /* 0x0820000006097989 */ /* 0x0004e800000e0005 */
[----:B------:R2:W4:Y:S01]  /*1e10*/  SHFL.DOWN PT, R11, R8, 0x1, R5 ;  /* 0x08200000080b7989 */ /* 0x00052200000e0005 */
[CC--:B-1----:R-:W-:Y:S01]  /*1e20*/  ISETP.GE.AND P0, PT, R14.reuse, R5.reuse, PT ;  /* 0x000000050e00720c */ /* 0x0c2fe20003f06270 */
[C---:B------:R-:W-:Y:S01]  /*1e30*/  VIADD R10, R14.reuse, 0x4 ;  /* 0x000000040e0a7836 */ /* 0x040fe20000000000 */
[C---:B------:R-:W-:Y:S01]  /*1e40*/  ISETP.NE.AND P2, PT, R14.reuse, RZ, PT ;  /* 0x000000ff0e00720c */ /* 0x040fe20003f45270 */
[C---:B------:R-:W-:Y:S02]  /*1e50*/  VIADD R4, R14.reuse, 0x2 ;  /* 0x000000020e047836 */ /* 0x040fe40000000000 */
[----:B0-----:R-:W-:Y:S01]  /*1e60*/  VIADD R12, R14, 0x8 ;  /* 0x000000080e0c7836 */ /* 0x001fe20000000000 */
[-C--:B------:R-:W-:Y:S01]  /*1e70*/  ISETP.GT.AND P5, PT, R10, R5.reuse, PT ;  /* 0x000000050a00720c */ /* 0x080fe20003fa4270 */
[----:B------:R-:W-:Y:S01]  /*1e80*/  VIADD R14, R14, 0x10 ;  /* 0x000000100e0e7836 */ /* 0x000fe20000000000 */
[----:B-----5:R2:W0:Y:S01]  /*1e90*/  SHFL.DOWN PT, R10, R7, 0x1, R5 ;  /* 0x08200000070a7989 */ /* 0x02042200000e0005 */
[-C--:B------:R-:W-:Y:S01]  /*1ea0*/  ISETP.GT.AND P1, PT, R4, R5.reuse, PT ;  /* 0x000000050400720c */ /* 0x080fe20003f24270 */
[----:B------:R-:W-:Y:S01]  /*1eb0*/  IMAD.MOV.U32 R4, RZ, RZ, R7 ;  /* 0x000000ffff047224 */ /* 0x000fe200078e0007 */
[----:B------:R-:W-:-:S02]  /*1ec0*/  ISETP.GT.AND P4, PT, R12, R5, PT ;  /* 0x000000050c00720c */ /* 0x000fc40003f84270 */
[----:B------:R-:W-:Y:S01]  /*1ed0*/  ISETP.GT.AND P3, PT, R14, R5, PT ;  /* 0x000000050e00720c */ /* 0x000fe20003f64270 */
[----:B------:R-:W-:Y:S01]  /*1ee0*/  IMAD.MOV.U32 R14, RZ, RZ, R6 ;  /* 0x000000ffff0e7224 */ /* 0x000fe200078e0006 */
[----:B---3--:R-:W-:Y:S11]  /*1ef0*/  @P0 BRA `(.L_x_694) ;  /* 0x0000000000400947 */ /* 0x008ff60003800000 */
[----:B0-----:R-:W-:Y:S01]  /*1f00*/  ISETP.GE.AND P0, PT, R7, R10, PT ;  /* 0x0000000a0700720c */ /* 0x001fe20003f06270 */
[----:B------:R-:W-:Y:S02]  /*1f10*/  IMAD.MOV.U32 R4, RZ, RZ, R10 ;  /* 0x000000ffff047224 */ /* 0x000fe400078e000a */
[----:B------:R-:W-:Y:S02]  /*1f20*/  IMAD.MOV.U32 R14, RZ, RZ, R9 ;  /* 0x000000ffff0e7224 */ /* 0x000fe400078e0009 */
[----:B----4-:R-:W-:-:S08]  /*1f30*/  IMAD.MOV.U32 R16, RZ, RZ, R11 ;  /* 0x000000ffff107224 */ /* 0x010fd000078e000b */
        /* <DEDUP_REMOVED lines=12> */
.L_x_694:
[----:B------:R-:W-:Y:S05]  /*2000*/  BSYNC.RECONVERGENT B1 ;  /* 0x0000000000017941 */ /* 0x000fea0003800200 */
.L_x_693:
[----:B--2---:R1:W2:Y:S01]  /*2010*/  SHFL.DOWN PT, R7, R4, 0x2, R5 ;  /* 0x0840000004077989 */ /* 0x0042a200000e0005 */
[----:B------:R-:W-:Y:S01]  /*2020*/  BSSY.RECONVERGENT B1, `(.L_x_695) ;  /* 0x0000017000017945 */ /* 0x000fe20003800200 */
[----:B------:R-:W-:Y:S02]  /*2030*/  IMAD.MOV.U32 R6, RZ, RZ, R4 ;  /* 0x000000ffff067224 */ /* 0x000fe400078e0004 */
[----:B------:R1:W3:Y:S01]  /*2040*/  SHFL.DOWN PT, R9, R14, 0x2, R5 ;  /* 0x084000000e097989 */ /* 0x0002e200000e0005 */
[----:B0-----:R-:W-:Y:S02]  /*2050*/  IMAD.MOV.U32 R10, RZ, RZ, R14 ;  /* 0x000000ffff0a7224 */ /* 0x001fe400078e000e */
[----:B------:R-:W-:Y:S01]  /*2060*/  IMAD.MOV.U32 R12, RZ, RZ, R16 ;  /* 0x000000ffff0c7224 */ /* 0x000fe200078e0010 */
[----:B----4-:R1:W0:Y:S01]  /*2070*/  SHFL.DOWN PT, R11, R16, 0x2, R5 ;  /* 0x08400000100b7989 */ /* 0x01022200000e0005 */
[----:B------:R-:W-:Y:S05]  /*2080*/  @P1 BRA `(.L_x_696) ;  /* 0x0000000000401947 */ /* 0x000fea0003800000 */
[----:B--2---:R-:W-:Y:S01]  /*2090*/  ISETP.GE.AND P0, PT, R4, R7, PT ;  /* 0x000000070400720c */ /* 0x004fe20003f06270 */
[----:B------:R-:W-:Y:S02]  /*20a0*/  IMAD.MOV.U32 R6, RZ, RZ, R7 ;  /* 0x000000ffff067224 */ /* 0x000fe400078e0007 */
[----:B---3--:R-:W-:Y:S02]  /*20b0*/  IMAD.MOV.U32 R10, RZ, RZ, R9 ;  /* 0x000000ffff0a7224 */ /* 0x008fe400078e0009 */
        /* <DEDUP_REMOVED lines=13> */
.L_x_696:
[----:B------:R-:W-:Y:S05]  /*2190*/  BSYNC.RECONVERGENT B1 ;  /* 0x0000000000017941 */ /* 0x000fea0003800200 */
.L_x_695:
[----:B--2---:R2:W4:Y:S01]  /*21a0*/  SHFL.DOWN PT, R7, R6, 0x4, R5 ;  /* 0x0880000006077989 */ /* 0x00452200000e0005 */
[----:B------:R-:W-:Y:S01]  /*21b0*/  BSSY.RECONVERGENT B1, `(.L_x_697) ;  /* 0x0000017000017945 */ /* 0x000fe20003800200 */
[----:B-1----:R-:W-:Y:S02]  /*21c0*/  IMAD.MOV.U32 R4, RZ, RZ, R6 ;  /* 0x000000ffff047224 */ /* 0x002fe400078e0006 */
[----:B---3--:R2:W1:Y:S01]  /*21d0*/  SHFL.DOWN PT, R9, R10, 0x4, R5 ;  /* 0x088000000a097989 */ /* 0x00846200000e0005 */
        /* <DEDUP_REMOVED lines=20> */
.L_x_698:
[----:B------:R-:W-:Y:S05]  /*2320*/  BSYNC.RECONVERGENT B1 ;  /* 0x0000000000017941 */ /* 0x000fea0003800200 */
.L_x_697:
        /* <DEDUP_REMOVED lines=24> */
.L_x_700:
[----:B------:R-:W-:Y:S05]  /*24b0*/  BSYNC.RECONVERGENT B1 ;  /* 0x0000000000017941 */ /* 0x000fea0003800200 */
.L_x_699:
[----:B-1----:R1:W2:Y:S01]  /*24c0*/  SHFL.DOWN PT, R9, R10, 0x10, R5 ;  /* 0x0a0000000a097989 */ /* 0x0022a200000e0005 */
[----:B------:R-:W-:Y:S01]  /*24d0*/  BSSY.RECONVERGENT B1, `(.L_x_701) ;  /* 0x0000017000017945 */ /* 0x000fe20003800200 */
[----:B------:R-:W-:Y:S02]  /*24e0*/  IMAD.MOV.U32 R6, RZ, RZ, R10 ;  /* 0x000000ffff067224 */ /* 0x000fe400078e000a */
[----:B0-----:R1:W0:Y:S01]  /*24f0*/  SHFL.DOWN PT, R11, R12, 0x10, R5 ;  /* 0x0a0000000c0b7989 */ /* 0x00122200000e0005 */
[----:B----4-:R-:W-:Y:S02]  /*2500*/  IMAD.MOV.U32 R7, RZ, RZ, R12 ;  /* 0x000000ffff077224 */ /* 0x010fe400078e000c */
[----:B---3--:R-:W-:Y:S01]  /*2510*/  IMAD.MOV.U32 R8, RZ, RZ, R14 ;  /* 0x000000ffff087224 */ /* 0x008fe200078e000e */
[----:B------:R1:W3:Y:S01]  /*2520*/  SHFL.DOWN PT, R13, R14, 0x10, R5 ;  /* 0x0a0000000e0d7989 */ /* 0x0002e200000e0005 */
[----:B------:R-:W-:Y:S05]  /*2530*/  @P3 BRA `(.L_x_702) ;  /* 0x0000000000403947 */ /* 0x000fea0003800000 */
        /* <DEDUP_REMOVED lines=16> */
.L_x_702:
[----:B------:R-:W-:Y:S05]  /*2640*/  BSYNC.RECONVERGENT B1 ;  /* 0x0000000000017941 */ /* 0x000fea0003800200 */
.L_x_701:
[----:B------:R-:W-:Y:S04]  /*2650*/  BSSY.RECONVERGENT B1, `(.L_x_703) ;  /* 0x000000c000017945 */ /* 0x000fe80003800200 */
[----:B------:R-:W-:Y:S05]  /*2660*/  @P2 BRA `(.L_x_704) ;  /* 0x0000000000282947 */ /* 0x000fea0003800000 */
[----:B-1----:R-:W1:Y:S01]  /*2670*/  S2R R10, SR_CgaCtaId ;  /* 0x00000000000a7919 */ /* 0x002e620000008800 */
[----:B------:R-:W-:Y:S02]  /*2680*/  MOV R5, 0x400 ;  /* 0x0000040000057802 */ /* 0x000fe40000000f00 */
[----:B------:R-:W-:-:S04]  /*2690*/  SHF.R.U32.HI R4, RZ, 0x1, R2 ;  /* 0x00000001ff047819 */ /* 0x000fc80000011602 */
[----:B------:R-:W-:Y:S02]  /*26a0*/  LOP3.LUT R4, R4, 0x1f0, RZ, 0xc0, !PT ;  /* 0x000001f004047812 */ /* 0x000fe400078ec0ff */
[----:B-1----:R-:W-:-:S05]  /*26b0*/  LEA R5, R10, R5, 0x18 ;  /* 0x000000050a057211 */ /* 0x002fca00078ec0ff */
[----:B--2---:R-:W-:Y:S02]  /*26c0*/  IMAD.IADD R9, R4, 0x1, R5 ;  /* 0x0000000104097824 */ /* 0x004fe400078e0205 */
[----:B------:R-:W-:Y:S02]  /*26d0*/  IMAD.MOV.U32 R4, RZ, RZ, R7 ;  /* 0x000000ffff047224 */ /* 0x000fe400078e0007 */
[----:B------:R-:W-:Y:S01]  /*26e0*/  IMAD.MOV.U32 R5, RZ, RZ, R8 ;  /* 0x000000ffff057224 */ /* 0x000fe200078e0008 */
[----:B------:R4:W-:Y:S04]  /*26f0*/  STS [R9+0x8], R6 ;  /* 0x0000080609007388 */ /* 0x0009e80000000800 */
[----:B------:R4:W-:Y:S02]  /*2700*/  STS.64 [R9+0x10], R4 ;  /* 0x0000100409007388 */ /* 0x0009e40000000a00 */
.L_x_704:
[----:B------:R-:W-:Y:S05]  /*2710*/  BSYNC.RECONVERGENT B1 ;  /* 0x0000000000017941 */ /* 0x000fea0003800200 */
.L_x_703:
[----:B------:R-:W-:Y:S01]  /*2720*/  BAR.SYNC.DEFER_BLOCKING 0x0 ;  /* 0x0000000000007b1d */ /* 0x000fe20000010000 */
[----:B------:R-:W-:-:S13]  /*2730*/  ISETP.NE.AND P2, PT, R2, RZ, PT ;  /* 0x000000ff0200720c */ /* 0x000fda0003f45270 */
[----:B------:R-:W-:Y:S05]  /*2740*/  @P2 BRA `(.L_x_680) ;  /* 0x0000003000502947 */ /* 0x000fea0003800000 */
[C---:B------:R-:W-:Y:S01]  /*2750*/  ISETP.GE.AND P0, PT, R3.reuse, 0x21, PT ;  /* 0x000000210300780c */ /* 0x040fe20003f06270 */
[----:B------:R-:W-:Y:S01]  /*2760*/  IMAD.MOV.U32 R2, RZ, RZ, R6 ;  /* 0x000000ffff027224 */ /* 0x000fe200078e0006 */
[C---:B------:R-:W-:Y:S01]  /*2770*/  ISETP.GE.AND P5, PT, R3.reuse, 0x41, PT ;  /* 0x000000410300780c */ /* 0x040fe20003fa6270 */
[----:B0-----:R-:W-:Y:S01]  /*2780*/  IMAD.MOV.U32 R11, RZ, RZ, R7 ;  /* 0x000000ffff0b7224 */ /* 0x001fe200078e0007 */
[C---:B------:R-:W-:Y:S01]  /*2790*/  ISETP.GE.AND P4, PT, R3.reuse, 0x61, PT ;  /* 0x000000610300780c */ /* 0x040fe20003f86270 */
[----:B-1----:R-:W-:Y:S01]  /*27a0*/  IMAD.MOV.U32 R10, RZ, RZ, R8 ;  /* 0x000000ffff0a7224 */ /* 0x002fe200078e0008 */
[----:B------:R-:W-:-:S07]  /*27b0*/  ISETP.GE.AND P3, PT, R3, 0x81, PT ;  /* 0x000000810300780c */ /* 0x000fce0003f66270 */
[----:B------:R-:W-:Y:S06]  /*27c0*/  @!P0 BRA `(.L_x_705) ;  /* 0x00000000005c8947 */ /* 0x000fec0003800000 */
[----:B------:R-:W0:Y:S01]  /*27d0*/  S2UR UR5, SR_CgaCtaId ;  /* 0x00000000000579c3 */ /* 0x000e220000008800 */
[----:B------:R-:W-:Y:S01]  /*27e0*/  UMOV UR4, 0x400 ;  /* 0x0000040000047882 */ /* 0x000fe20000000000 */
[----:B------:R-:W-:Y:S01]  /*27f0*/  BSSY.RECONVERGENT B1, `(.L_x_705) ;  /* 0x0000014000017945 */ /* 0x000fe20003800200 */
[----:B0-----:R-:W-:-:S09]  /*2800*/  ULEA UR4, UR5, UR4, 0x18 ;  /* 0x0000000405047291 */ /* 0x001fd2000f8ec0ff */
[----:B----4-:R-:W0:Y:S04]  /*2810*/  LDS R5, [UR4+0x18] ;  /* 0x00001804ff057984 */ /* 0x010e280008000800 */
[----:B---3--:R-:W1:Y:S01]  /*2820*/  LDS.64 R12, [UR4+0x20] ;  /* 0x00002004ff0c7984 */ /* 0x008e620008000a00 */
        /* <DEDUP_REMOVED lines=16> */
.L_x_706:
[----:B------:R-:W-:Y:S05]  /*2930*/  BSYNC.RECONVERGENT B1 ;  /* 0x0000000000017941 */ /* 0x000fea0003800200 */
.L_x_705:
[----:B----4-:R-:W-:Y:S02]  /*2940*/  IMAD.MOV.U32 R4, RZ, RZ, R2 ;  /* 0x000000ffff047224 */ /* 0x010fe400078e0002 */
[----:B--2---:R-:W-:Y:S02]  /*2950*/  IMAD.MOV.U32 R9, RZ, RZ, R11 ;  /* 0x000000ffff097224 */ /* 0x004fe400078e000b */
[----:B------:R-:W-:Y:S01]  /*2960*/  IMAD.MOV.U32 R8, RZ, RZ, R10 ;  /* 0x000000ffff087224 */ /* 0x000fe200078e000a */
[----:B------:R-:W-:Y:S06]  /*2970*/  @!P5 BRA `(.L_x_707) ;  /* 0x00000000005cd947 */ /* 0x000fec0003800000 */
[----:B------:R-:W0:Y:S01]  /*2980*/  S2UR UR5, SR_CgaCtaId ;  /* 0x00000000000579c3 */ /* 0x000e220000008800 */
[----:B------:R-:W-:Y:S01]  /*2990*/  UMOV UR4, 0x400 ;  /* 0x0000040000047882 */ /* 0x000fe20000000000 */
[----:B------:R-:W-:Y:S01]  /*29a0*/  BSSY.RECONVERGENT B1, `(.L_x_707) ;  /* 0x0000014000017945 */ /* 0x000fe20003800200 */
[----:B0-----:R-:W-:-:S09]  /*29b0*/  ULEA UR4, UR5, UR4, 0x18 ;  /* 0x0000000405047291 */ /* 0x001fd2000f8ec0ff */
[----:B------:R-:W0:Y:S04]  /*29c0*/  LDS R5, [UR4+0x28] ;  /* 0x00002804ff057984 */ /* 0x000e280008000800 */
[----:B------:R-:W1:Y:S01]  /*29d0*/  LDS.64 R6, [UR4+0x30] ;  /* 0x00003004ff067984 */ /* 0x000e620008000a00 */
        /* <DEDUP_REMOVED lines=16> */
.L_x_708:
[----:B------:R-:W-:Y:S05]  /*2ae0*/  BSYNC.RECONVERGENT B1 ;  /* 0x0000000000017941 */ /* 0x000fea0003800200 */
.L_x_707:
        /* <DEDUP_REMOVED lines=29> */
.L_x_710:
[----:B------:R-:W-:Y:S05]  /*2cc0*/  BSYNC.RECONVERGENT B1 ;  /* 0x0000000000017941 */ /* 0x000fea0003800200 */
.L_x_709:
        /* <DEDUP_REMOVED lines=26> */
.L_x_712:
[----:B------:R-:W-:Y:S05]  /*2e70*/  BSYNC.RECONVERGENT B1 ;  /* 0x0000000000017941 */ /* 0x000fea0003800200 */
.L_x_711:
        /* <DEDUP_REMOVED lines=26> */
.L_x_714:
[----:B------:R-:W-:Y:S05]  /*3020*/  BSYNC.RECONVERGENT B1 ;  /* 0x0000000000017941 */ /* 0x000fea0003800200 */
.L_x_713:
        /* <DEDUP_REMOVED lines=26> */
.L_x_716:
[----:B------:R-:W-:Y:S05]  /*31d0*/  BSYNC.RECONVERGENT B1 ;  /* 0x0000000000017941 */ /* 0x000fea0003800200 */
.L_x_715:
        /* <DEDUP_REMOVED lines=27> */
.L_x_648:
[----:B------:R-:W0:Y:S01]  /*3390*/  S2R R2, SR_TID.X ;  /* 0x0000000000027919 */ /* 0x000e220000002100 */
[----:B------:R-:W1:Y:S01]  /*33a0*/  LDCU.128 UR12, c[0x0][0x380] ;  /* 0x00007000ff0c77ac */ /* 0x000e620008000c00 */
[----:B------:R-:W-:Y:S02]  /*33b0*/  SHF.R.S32.HI R14, RZ, 0x1f, R5 ;  /* 0x0000001fff0e7819 */ /* 0x000fe40000011405 */
[----:B0-----:R-:W-:-:S04]  /*33c0*/  IADD3 R3, P0, PT, R5, R2, RZ ;  /* 0x0000000205037210 */ /* 0x001fc80007f1e0ff */
[----:B-1----:R-:W-:Y:S01]  /*33d0*/  LEA R6, P1, R3, UR12, 0x2 ;  /* 0x0000000c03067c11 */ /* 0x002fe2000f8210ff */
[----:B------:R-:W-:-:S05]  /*33e0*/  IMAD.X R8, RZ, RZ, R14, P0 ;  /* 0x000000ffff087224 */ /* 0x000fca00000e060e */
[----:B------:R-:W-:-:S05]  /*33f0*/  LEA.HI.X R7, R3, UR13, R8, 0x2, P1 ;  /* 0x0000000d03077c11 */ /* 0x000fca00088f1408 */
[----:B------:R-:W2:Y:S04]  /*3400*/  LDG.E R8, desc[UR10][R6.64] ;  /* 0x0000000a06087981 */ /* 0x000ea8000c1e1900 */
[----:B------:R-:W2:Y:S04]  /*3410*/  LDG.E R9, desc[UR10][R6.64+0x400] ;  /* 0x0004000a06097981 */ /* 0x000ea8000c1e1900 */
[----:B------:R-:W3:Y:S04]  /*3420*/  LDG.E R10, desc[UR10][R6.64+0x800] ;  /* 0x0008000a060a7981 */ /* 0x000ee8000c1e1900 */
[----:B------:R-:W4:Y:S04]  /*3430*/  LDG.E R11, desc[UR10][R6.64+0xc00] ;  /* 0x000c000a060b7981 */ /* 0x000f28000c1e1900 */
[----:B------:R0:W5:Y:S02]  /*3440*/  LDG.E R3, desc[UR10][R6.64+0x1000] ;  /* 0x0010000a06037981 */ /* 0x000164000c1e1900 */
[----:B0-----:R-:W-:-:S02]  /*3450*/  LOP3.LUT R6, R2, 0x400, RZ, 0xfc, !PT ;  /* 0x0000040002067812 */ /* 0x001fc400078efcff */
[CC--:B--2---:R-:W-:Y:S02]  /*3460*/  VIMNMX R13, PT, PT, R8.reuse, R9.reuse, !PT ;  /* 0x00000009080d7248 */ /* 0x0c4fe40007fe0100 */
[----:B------:R-:W-:Y:S01]  /*3470*/  ISETP.GE.AND P0, PT, R8, R9, PT ;  /* 0x000000090800720c */ /* 0x000fe20003f06270 */
[----:B------:R-:W-:Y:S01]  /*3480*/  VIADD R9, R2, 0x200 ;  /* 0x0000020002097836 */ /* 0x000fe20000000000 */
[----:B---3--:R-:W-:Y:S02]  /*3490*/  VIMNMX R12, PT, PT, R10, R13, !PT ;  /* 0x0000000d0a0c7248 */ /* 0x008fe40007fe0100 */
[----:B------:R-:W-:Y:S02]  /*34a0*/  ISETP.GE.AND P2, PT, R13, R10, PT ;  /* 0x0000000a0d00720c */ /* 0x000fe40003f46270 */
[----:B----4-:R-:W-:Y:S02]  /*34b0*/  ISETP.GE.AND P3, PT, R12, R11, PT ;  /* 0x0000000b0c00720c */ /* 0x010fe40003f66270 */
[----:B------:R-:W-:Y:S01]  /*34c0*/  VIMNMX R12, PT, PT, R11, R12, !PT ;  /* 0x0000000c0b0c7248 */ /* 0x000fe20007fe0100 */
[----:B------:R-:W-:-:S03]  /*34d0*/  VIADD R11, R2, 0x100 ;  /* 0x00000100020b7836 */ /* 0x000fc60000000000 */
[----:B-----5:R-:W-:-:S05]  /*34e0*/  ISETP.GE.AND P1, PT, R12, R3, PT ;  /* 0x000000030c00720c */ /* 0x020fca0003f26270 */
[----:B------:R-:W-:Y:S02]  /*34f0*/  @P2 SEL R9, R11, R2, !P0 ;  /* 0x000000020b092207 */ /* 0x000fe40004000000 */
[----:B------:R-:W-:Y:S01]  /*3500*/  IADD3 R8, P2, PT, R5, UR14, RZ ;  /* 0x0000000e05087c10 */ /* 0x000fe2000ff5e0ff */
[----:B------:R-:W-:-:S03]  /*3510*/  @!P3 VIADD R9, R2, 0x300 ;  /* 0x000003000209b836 */ /* 0x000fc60000000000 */
[----:B------:R-:W-:Y:S02]  /*3520*/  IADD3.X R7, PT, PT, R14, UR15, RZ, P2, !PT ;  /* 0x0000000f0e077c10 */ /* 0x000fe400097fe4ff */
[----:B------:R-:W-:Y:S02]  /*3530*/  ISETP.LE.AND P2, PT, R4, UR6, PT ;  /* 0x0000000604007c0c */ /* 0x000fe4000bf43270 */
[C---:B------:R-:W-:Y:S02]  /*3540*/  @P1 ISETP.GE.U32.AND P0, PT, R9.reuse, R6, PT ;  /* 0x000000060900120c */ /* 0x040fe40003f06070 */
[-C--:B------:R-:W-:Y:S02]  /*3550*/  IADD3 R5, P3, PT, R6, R8.reuse, RZ ;  /* 0x0000000806057210 */ /* 0x080fe40007f7e0ff */
[----:B------:R-:W-:Y:S02]  /*3560*/  @P1 IADD3 R8, P4, PT, R9, R8, RZ ;  /* 0x0000000809081210 */ /* 0x000fe40007f9e0ff */
[----:B------:R-:W-:Y:S01]  /*3570*/  @P1 ISETP.GE.U32.AND.EX P0, PT, RZ, RZ, PT, P0 ;  /* 0x000000ffff00120c */ /* 0x000fe20003f06100 */
[----:B------:R-:W-:-:S02]  /*3580*/  IMAD.X R6, RZ, RZ, R7, P3 ;  /* 0x000000ffff067224 */ /* 0x000fc400018e0607 */
        /* <DEDUP_REMOVED lines=17> */
[----:B------:R-:W-:-:S05]  /*36a0*/  IMAD.MOV.U32 R11, RZ, RZ, 0x500 ;  /* 0x00000500ff0b7424 */ /* 0x000fca00078e00ff */
[----:B------:R-:W2:Y:S01]  /*36b0*/  ATOMG.E.ADD.STRONG.GPU PT, R7, desc[UR10][R8.64], R11 ;  /* 0x8000000b080779a8 */ /* 0x000ea200081ef10a */
[----:B------:R-:W0:Y:S01]  /*36c0*/  S2UR UR5, SR_CgaCtaId ;  /* 0x00000000000579c3 */ /* 0x000e220000008800 */
[----:B------:R-:W-:Y:S02]  /*36d0*/  UMOV UR4, 0x400 ;  /* 0x0000040000047882 */ /* 0x000fe40000000000 */
[----:B0-----:R-:W-:Y:S01]  /*36e0*/  ULEA UR4, UR5, UR4, 0x18 ;  /* 0x0000000405047291 */ /* 0x001fe2000f8ec0ff */
[----:B--2---:R-:W-:-:S08]  /*36f0*/  VIADD R7, R7, UR6 ;  /* 0x0000000607077c36 */ /* 0x004fd00008000000 */
[----:B------:R0:W-:Y:S03]  /*3700*/  STS [UR4+0x98], R7 ;  /* 0x00009807ff007988 */ /* 0x0001e60008000804 */
.L_x_719:
[----:B------:R-:W-:Y:S05]  /*3710*/  BSYNC.RECONVERGENT B1 ;  /* 0x0000000000017941 */ /* 0x000fea0003800200 */
.L_x_718:
[----:B------:R-:W1:Y:S08]  /*3720*/  S2UR UR5, SR_CgaCtaId ;  /* 0x00000000000579c3 */ /* 0x000e700000008800 */
[----:B------:R-:W-:Y:S06]  /*3730*/  BAR.SYNC.DEFER_BLOCKING 0x0 ;  /* 0x0000000000007b1d */ /* 0x000fec0000010000 */
[----:B------:R-:W-:-:S02]  /*3740*/  UMOV UR4, 0x400 ;  /* 0x0000040000047882 */ /* 0x000fc40000000000 */
[----:B-1----:R-:W-:-:S06]  /*3750*/  ULEA UR4, UR5, UR4, 0x18 ;  /* 0x0000000405047291 */ /* 0x002fcc000f8ec0ff */
[----:B0-----:R-:W-:-:S05]  /*3760*/  IMAD.U32 R7, RZ, RZ, UR4 ;  /* 0x00000004ff077e24 */ /* 0x001fca000f8e00ff */
[----:B------:R-:W0:Y:S02]  /*3770*/  LDS R11, [R7+0x98] ;  /* 0x00009800070b7984 */ /* 0x000e240000000800 */
[----:B0-----:R-:W-:-:S05]  /*3780*/  VIADD R13, R11, 0x500 ;  /* 0x000005000b0d7836 */ /* 0x001fca0000000000 */
[----:B------:R-:W-:-:S13]  /*3790*/  ISETP.GT.AND P0, PT, R13, R4, PT ;  /* 0x000000040d00720c */ /* 0x000fda0003f04270 */
[----:B------:R-:W-:Y:S05]  /*37a0*/  @P0 BRA `(.L_x_720) ;  /* 0x00000004004c0947 */ /* 0x000fea0003800000 */
[----:B------:R-:W-:Y:S01]  /*37b0*/  BSSY.RECONVERGENT B1, `(.L_x_720) ;  /* 0x0000052000017945 */ /* 0x000fe20003800200 */
[----:B------:R-:W-:Y:S01]  /*37c0*/  IMAD.MOV.U32 R12, RZ, RZ, R3 ;  /* 0x000000ffff0c7224 */ /* 0x000fe200078e0003 */
[----:B------:R-:W0:Y:S01]  /*37d0*/  LDCU UR7, c[0x0][0x398] ;  /* 0x00007300ff0777ac */ /* 0x000e220008000800 */
[----:B------:R-:W-:Y:S02]  /*37e0*/  IMAD.MOV.U32 R16, RZ, RZ, R5 ;  /* 0x000000ffff107224 */ /* 0x000fe400078e0005 */
[----:B------:R-:W-:Y:S01]  /*37f0*/  IMAD.MOV.U32 R23, RZ, RZ, R6 ;  /* 0x000000ffff177224 */ /* 0x000fe200078e0006 */
[----:B------:R-:W1:Y:S06]  /*3800*/  LDCU.128 UR12, c[0x0][0x380] ;  /* 0x00007000ff0c77ac */ /* 0x000e6c0008000c00 */
.L_x_723:
[----:B------:R-:W-:-:S04]  /*3810*/  IADD3 R21, P0, PT, R2, R11, RZ ;  /* 0x0000000b02157210 */ /* 0x000fc80007f1e0ff */
[----:B------:R-:W-:Y:S02]  /*3820*/  LEA.HI.X.SX32 R20, R11, RZ, 0x1, P0 ;  /* 0x000000ff0b147211 */ /* 0x000fe400000f0eff */
[----:B-1----:R-:W-:-:S04]  /*3830*/  LEA R4, P0, R21, UR12, 0x2 ;  /* 0x0000000c15047c11 */ /* 0x002fc8000f8010ff */
[----:B------:R-:W-:-:S05]  /*3840*/  LEA.HI.X R5, R21, UR13, R20, 0x2, P0 ;  /* 0x0000000d15057c11 */ /* 0x000fca00080f1414 */
[----:B------:R-:W2:Y:S04]  /*3850*/  LDG.E R11, desc[UR10][R4.64] ;  /* 0x0000000a040b7981 */ /* 0x000ea8000c1e1900 */
[----:B------:R-:W3:Y:S04]  /*3860*/  LDG.E R14, desc[UR10][R4.64+0x400] ;  /* 0x0004000a040e7981 */ /* 0x000ee8000c1e1900 */
[----:B------:R-:W4:Y:S04]  /*3870*/  LDG.E R13, desc[UR10][R4.64+0x800] ;  /* 0x0008000a040d7981 */ /* 0x000f28000c1e1900 */
[----:B------:R-:W4:Y:S01]  /*3880*/  LDG.E R10, desc[UR10][R4.64+0xc00] ;  /* 0x000c000a040a7981 */ /* 0x000f22000c1e1900 */
[----:B------:R-:W-:-:S03]  /*3890*/  IADD3 R21, P0, PT, R21, UR14, RZ ;  /* 0x0000000e15157c10 */ /* 0x000fc6000ff1e0ff */
[----:B------:R1:W5:Y:S01]  /*38a0*/  LDG.E R3, desc[UR10][R4.64+0x1000] ;  /* 0x0010000a04037981 */ /* 0x000362000c1e1900 */
[----:B------:R-:W-:Y:S01]  /*38b0*/  IADD3.X R20, PT, PT, R20, UR15, RZ, P0, !PT ;  /* 0x0000000f14147c10 */ /* 0x000fe200087fe4ff */
[----:B------:R-:W-:Y:S01]  /*38c0*/  BSSY.RECONVERGENT B2, `(.L_x_721) ;  /* 0x000002a000027945 */ /* 0x000fe20003800200 */
[----:B------:R-:W-:Y:S01]  /*38d0*/  BAR.SYNC.DEFER_BLOCKING 0x0 ;  /* 0x0000000000007b1d */ /* 0x000fe20000010000 */
[C---:B------:R-:W-:Y:S02]  /*38e0*/  IADD3 R18, P3, PT, R21.reuse, 0x100, RZ ;  /* 0x0000010015127810 */ /* 0x040fe40007f7e0ff */
[C---:B------:R-:W-:Y:S02]  /*38f0*/  IADD3 R17, P4, PT, R21.reuse, 0x200, RZ ;  /* 0x0000020015117810 */ /* 0x040fe40007f9e0ff */
[----:B-1----:R-:W-:Y:S01]  /*3900*/  IADD3 R5, P6, PT, R21, 0x400, RZ ;  /* 0x0000040015057810 */ /* 0x002fe20007fde0ff */
[----:B------:R-:W-:Y:S01]  /*3910*/  IMAD.X R19, RZ, RZ, R20, P3 ;  /* 0x000000ffff137224 */ /* 0x000fe200018e0614 */
[----:B------:R-:W-:-:S03]  /*3920*/  ISETP.NE.AND P3, PT, R2, RZ, PT ;  /* 0x000000ff0200720c */ /* 0x000fc60003f65270 */
        /* <DEDUP_REMOVED lines=9> */
[--C-:B------:R-:W-:Y:S02]  /*39c0*/  IMAD.X R16, RZ, RZ, R20.reuse, P4 ;  /* 0x000000ffff107224 */ /* 0x100fe400020e0614 */
[----:B------:R-:W-:Y:S01]  /*39d0*/  IMAD.X R15, RZ, RZ, R20, P5 ;  /* 0x000000ffff0f7224 */ /* 0x000fe200028e0614 */
[----:B------:R-:W-:-:S07]  /*39e0*/  @P2 SEL R20, R23, R20, P0 ;  /* 0x0000001417142207 */ /* 0x000fce0000000000 */
        /* <DEDUP_REMOVED lines=10> */
[----:B------:R-:W-:Y:S02]  /*3a90*/  @P2 SEL R13, R14, R13, P0 ;  /* 0x0000000d0e0d2207 */ /* 0x000fe40000000000 */
[----:B------:R-:W-:Y:S02]  /*3aa0*/  @P2 SEL R17, R18, R17, P0 ;  /* 0x0000001112112207 */ /* 0x000fe40000000000 */
[----:B------:R-:W-:Y:S02]  /*3ab0*/  ISETP.GE.AND P1, PT, R13, R10, PT ;  /* 0x0000000a0d00720c */ /* 0x000fe40003f26270 */
[----:B------:R-:W-:Y:S01]  /*3ac0*/  @P2 SEL R16, R19, R16, P0 ;  /* 0x0000001013102207 */ /* 0x000fe20000000000 */
[----:B------:R-:W-:Y:S10]  /*3ad0*/  @P3 BRA `(.L_x_722) ;  /* 0x0000000000203947 */ /* 0x000ff40003800000 */
[----:B------:R-:W-:-:S05]  /*3ae0*/  IMAD.MOV.U32 R11, RZ, RZ, 0x500 ;  /* 0x00000500ff0b7424 */ /* 0x000fca00078e00ff */
[----:B------:R-:W2:Y:S01]  /*3af0*/  ATOMG.E.ADD.STRONG.GPU PT, R4, desc[UR10][R8.64], R11 ;  /* 0x8000000b080479a8 */ /* 0x000ea200081ef10a */
[----:B------:R-:W1:Y:S01]  /*3b00*/  S2UR UR5, SR_CgaCtaId ;  /* 0x00000000000579c3 */ /* 0x000e620000008800 */
[----:B------:R-:W-:Y:S02]  /*3b10*/  UMOV UR4, 0x400 ;  /* 0x0000040000047882 */ /* 0x000fe40000000000 */
[----:B-1----:R-:W-:-:S06]  /*3b20*/  ULEA UR4, UR5, UR4, 0x18 ;  /* 0x0000000405047291 */ /* 0x002fcc000f8ec0ff */
[----:B------:R-:W-:Y:S02]  /*3b30*/  IMAD.U32 R7, RZ, RZ, UR4 ;  /* 0x00000004ff077e24 */ /* 0x000fe4000f8e00ff */
[----:B--2---:R-:W-:-:S05]  /*3b40*/  VIADD R4, R4, UR6 ;  /* 0x0000000604047c36 */ /* 0x004fca0008000000 */
[----:B------:R1:W-:Y:S02]  /*3b50*/  STS [R7+0x98], R4 ;  /* 0x0000980407007388 */ /* 0x0003e40000000800 */
.L_x_722:
[----:B0-----:R-:W-:Y:S05]  /*3b60*/  BSYNC.RECONVERGENT B2 ;  /* 0x0000000000027941 */ /* 0x001fea0003800200 */
.L_x_721:
[----:B------:R-:W-:Y:S01]  /*3b70*/  BAR.SYNC.DEFER_BLOCKING 0x0 ;  /* 0x0000000000007b1d */ /* 0x000fe20000010000 */
[----:B------:R-:W-:Y:S01]  /*3b80*/  @P1 ISETP.GE.U32.AND P0, PT, R17, R12, PT ;  /* 0x0000000c1100120c */ /* 0x000fe20003f06070 */
[----:B-1----:R-:W-:-:S03]  /*3b90*/  IMAD.U32 R4, RZ, RZ, UR7 ;  /* 0x00000007ff047e24 */ /* 0x002fc6000f8e00ff */
[----:B------:R-:W-:-:S04]  /*3ba0*/  @P1 ISETP.GE.AND.EX P0, PT, R16, R15, PT, P0 ;  /* 0x0000000f1000120c */ /* 0x000fc80003f06300 */
[----:B------:R-:W-:-:S04]  /*3bb0*/  @P1 ISETP.LT.OR P0, PT, R10, R13, !P0 ;  /* 0x0000000d0a00120c */ /* 0x000fc80004701670 */
[----:B------:R-:W-:Y:S02]  /*3bc0*/  @P1 SEL R10, R13, R10, P0 ;  /* 0x0000000a0d0a1207 */ /* 0x000fe40000000000 */
[----:B------:R-:W-:Y:S02]  /*3bd0*/  @P1 SEL R12, R17, R12, P0 ;  /* 0x0000000c110c1207 */ /* 0x000fe40000000000 */
[----:B-----5:R-:W-:Y:S02]  /*3be0*/  ISETP.GE.AND P2, PT, R10, R3, PT ;  /* 0x000000030a00720c */ /* 0x020fe40003f46270 */
[----:B------:R-:W-:Y:S01]  /*3bf0*/  @P1 SEL R15, R16, R15, P0 ;  /* 0x0000000f100f1207 */ /* 0x000fe20000000000 */
[----:B------:R-:W0:Y:S10]  /*3c00*/  LDS R11, [R7+0x98] ;  /* 0x00009800070b7984 */ /* 0x000e340000000800 */
        /* <DEDUP_REMOVED lines=8> */
[----:B------:R-:W-:Y:S02]  /*3c90*/  IMAD.MOV.U32 R23, RZ, RZ, R6 ;  /* 0x000000ffff177224 */ /* 0x000fe400078e0006 */
[----:B0-----:R-:W-:-:S05]  /*3ca0*/  VIADD R13, R11, 0x500 ;  /* 0x000005000b0d7836 */ /* 0x001fca0000000000 */
[----:B------:R-:W-:-:S13]  /*3cb0*/  ISETP.GT.AND P0, PT, R13, R4, PT ;  /* 0x000000040d00720c */ /* 0x000fda0003f04270 */
[----:B------:R-:W-:Y:S05]  /*3cc0*/  @!P0 BRA `(.L_x_723) ;  /* 0xfffffff800d08947 */ /* 0x000fea000383ffff */
[----:B------:R-:W-:Y:S05]  /*3cd0*/  BSYNC.RECONVERGENT B1 ;  /* 0x0000000000017941 */ /* 0x000fea0003800200 */
.L_x_720:
[----:B------:R-:W-:Y:S01]  /*3ce0*/  ISETP.GE.AND P0, PT, R11, R4, PT ;  /* 0x000000040b00720c */ /* 0x000fe20003f06270 */
[----:B------:R-:W0:Y:S01]  /*3cf0*/  LDCU.64 UR6, c[0x0][0x388] ;  /* 0x00007100ff0677ac */ /* 0x000e220008000a00 */
[----:B------:R-:W-:Y:S01]  /*3d00*/  BSSY.RECONVERGENT B1, `(.L_x_717) ;  /* 0x0000097000017945 */ /* 0x000fe20003800200 */
[----:B------:R-:W1:Y:S10]  /*3d10*/  LDCU.64 UR4, c[0x0][0x388] ;  /* 0x00007100ff0477ac */ /* 0x000e740008000a00 */
[----:B------:R-:W-:Y:S05]  /*3d20*/  @P0 BRA `(.L_x_724) ;  /* 0x0000000800500947 */ /* 0x000fea0003800000 */
[----:B------:R-:W-:-:S05]  /*3d30*/  IMAD.IADD R7, R4, 0x1, -R11 ;  /* 0x0000000104077824 */ /* 0x000fca00078e0a0b */
[----:B------:R-:W-:-:S13]  /*3d40*/  ISETP.GE.AND P0, PT, R2, R7, PT ;  /* 0x000000070200720c */ /* 0x000fda0003f06270 */
[----:B------:R-:W-:Y:S05]  /*3d50*/  @P0 BRA `(.L_x_724) ;  /* 0x0000000800440947 */ /* 0x000fea0003800000 */
[----:B------:R-:W-:Y:S01]  /*3d60*/  LOP3.LUT R8, RZ, R2, RZ, 0x33, !PT ;  /* 0x00000002ff087212 */ /* 0x000fe200078e33ff */
[----:B------:R-:W-:Y:S03]  /*3d70*/  BSSY.RECONVERGENT B2, `(.L_x_725) ;  /* 0x000002a000027945 */ /* 0x000fe60003800200 */
[----:B------:R-:W-:-:S04]  /*3d80*/  IADD3 R14, PT, PT, -R11, R4, R8 ;  /* 0x000000040b0e7210 */ /* 0x000fc80007ffe108 */
[----:B------:R-:W-:-:S04]  /*3d90*/  LOP3.LUT R4, R14, 0x300, RZ, 0xc0, !PT ;  /* 0x000003000e047812 */ /* 0x000fc800078ec0ff */
[----:B------:R-:W-:Y:S01]  /*3da0*/  ISETP.NE.AND P0, PT, R4, 0x300, PT ;  /* 0x000003000400780c */ /* 0x000fe20003f05270 */
[----:B------:R-:W-:-:S12]  /*3db0*/  IMAD.MOV.U32 R4, RZ, RZ, R2 ;  /* 0x000000ffff047224 */ /* 0x000fd800078e0002 */
[----:B------:R-:W-:Y:S05]  /*3dc0*/  @!P0 BRA `(.L_x_726) ;  /* 0x0000000000908947 */ /* 0x000fea0003800000 */
[----:B------:R-:W2:Y:S01]  /*3dd0*/  LDC.64 R8, c[0x0][0x380] ;  /* 0x0000e000ff087b82 */ /* 0x000ea20000000a00 */
[----:B------:R-:W-:Y:S01]  /*3de0*/  LEA.HI R4, R14, 0x1, RZ, 0x18 ;  /* 0x000000010e047811 */ /* 0x000fe200078fc0ff */
[----:B------:R-:W-:-:S03]  /*3df0*/  IMAD.IADD R15, R2, 0x1, R11 ;  /* 0x00000001020f7824 */ /* 0x000fc600078e020b */
[----:B------:R-:W-:Y:S01]  /*3e00*/  LOP3.LUT R10, R4, 0x3, RZ, 0xc0, !PT ;  /* 0x00000003040a7812 */ /* 0x000fe200078ec0ff */
[----:B------:R-:W-:-:S04]  /*3e10*/  IMAD.MOV.U32 R4, RZ, RZ, R2 ;  /* 0x000000ffff047224 */ /* 0x000fc800078e0002 */
[----:B------:R-:W-:-:S07]  /*3e20*/  IMAD.MOV R10, RZ, RZ, -R10 ;  /* 0x000000ffff0a7224 */ /* 0x000fce00078e0a0a */
.L_x_729:
[----:B--2---:R-:W-:-:S06]  /*3e30*/  IMAD.WIDE R12, R15, 0x4, R8 ;  /* 0x000000040f0c7825 */ /* 0x004fcc00078e0208 */
[----:B------:R-:W2:Y:S01]  /*3e40*/  LDG.E R13, desc[UR10][R12.64] ;  /* 0x0000000a0c0d7981 */ /* 0x000ea2000c1e1900 */
[C---:B-1----:R-:W-:Y:S01]  /*3e50*/  IADD3 R19, P1, PT, R15.reuse, UR4, RZ ;  /* 0x000000040f137c10 */ /* 0x042fe2000ff3e0ff */
[----:B------:R-:W-:Y:S01]  /*3e60*/  VIADD R10, R10, 0x1 ;  /* 0x000000010a0a7836 */ /* 0x000fe20000000000 */
[----:B------:R-:W-:Y:S01]  /*3e70*/  BSSY.RECONVERGENT B3, `(.L_x_727) ;  /* 0x0000016000037945 */ /* 0x000fe20003800200 */
[----:B------:R-:W-:Y:S01]  /*3e80*/  IMAD.MOV.U32 R16, RZ, RZ, R5 ;  /* 0x000000ffff107224 */ /* 0x000fe200078e0005 */
[----:B------:R-:W-:Y:S01]  /*3e90*/  LEA.HI.X.SX32 R20, R15, UR5, 0x1, P1 ;  /* 0x000000050f147c11 */ /* 0x000fe200088f0eff */
[----:B------:R-:W-:Y:S01]  /*3ea0*/  IMAD.MOV.U32 R17, RZ, RZ, R6 ;  /* 0x000000ffff117224 */ /* 0x000fe200078e0006 */
[----:B------:R-:W-:Y:S01]  /*3eb0*/  ISETP.NE.AND P2, PT, R10, RZ, PT ;  /* 0x000000ff0a00720c */ /* 0x000fe20003f45270 */
[----:B------:R-:W-:Y:S02]  /*3ec0*/  IMAD.MOV.U32 R18, RZ, RZ, R3 ;  /* 0x000000ffff127224 */ /* 0x000fe400078e0003 */
        /* <DEDUP_REMOVED lines=16> */
.L_x_728:
[----:B0-----:R-:W-:Y:S05]  /*3fd0*/  BSYNC.RECONVERGENT B3 ;  /* 0x0000000000037941 */ /* 0x001fea0003800200 */
.L_x_727:
[----:B------:R-:W-:Y:S02]  /*3fe0*/  VIADD R4, R4, 0x100 ;  /* 0x0000010004047836 */ /* 0x000fe40000000000 */
[----:B------:R-:W-:Y:S01]  /*3ff0*/  VIADD R15, R15, 0x100 ;  /* 0x000001000f0f7836 */ /* 0x000fe20000000000 */
[----:B------:R-:W-:Y:S06]  /*4000*/  @P2 BRA `(.L_x_729) ;  /* 0xfffffffc00882947 */ /* 0x000fec000383ffff */
.L_x_726:
[----:B01----:R-:W-:Y:S05]  /*4010*/  BSYNC.RECONVERGENT B2 ;  /* 0x0000000000027941 */ /* 0x003fea0003800200 */
.L_x_725:
[----:B------:R-:W-:-:S13]  /*4020*/  ISETP.GE.U32.AND P0, PT, R14, 0x300, PT ;  /* 0x000003000e00780c */ /* 0x000fda0003f06070 */
[----:B------:R-:W-:Y:S05]  /*4030*/  @!P0 BRA `(.L_x_724) ;  /* 0x00000004008c8947 */ /* 0x000fea0003800000 */
[----:B------:R-:W0:Y:S01]  /*4040*/  LDC.64 R8, c[0x0][0x380] ;  /* 0x0000e000ff087b82 */ /* 0x000e220000000a00 */
[----:B------:R-:W-:-:S04]  /*4050*/  IMAD.IADD R11, R4, 0x1, R11 ;  /* 0x00000001040b7824 */ /* 0x000fc800078e020b */
[C---:B------:R-:W-:Y:S02]  /*4060*/  VIADD R20, R11.reuse, 0x100 ;  /* 0x000001000b147836 */ /* 0x040fe40000000000 */
[C---:B------:R-:W-:Y:S02]  /*4070*/  VIADD R19, R11.reuse, 0x200 ;  /* 0x000002000b137836 */ /* 0x040fe40000000000 */
[----:B------:R-:W-:Y:S01]  /*4080*/  VIADD R18, R11, 0x300 ;  /* 0x000003000b127836 */ /* 0x000fe20000000000 */
[----:B0-----:R-:W-:-:S05]  /*4090*/  IADD3 R8, P0, PT, R8, 0x800, RZ ;  /* 0x0000080008087810 */ /* 0x001fca0007f1e0ff */
[----:B------:R-:W-:-:S08]  /*40a0*/  IMAD.X R9, RZ, RZ, R9, P0 ;  /* 0x000000ffff097224 */ /* 0x000fd000000e0609 */
.L_x_738:
[----:B------:R-:W-:-:S05]  /*40b0*/  IMAD.WIDE R14, R11, 0x4, R8 ;  /* 0x000000040b0e7825 */ /* 0x000fca00078e0208 */
[----:B------:R-:W2:Y:S04]  /*40c0*/  LDG.E R24, desc[UR10][R14.64+-0x800] ;  /* 0xfff8000a0e187981 */ /* 0x000ea8000c1e1900 */
[----:B------:R0:W5:Y:S04]  /*40d0*/  LDG.E R26, desc[UR10][R14.64+-0x400] ;  /* 0xfffc000a0e1a7981 */ /* 0x000168000c1e1900 */
        /* <DEDUP_REMOVED lines=21> */
.L_x_731:
[----:B------:R-:W-:Y:S05]  /*4230*/  BSYNC.RECONVERGENT B2 ;  /* 0x0000000000027941 */ /* 0x000fea0003800200 */
.L_x_730:
        /* <DEDUP_REMOVED lines=19> */
.L_x_733:
[----:B------:R-:W-:Y:S05]  /*4370*/  BSYNC.RECONVERGENT B2 ;  /* 0x0000000000027941 */ /* 0x000fea0003800200 */
.L_x_732:
[----:B------:R-:W-:Y:S01]  /*4380*/  ISETP.GE.AND P0, PT, R3, R10, PT ;  /* 0x0000000a0300720c */ /* 0x000fe20003f06270 */
[----:B------:R-:W-:Y:S01]  /*4390*/  BSSY.RECONVERGENT B2, `(.L_x_734) ;  /* 0x0000013000027945 */ /* 0x000fe20003800200 */
[C---:B------:R-:W-:Y:S01]  /*43a0*/  IADD3 R16, P1, PT, R19.reuse, UR6, RZ ;  /* 0x0000000613107c10 */ /* 0x040fe2000ff3e0ff */
        /* <DEDUP_REMOVED lines=17> */
.L_x_735:
[----:B------:R-:W-:Y:S05]  /*44c0*/  BSYNC.RECONVERGENT B2 ;  /* 0x0000000000027941 */ /* 0x000fea0003800200 */
.L_x_734:
        /* <DEDUP_REMOVED lines=18> */
.L_x_737:
[----:B------:R-:W-:Y:S05]  /*45f0*/  BSYNC.RECONVERGENT B2 ;  /* 0x0000000000027941 */ /* 0x000fea0003800200 */
.L_x_736:
[----:B------:R-:W-:Y:S02]  /*4600*/  VIADD R4, R4, 0x400 ;  /* 0x0000040004047836 */ /* 0x000fe40000000000 */
[----:B------:R-:W-:Y:S02]  /*4610*/  VIADD R20, R20, 0x400 ;  /* 0x0000040014147836 */ /* 0x000fe40000000000 */
[----:B------:R-:W-:Y:S01]  /*4620*/  VIADD R19, R19, 0x400 ;  /* 0x0000040013137836 */ /* 0x000fe20000000000 */
[----:B------:R-:W-:Y:S01]  /*4630*/  ISETP.GE.AND P0, PT, R4, R7, PT ;  /* 0x000000070400720c */ /* 0x000fe20003f06270 */
[----:B------:R-:W-:Y:S02]  /*4640*/  VIADD R18, R18, 0x400 ;  /* 0x0000040012127836 */ /* 0x000fe40000000000 */
[----:B------:R-:W-:-:S10]  /*4650*/  VIADD R11, R11, 0x400 ;  /* 0x000004000b0b7836 */ /* 0x000fd40000000000 */
[----:B------:R-:W-:Y:S05]  /*4660*/  @!P0 BRA `(.L_x_738) ;  /* 0xfffffff800908947 */ /* 0x000fea000383ffff */
.L_x_724:
[----:B01----:R-:W-:Y:S05]  /*4670*/  BSYNC.RECONVERGENT B1 ;  /* 0x0000000000017941 */ /* 0x003fea0003800200 */
.L_x_717:
        /* <DEDUP_REMOVED lines=31> */
.L_x_740:
[----:B------:R-:W-:Y:S05]  /*4870*/  BSYNC.RECONVERGENT B1 ;  /* 0x0000000000017941 */ /* 0x000fea0003800200 */
.L_x_739:
        /* <DEDUP_REMOVED lines=24> */
.L_x_742:
[----:B------:R-:W-:Y:S05]  /*4a00*/  BSYNC.RECONVERGENT B1 ;  /* 0x0000000000017941 */ /* 0x000fea0003800200 */
.L_x_741:
[----:B---3--:R3:W4:Y:S01]  /*4a10*/  SHFL.DOWN PT, R10, R3, 0x4, 0x1f ;  /* 0x08801f00030a7f89 */ /* 0x00872200000e0000 */
[----:B------:R-:W-:Y:S01]  /*4a20*/  BSSY.RECONVERGENT B1, `(.L_x_743) ;  /* 0x0000017000017945 */ /* 0x000fe20003800200 */
[----:B0-----:R-:W-:Y:S02]  /*4a30*/  IMAD.MOV.U32 R4, RZ, RZ, R3 ;  /* 0x000000ffff047224 */ /* 0x001fe400078e0003 */
[----:B------:R3:W0:Y:S01]  /*4a40*/  SHFL.DOWN PT, R12, R5, 0x4, 0x1f ;  /* 0x08801f00050c7f89 */ /* 0x00062200000e0000 */
[----:B--2---:R-:W-:Y:S02]  /*4a50*/  IMAD.MOV.U32 R6, RZ, RZ, R5 ;  /* 0x000000ffff067224 */ /* 0x004fe400078e0005 */
[----:B------:R-:W-:Y:S01]  /*4a60*/  IMAD.MOV.U32 R7, RZ, RZ, R8 ;  /* 0x000000ffff077224 */ /* 0x000fe200078e0008 */
[----:B------:R3:W2:Y:S01]  /*4a70*/  SHFL.DOWN PT, R9, R8, 0x4, 0x1f ;  /* 0x08801f0008097f89 */ /* 0x0006a200000e0000 */
        /* <DEDUP_REMOVED lines=17> */
.L_x_744:
[----:B------:R-:W-:Y:S05]  /*4b90*/  BSYNC.RECONVERGENT B1 ;  /* 0x0000000000017941 */ /* 0x000fea0003800200 */
.L_x_743:
[----:B-1----:R1:W0:Y:S01]  /*4ba0*/  SHFL.DOWN PT, R11, R4, 0x8, 0x1f ;  /* 0x09001f00040b7f89 */ /* 0x00222200000e0000 */
[----:B------:R-:W-:Y:S01]  /*4bb0*/  BSSY.RECONVERGENT B1, `(.L_x_745) ;  /* 0x0000017000017945 */ /* 0x000fe20003800200 */
[----:B---3--:R-:W-:Y:S02]  /*4bc0*/  IMAD.MOV.U32 R3, RZ, RZ, R4 ;  /* 0x000000ffff037224 */ /* 0x008fe400078e0004 */
[----:B------:R1:W3:Y:S01]  /*4bd0*/  SHFL.DOWN PT, R13, R6, 0x8, 0x1f ;  /* 0x09001f00060d7f89 */ /* 0x0002e200000e0000 */
[----:B------:R-:W-:Y:S02]  /*4be0*/  IMAD.MOV.U32 R5, RZ, RZ, R6 ;  /* 0x000000ffff057224 */ /* 0x000fe400078e0006 */
[----:B--2---:R-:W-:Y:S01]  /*4bf0*/  IMAD.MOV.U32 R9, RZ, RZ, R7 ;  /* 0x000000ffff097224 */ /* 0x004fe200078e0007 */
[----:B------:R1:W2:Y:S01]  /*4c00*/  SHFL.DOWN PT, R8, R7, 0x8, 0x1f ;  /* 0x09001f0007087f89 */ /* 0x0002a200000e0000 */
[----:B------:R-:W-:Y:S05]  /*4c10*/  @P4 BRA `(.L_x_746) ;  /* 0x0000000000404947 */ /* 0x000fea0003800000 */
[----:B0-----:R-:W-:Y:S01]  /*4c20*/  ISETP.GE.AND P0, PT, R4, R11, PT ;  /* 0x0000000b0400720c */ /* 0x001fe20003f06270 */
[----:B------:R-:W-:Y:S02]  /*4c30*/  IMAD.MOV.U32 R3, RZ, RZ, R11 ;  /* 0x000000ffff037224 */ /* 0x000fe400078e000b */
[----:B---3--:R-:W-:Y:S02]  /*4c40*/  IMAD.MOV.U32 R5, RZ, RZ, R13 ;  /* 0x000000ffff057224 */ /* 0x008fe400078e000d */
        /* <DEDUP_REMOVED lines=13> */
.L_x_746:
[----:B------:R-:W-:Y:S05]  /*4d20*/  BSYNC.RECONVERGENT B1 ;  /* 0x0000000000017941 */ /* 0x000fea0003800200 */
.L_x_745:
[----:B-1----:R1:W1:Y:S01]  /*4d30*/  SHFL.DOWN PT, R4, R3, 0x10, 0x1f ;  /* 0x0a001f0003047f89 */ /* 0x00226200000e0000 */
[----:B------:R-:W-:Y:S01]  /*4d40*/  BSSY.RECONVERGENT B1, `(.L_x_747) ;  /* 0x0000017000017945 */ /* 0x000fe20003800200 */
[----:B------:R-:W-:Y:S02]  /*4d50*/  IMAD.MOV.U32 R6, RZ, RZ, R3 ;  /* 0x000000ffff067224 */ /* 0x000fe400078e0003 */
[----:B----4-:R4:W1:Y:S01]  /*4d60*/  SHFL.DOWN PT, R10, R5, 0x10, 0x1f ;  /* 0x0a001f00050a7f89 */ /* 0x01086200000e0000 */
[----:B------:R-:W-:Y:S02]  /*4d70*/  IMAD.MOV.U32 R7, RZ, RZ, R5 ;  /* 0x000000ffff077224 */ /* 0x000fe400078e0005 */
[----:B--2---:R-:W-:Y:S01]  /*4d80*/  IMAD.MOV.U32 R8, RZ, RZ, R9 ;  /* 0x000000ffff087224 */ /* 0x004fe200078e0009 */
[----:B0-----:R4:W0:Y:S01]  /*4d90*/  SHFL.DOWN PT, R12, R9, 0x10, 0x1f ;  /* 0x0a001f00090c7f89 */ /* 0x00182200000e0000 */
        /* <DEDUP_REMOVED lines=17> */
.L_x_748:
[----:B------:R-:W-:Y:S05]  /*4eb0*/  BSYNC.RECONVERGENT B1 ;  /* 0x0000000000017941 */ /* 0x000fea0003800200 */
.L_x_747:
[----:B------:R-:W-:Y:S04]  /*4ec0*/  BSSY.RECONVERGENT B1, `(.L_x_749) ;  /* 0x000000c000017945 */ /* 0x000fe80003800200 */
[----:B------:R-:W-:Y:S05]  /*4ed0*/  @P2 BRA `(.L_x_750) ;  /* 0x0000000000282947 */ /* 0x000fea0003800000 */
[----:B----4-:R-:W2:Y:S01]  /*4ee0*/  S2R R5, SR_CgaCtaId ;  /* 0x0000000000057919 */ /* 0x010ea20000008800 */
[----:B-1----:R-:W-:Y:S02]  /*4ef0*/  MOV R4, 0x400 ;  /* 0x0000040000047802 */ /* 0x002fe40000000f00 */
[----:B------:R-:W-:-:S04]  /*4f00*/  SHF.R.U32.HI R3, RZ, 0x1, R2 ;  /* 0x00000001ff037819 */ /* 0x000fc80000011602 */
[----:B------:R-:W-:Y:S02]  /*4f10*/  LOP3.LUT R3, R3, 0x1f0, RZ, 0xc0, !PT ;  /* 0x000001f003037812 */ /* 0x000fe400078ec0ff */
[----:B--2---:R-:W-:Y:S01]  /*4f20*/  LEA R4, R5, R4, 0x18 ;  /* 0x0000000405047211 */ /* 0x004fe200078ec0ff */
[----:B------:R-:W-:-:S04]  /*4f30*/  IMAD.MOV.U32 R5, RZ, RZ, R8 ;  /* 0x000000ffff057224 */ /* 0x000fc800078e0008 */
[----:B------:R-:W-:Y:S02]  /*4f40*/  IMAD.IADD R3, R3, 0x1, R4 ;  /* 0x0000000103037824 */ /* 0x000fe400078e0204 */
[----:B------:R-:W-:-:S03]  /*4f50*/  IMAD.MOV.U32 R4, RZ, RZ, R7 ;  /* 0x000000ffff047224 */ /* 0x000fc600078e0007 */
[----:B------:R2:W-:Y:S04]  /*4f60*/  STS [R3+0x8], R6 ;  /* 0x0000080603007388 */ /* 0x0005e80000000800 */
[----:B------:R2:W-:Y:S02]  /*4f70*/  STS.64 [R3+0x10], R4 ;  /* 0x0000100403007388 */ /* 0x0005e40000000a00 */
.L_x_750:
[----:B------:R-:W-:Y:S05]  /*4f80*/  BSYNC.RECONVERGENT B1 ;  /* 0x0000000000017941 */ /* 0x000fea0003800200 */
.L_x_749:
        /* <DEDUP_REMOVED lines=27> */
.L_x_752:
[----:B------:R-:W-:Y:S05]  /*5140*/  BSYNC.RECONVERGENT B1 ;  /* 0x0000000000017941 */ /* 0x000fea0003800200 */
.L_x_751:
        /* <DEDUP_REMOVED lines=27> */
.L_x_754:
[----:B------:R-:W-:Y:S05]  /*5300*/  BSYNC.RECONVERGENT B1 ;  /* 0x0000000000017941 */ /* 0x000fea0003800200 */
.L_x_753:
        /* <DEDUP_REMOVED lines=17> */
.L_x_756:
[----:B------:R-:W-:Y:S05]  /*5420*/  BSYNC.RECONVERGENT B1 ;  /* 0x0000000000017941 */ /* 0x000fea0003800200 */
.L_x_755:
        /* <DEDUP_REMOVED lines=17> */
.L_x_758:
[----:B------:R-:W-:Y:S05]  /*5540*/  BSYNC.RECONVERGENT B1 ;  /* 0x0000000000017941 */ /* 0x000fea0003800200 */
.L_x_757:
        /* <DEDUP_REMOVED lines=17> */
.L_x_760:
[----:B------:R-:W-:Y:S05]  /*5660*/  BSYNC.RECONVERGENT B1 ;  /* 0x0000000000017941 */ /* 0x000fea0003800200 */
.L_x_759:
        /* <DEDUP_REMOVED lines=17> */
.L_x_762:
[----:B------:R-:W-:Y:S05]  /*5780*/  BSYNC.RECONVERGENT B1 ;  /* 0x0000000000017941 */ /* 0x000fea0003800200 */
.L_x_761:
        /* <DEDUP_REMOVED lines=16> */
.L_x_680:
[----:B------:R-:W-:Y:S05]  /*5890*/  BSYNC.RECONVERGENT B0 ;  /* 0x0000000000007941 */ /* 0x000fea0003800200 */
.L_x_647:
[----:B------:R-:W-:Y:S05]  /*58a0*/  @P2 EXIT ;  /* 0x000000000000294d */ /* 0x000fea0003800000 */
[----:B-1234-:R-:W1:Y:S01]  /*58b0*/  LDC.64 R2, c[0x0][0x390] ;  /* 0x0000e400ff027b82 */ /* 0x01ee620000000a00 */
[----:B0-----:R-:W-:Y:S02]  /*58c0*/  IMAD.MOV.U32 R9, RZ, RZ, R8 ;  /* 0x000000ffff097224 */ /* 0x001fe400078e0008 */
[----:B------:R-:W-:Y:S02]  /*58d0*/  IMAD.MOV.U32 R8, RZ, RZ, R7 ;  /* 0x000000ffff087224 */ /* 0x000fe400078e0007 */
[----:B-1----:R-:W-:-:S05]  /*58e0*/  IMAD.WIDE.U32 R2, R0, 0x10, R2 ;  /* 0x0000001000027825 */ /* 0x002fca00078e0002 */
[----:B------:R-:W-:Y:S04]  /*58f0*/  STG.E.64 desc[UR10][R2.64+0x8], R8 ;  /* 0x0000080802007986 */ /* 0x000fe8000c101b0a */
[----:B------:R-:W-:Y:S01]  /*5900*/  STG.E desc[UR10][R2.64], R6 ;  /* 0x0000000602007986 */ /* 0x000fe2000c10190a */
[----:B------:R-:W-:Y:S05]  /*5910*/  EXIT ;  /* 0x000000000000794d */ /* 0x000fea0003800000 */
.L_x_763:
        /* <DEDUP_REMOVED lines=14> */
.L_x_914:


//--------------------- .text._ZN6thrust24THRUST_300001_SM_1000_NS8cuda_cub4core6detail13_kernel_agentINS1_8__reduce11ReduceAgentINS0_12zip_iteratorIN4cuda3std3__45tupleIJNS0_10device_ptrIiEENS0_17counting_iteratorIlNS0_11use_defaultESF_SF_EEEEEEEPNSB_IJilEEESJ_iNS1_9__extrema9arg_max_fIilNSA_4lessIiEEEEEEJSI_SK_iSP_EEEvDpT0_ --------------------------
	.section	.text._ZN6thrust24THRUST_300001_SM_1000_NS8cuda_cub4core6detail13_kernel_agentINS1_8__reduce11ReduceAgentINS0_12zip_iteratorIN4cuda3std3__45tupleIJNS0_10device_ptrIiEENS0_17counting_iteratorIlNS0_11use_defaultESF_SF_EEEEEEEPNSB_IJilEEESJ_iNS1_9__extrema9arg_max_fIilNSA_4lessIiEEEEEEJSI_SK_iSP_EEEvDpT0_,"ax",@progbits
	.align	128
        .global         _ZN6thrust24THRUST_300001_SM_1000_NS8cuda_cub4core6detail13_kernel_agentINS1_8__reduce11ReduceAgentINS0_12zip_iteratorIN4cuda3std3__45tupleIJNS0_10device_ptrIiEENS0_17counting_iteratorIlNS0_11use_defaultESF_SF_EEEEEEEPNSB_IJilEEESJ_iNS1_9__extrema9arg_max_fIilNSA_4lessIiEEEEEEJSI_SK_iSP_EEEvDpT0_
        .type           _ZN6thrust24THRUST_300001_SM_1000_NS8cuda_cub4core6detail13_kernel_agentINS1_8__reduce11ReduceAgentINS0_12zip_iteratorIN4cuda3std3__45tupleIJNS0_10device_ptrIiEENS0_17counting_iteratorIlNS0_11use_defaultESF_SF_EEEEEEEPNSB_IJilEEESJ_iNS1_9__extrema9arg_max_fIilNSA_4lessIiEEEEEEJSI_SK_iSP_EEEvDpT0_,@function
        .size           _ZN6thrust24THRUST_300001_SM_1000_NS8cuda_cub4core6detail13_kernel_agentINS1_8__reduce11ReduceAgentINS0_12zip_iteratorIN4cuda3std3__45tupleIJNS0_10device_ptrIiEENS0_17counting_iteratorIlNS0_11use_defaultESF_SF_EEEEEEEPNSB_IJilEEESJ_iNS1_9__extrema9arg_max_fIilNSA_4lessIiEEEEEEJSI_SK_iSP_EEEvDpT0_,(.L_x_915 - _ZN6thrust24THRUST_300001_SM_1000_NS8cuda_cub4core6detail13_kernel_agentINS1_8__reduce11ReduceAgentINS0_12zip_iteratorIN4cuda3std3__45tupleIJNS0_10device_ptrIiEENS0_17counting_iteratorIlNS0_11use_defaultESF_SF_EEEEEEEPNSB_IJilEEESJ_iNS1_9__extrema9arg_max_fIilNSA_4lessIiEEEEEEJSI_SK_iSP_EEEvDpT0_)
        .other          _ZN6thrust24THRUST_300001_SM_1000_NS8cuda_cub4core6detail13_kernel_agentINS1_8__reduce11ReduceAgentINS0_12zip_iteratorIN4cuda3std3__45tupleIJNS0_10device_ptrIiEENS0_17counting_iteratorIlNS0_11use_defaultESF_SF_EEEEEEEPNSB_IJilEEESJ_iNS1_9__extrema9arg_max_fIilNSA_4lessIiEEEEEEJSI_SK_iSP_EEEvDpT0_,@"STO_CUDA_ENTRY STV_DEFAULT"
_ZN6thrust24THRUST_300001_SM_1000_NS8cuda_cub4core6detail13_kernel_agentINS1_8__reduce11ReduceAgentINS0_12zip_iteratorIN4cuda3std3__45tupleIJNS0_10device_ptrIiEENS0_17counting_iteratorIlNS0_11use_defaultESF_SF_EEEEEEEPNSB_IJilEEESJ_iNS1_9__extrema9arg_max_fIilNSA_4lessIiEEEEEEJSI_SK_iSP_EEEvDpT0_:
.text._ZN6thrust24THRUST_300001_SM_1000_NS8cuda_cub4core6detail13_kernel_agentINS1_8__reduce11ReduceAgentINS0_12zip_iteratorIN4cuda3std3__45tupleIJNS0_10device_ptrIiEENS0_17counting_iteratorIlNS0_11use_defaultESF_SF_EEEEEEEPNSB_IJilEEESJ_iNS1_9__extrema9arg_max_fIilNSA_4lessIiEEEEEEJSI_SK_iSP_EEEvDpT0_:
        /* <DEDUP_REMOVED lines=23> */
.L_x_767:
[----:B0-----:R-:W-:Y:S05]  /*0170*/  BSYNC.RECONVERGENT B1 ;  /* 0x0000000000017941 */ /* 0x001fea0003800200 */
.L_x_766:
        /* <DEDUP_REMOVED lines=17> */
.L_x_774:
        /* <DEDUP_REMOVED lines=24> */
.L_x_773:
[----:B------:R-:W-:Y:S05]  /*0410*/  BSYNC.RECONVERGENT B3 ;  /* 0x0000000000037941 */ /* 0x000fea0003800200 */
.L_x_772:
[----:B------:R-:W-:Y:S01]  /*0420*/  IADD3 R5, P0, PT, R5, 0x100, RZ ;  /* 0x0000010005057810 */ /* 0x000fe20007f1e0ff */
[----:B------:R-:W-:Y:S02]  /*0430*/  VIADD R9, R9, 0x100 ;  /* 0x0000010009097836 */ /* 0x000fe40000000000 */
[----:B------:R-:W-:Y:S02]  /*0440*/  IMAD.X R3, RZ, RZ, R3, P3 ;  /* 0x000000ffff037224 */ /* 0x000fe400018e0603 */
[----:B------:R-:W-:Y:S01]  /*0450*/  IMAD.X R10, RZ, RZ, R10, P0 ;  /* 0x000000ffff0a7224 */ /* 0x000fe200000e060a */
[----:B------:R-:W-:Y:S07]  /*0460*/  @P2 BRA `(.L_x_774) ;  /* 0xfffffffc00882947 */ /* 0x000fee000383ffff */
.L_x_771:
[----:B------:R-:W-:Y:S05]  /*0470*/  BSYNC.RECONVERGENT B2 ;  /* 0x0000000000027941 */ /* 0x000fea0003800200 */
.L_x_770:
[----:B------:R-:W-:-:S13]  /*0480*/  ISETP.GE.U32.AND P0, PT, R11, 0x300, PT ;  /* 0x000003000b00780c */ /* 0x000fda0003f06070 */
[----:B------:R-:W-:Y:S05]  /*0490*/  @!P0 BRA `(.L_x_769) ;  /* 0x00000004007c8947 */ /* 0x000fea0003800000 */
[----:B------:R-:W0:Y:S01]  /*04a0*/  LDC.64 R4, c[0x0][0x380] ;  /* 0x0000e000ff047b82 */ /* 0x000e220000000a00 */
[----:B------:R-:W-:-:S07]  /*04b0*/  VIADD R10, R9, 0x200 ;  /* 0x00000200090a7836 */ /* 0x000fce0000000000 */
[----:B------:R-:W1:Y:S02]  /*04c0*/  LDC.64 R2, c[0x0][0x388] ;  /* 0x0000e200ff027b82 */ /* 0x000e640000000a00 */
.L_x_783:
        /* <DEDUP_REMOVED lines=26> */
.L_x_776:
[----:B------:R-:W-:Y:S05]  /*0670*/  BSYNC.RECONVERGENT B2 ;  /* 0x0000000000027941 */ /* 0x000fea0003800200 */
.L_x_775:
        /* <DEDUP_REMOVED lines=20> */
.L_x_778:
[----:B------:R-:W-:Y:S05]  /*07c0*/  BSYNC.RECONVERGENT B2 ;  /* 0x0000000000027941 */ /* 0x000fea0003800200 */
.L_x_777:
        /* <DEDUP_REMOVED lines=20> */
.L_x_780:
[----:B------:R-:W-:Y:S05]  /*0910*/  BSYNC.RECONVERGENT B2 ;  /* 0x0000000000027941 */ /* 0x000fea0003800200 */
.L_x_779:
        /* <DEDUP_REMOVED lines=18> */
.L_x_782:
[----:B------:R-:W-:Y:S05]  /*0a40*/  BSYNC.RECONVERGENT B2 ;  /* 0x0000000000027941 */ /* 0x000fea0003800200 */
.L_x_781:
[C---:B------:R-:W-:Y:S02]  /*0a50*/  VIADD R9, R10.reuse, 0x200 ;  /* 0x000002000a097836 */ /* 0x040fe40000000000 */
[----:B------:R-:W-:-:S03]  /*0a60*/  VIADD R10, R10, 0x400 ;  /* 0x000004000a0a7836 */ /* 0x000fc60000000000 */
[----:B------:R-:W-:-:S13]  /*0a70*/  ISETP.GE.AND P0, PT, R9, UR5, PT ;  /* 0x0000000509007c0c */ /* 0x000fda000bf06270 */
[----:B------:R-:W-:Y:S05]  /*0a80*/  @!P0 BRA `(.L_x_783) ;  /* 0xfffffff800908947 */ /* 0x000fea000383ffff */
.L_x_769:
[----:B------:R-:W-:Y:S05]  /*0a90*/  BSYNC.RECONVERGENT B1 ;  /* 0x0000000000017941 */ /* 0x000fea0003800200 */
.L_x_768:
        /* <DEDUP_REMOVED lines=31> */
.L_x_786:
[----:B------:R-:W-:Y:S05]  /*0c90*/  BSYNC.RECONVERGENT B1 ;  /* 0x0000000000017941 */ /* 0x000fea0003800200 */
.L_x_785:
        /* <DEDUP_REMOVED lines=27> */
.L_x_788:
[----:B------:R-:W-:Y:S05]  /*0e50*/  BSYNC.RECONVERGENT B1 ;  /* 0x0000000000017941 */ /* 0x000fea0003800200 */
.L_x_787:
        /* <DEDUP_REMOVED lines=24> */
.L_x_790:
[----:B------:R-:W-:Y:S05]  /*0fe0*/  BSYNC.RECONVERGENT B1 ;  /* 0x0000000000017941 */ /* 0x000fea0003800200 */
.L_x_789:
        /* <DEDUP_REMOVED lines=24> */
.L_x_792:
[----:B------:R-:W-:Y:S05]  /*1170*/  BSYNC.RECONVERGENT B1 ;  /* 0x0000000000017941 */ /* 0x000fea0003800200 */
.L_x_791:
        /* <DEDUP_REMOVED lines=24> */
.L_x_794:
[----:B------:R-:W-:Y:S05]  /*1300*/  BSYNC.RECONVERGENT B1 ;  /* 0x0000000000017941 */ /* 0x000fea0003800200 */
.L_x_793:
        /* <DEDUP_REMOVED lines=12> */
.L_x_796:
[----:B------:R-:W-:Y:S05]  /*13d0*/  BSYNC.RECONVERGENT B1 ;  /* 0x0000000000017941 */ /* 0x000fea0003800200 */
.L_x_795:
        /* <DEDUP_REMOVED lines=27> */
.L_x_799:
[----:B------:R-:W-:Y:S05]  /*1590*/  BSYNC.RECONVERGENT B1 ;  /* 0x0000000000017941 */ /* 0x000fea0003800200 */
.L_x_798:
        /* <DEDUP_REMOVED lines=27> */
.L_x_801:
[----:B------:R-:W-:Y:S05]  /*1750*/  BSYNC.RECONVERGENT B1 ;  /* 0x0000000000017941 */ /* 0x000fea0003800200 */
.L_x_800:
        /* <DEDUP_REMOVED lines=17> */
.L_x_803:
[----:B------:R-:W-:Y:S05]  /*1870*/  BSYNC.RECONVERGENT B1 ;  /* 0x0000000000017941 */ /* 0x000fea0003800200 */
.L_x_802:
        /* <DEDUP_REMOVED lines=17> */
.L_x_805:
[----:B------:R-:W-:Y:S05]  /*1990*/  BSYNC.RECONVERGENT B1 ;  /* 0x0000000000017941 */ /* 0x000fea0003800200 */
.L_x_804:
        /* <DEDUP_REMOVED lines=17> */
.L_x_807:
[----:B------:R-:W-:Y:S05]  /*1ab0*/  BSYNC.RECONVERGENT B1 ;  /* 0x0000000000017941 */ /* 0x000fea0003800200 */
.L_x_806:
        /* <DEDUP_REMOVED lines=17> */
.L_x_809:
[----:B------:R-:W-:Y:S05]  /*1bd0*/  BSYNC.RECONVERGENT B1 ;  /* 0x0000000000017941 */ /* 0x000fea0003800200 */
.L_x_808:
        /* <DEDUP_REMOVED lines=18> */
.L_x_784:
        /* <DEDUP_REMOVED lines=41> */
.L_x_811:
[----:B------:R-:W-:Y:S05]  /*1f90*/  BSYNC.RECONVERGENT B1 ;  /* 0x0000000000017941 */ /* 0x000fea0003800200 */
.L_x_810:
        /* <DEDUP_REMOVED lines=24> */
.L_x_813:
[----:B------:R-:W-:Y:S05]  /*2120*/  BSYNC.RECONVERGENT B1 ;  /* 0x0000000000017941 */ /* 0x000fea0003800200 */
.L_x_812:
        /* <DEDUP_REMOVED lines=24> */
.L_x_815:
[----:B------:R-:W-:Y:S05]  /*22b0*/  BSYNC.RECONVERGENT B1 ;  /* 0x0000000000017941 */ /* 0x000fea0003800200 */
.L_x_814:
        /* <DEDUP_REMOVED lines=24> */
.L_x_817:
[----:B------:R-:W-:Y:S05]  /*2440*/  BSYNC.RECONVERGENT B1 ;  /* 0x0000000000017941 */ /* 0x000fea0003800200 */
.L_x_816:
        /* <DEDUP_REMOVED lines=24> */
.L_x_819:
[----:B------:R-:W-:Y:S05]  /*25d0*/  BSYNC.RECONVERGENT B1 ;  /* 0x0000000000017941 */ /* 0x000fea0003800200 */
.L_x_818:
        /* <DEDUP_REMOVED lines=12> */
.L_x_821:
[----:B------:R-:W-:Y:S05]  /*26a0*/  BSYNC.RECONVERGENT B1 ;  /* 0x0000000000017941 */ /* 0x000fea0003800200 */
.L_x_820:
        /* <DEDUP_REMOVED lines=30> */
.L_x_823:
[----:B------:R-:W-:Y:S05]  /*2890*/  BSYNC.RECONVERGENT B1 ;  /* 0x0000000000017941 */ /* 0x000fea0003800200 */
.L_x_822:
        /* <DEDUP_REMOVED lines=27> */
.L_x_825:
[----:B------:R-:W-:Y:S05]  /*2a50*/  BSYNC.RECONVERGENT B1 ;  /* 0x0000000000017941 */ /* 0x000fea0003800200 */
.L_x_824:
        /* <DEDUP_REMOVED lines=27> */
.L_x_827:
[----:B------:R-:W-:Y:S05]  /*2c10*/  BSYNC.RECONVERGENT B1 ;  /* 0x0000000000017941 */ /* 0x000fea0003800200 */
.L_x_826:
        /* <DEDUP_REMOVED lines=27> */
.L_x_829:
[----:B------:R-:W-:Y:S05]  /*2dd0*/  BSYNC.RECONVERGENT B1 ;  /* 0x0000000000017941 */ /* 0x000fea0003800200 */
.L_x_828:
        /* <DEDUP_REMOVED lines=27> */
.L_x_831:
[----:B------:R-:W-:Y:S05]  /*2f90*/  BSYNC.RECONVERGENT B1 ;  /* 0x0000000000017941 */ /* 0x000fea0003800200 */
.L_x_830:
        /* <DEDUP_REMOVED lines=27> */
.L_x_833:
[----:B------:R-:W-:Y:S05]  /*3150*/  BSYNC.RECONVERGENT B1 ;  /* 0x0000000000017941 */ /* 0x000fea0003800200 */
.L_x_832:
        /* <DEDUP_REMOVED lines=28> */
.L_x_765:
        /* <DEDUP_REMOVED lines=9> */
[----:B------:R-:W-:Y:S01]  /*33b0*/  UISETP.GE.U32.AND UP0, UPT, UR4, 0xa00, UPT ;  /* 0x00000a000400788c */ /* 0x000fe2000bf06070 */
[----:B---3--:R-:W-:-:S02]  /*33c0*/  VIMNMX R10, PT, PT, R4, R5, !PT ;  /* 0x00000005040a7248 */ /* 0x008fc40007fe0100 */
[----:B------:R-:W-:Y:S01]  /*33d0*/  ISETP.GE.AND P0, PT, R4, R5, PT ;  /* 0x000000050400720c */ /* 0x000fe20003f06270 */
[----:B------:R-:W-:Y:S01]  /*33e0*/  VIADD R5, R0, 0x200 ;  /* 0x0000020000057836 */ /* 0x000fe20000000000 */
[----:B----4-:R-:W-:Y:S02]  /*33f0*/  VIMNMX R9, PT, PT, R7, R10, !PT ;  /* 0x0000000a07097248 */ /* 0x010fe40007fe0100 */
[----:B------:R-:W-:Y:S02]  /*3400*/  ISETP.GE.AND P2, PT, R10, R7, PT ;  /* 0x000000070a00720c */ /* 0x000fe40003f46270 */
[----:B-----5:R-:W-:Y:S02]  /*3410*/  ISETP.GE.AND P3, PT, R9, R8, PT ;  /* 0x000000080900720c */ /* 0x020fe40003f66270 */
[----:B------:R-:W-:Y:S01]  /*3420*/  VIMNMX R7, PT, PT, R8, R9, !PT ;  /* 0x0000000908077248 */ /* 0x000fe20007fe0100 */
[C---:B------:R-:W-:Y:S01]  /*3430*/  VIADD R9, R0.reuse, 0x100 ;  /* 0x0000010000097836 */ /* 0x040fe20000000000 */
[----:B------:R-:W-:-:S02]  /*3440*/  LOP3.LUT R8, R0, 0x400, RZ, 0xfc, !PT ;  /* 0x0000040000087812 */ /* 0x000fc400078efcff */
[----:B--2---:R-:W-:-:S05]  /*3450*/  ISETP.GE.AND P1, PT, R7, R6, PT ;  /* 0x000000060700720c */ /* 0x004fca0003f26270 */
[----:B------:R-:W-:Y:S02]  /*3460*/  @P2 SEL R5, R9, R0, !P0 ;  /* 0x0000000009052207 */ /* 0x000fe40004000000 */
[----:B------:R-:W-:-:S06]  /*3470*/  @!P3 VIADD R5, R0, 0x300 ;  /* 0x000003000005b836 */ /* 0x000fcc0000000000 */
        /* <DEDUP_REMOVED lines=13> */
[----:B------:R-:W0:Y:S01]  /*3550*/  LDCU UR4, c[0x0][0x398] ;  /* 0x00007300ff0477ac */ /* 0x000e220008000800 */
[----:B------:R-:W-:Y:S02]  /*3560*/  IMAD.MOV.U32 R21, RZ, RZ, R8 ;  /* 0x000000ffff157224 */ /* 0x000fe400078e0008 */
[----:B------:R-:W-:Y:S01]  /*3570*/  IMAD.MOV.U32 R20, RZ, RZ, R9 ;  /* 0x000000ffff147224 */ /* 0x000fe200078e0009 */
[----:B------:R-:W1:Y:S01]  /*3580*/  LDCU.64 UR6, c[0x0][0x388] ;  /* 0x00007100ff0677ac */ /* 0x000e620008000a00 */
[----:B------:R-:W-:-:S07]  /*3590*/  IMAD.MOV.U32 R7, RZ, RZ, 0x500 ;  /* 0x00000500ff077424 */ /* 0x000fce00078e00ff */
.L_x_835:
[----:B------:R-:W-:-:S05]  /*35a0*/  IMAD.WIDE.U32 R4, R7, 0x4, R2 ;  /* 0x0000000407047825 */ /* 0x000fca00078e0002 */
[----:B------:R-:W2:Y:S04]  /*35b0*/  LDG.E R11, desc[UR8][R4.64] ;  /* 0x00000008040b7981 */ /* 0x000ea8000c1e1900 */
[----:B------:R-:W3:Y:S04]  /*35c0*/  LDG.E R12, desc[UR8][R4.64+0x400] ;  /* 0x00040008040c7981 */ /* 0x000ee8000c1e1900 */
[----:B------:R-:W4:Y:S04]  /*35d0*/  LDG.E R13, desc[UR8][R4.64+0x800] ;  /* 0x00080008040d7981 */ /* 0x000f28000c1e1900 */
[----:B------:R-:W5:Y:S04]  /*35e0*/  LDG.E R14, desc[UR8][R4.64+0xc00] ;  /* 0x000c0008040e7981 */ /* 0x000f68000c1e1900 */
[----:B------:R0:W5:Y:S01]  /*35f0*/  LDG.E R6, desc[UR8][R4.64+0x1000] ;  /* 0x0010000804067981 */ /* 0x000162000c1e1900 */
[----:B-1----:R-:W-:-:S04]  /*3600*/  IADD3 R18, P0, P1, R0, UR6, R7 ;  /* 0x0000000600127c10 */ /* 0x002fc8000f91e007 */
[----:B------:R-:W-:Y:S02]  /*3610*/  IADD3.X R19, PT, PT, RZ, UR7, RZ, P0, P1 ;  /* 0x00000007ff137c10 */ /* 0x000fe400087e24ff */
[C---:B------:R-:W-:Y:S02]  /*3620*/  IADD3 R17, P3, PT, R18.reuse, 0x100, RZ ;  /* 0x0000010012117810 */ /* 0x040fe40007f7e0ff */
[C---:B------:R-:W-:Y:S02]  /*3630*/  IADD3 R15, P5, PT, R18.reuse, 0x300, RZ ;  /* 0x00000300120f7810 */ /* 0x040fe40007fbe0ff */
[----:B------:R-:W-:Y:S01]  /*3640*/  IADD3 R8, P6, PT, R18, 0x400, RZ ;  /* 0x0000040012087810 */ /* 0x000fe20007fde0ff */
[--C-:B------:R-:W-:Y:S02]  /*3650*/  IMAD.X R16, RZ, RZ, R19.reuse, P3 ;  /* 0x000000ffff107224 */ /* 0x100fe400018e0613 */
[--C-:B0-----:R-:W-:Y:S02]  /*3660*/  IMAD.X R4, RZ, RZ, R19.reuse, P5 ;  /* 0x000000ffff047224 */ /* 0x101fe400028e0613 */
        /* <DEDUP_REMOVED lines=23> */
[----:B-----5:R-:W-:Y:S02]  /*37e0*/  ISETP.GE.AND P1, PT, R13, R14, PT ;  /* 0x0000000e0d00720c */ /* 0x020fe40003f26270 */
[----:B------:R-:W-:-:S11]  /*37f0*/  @P2 SEL R5, R16, R5, P0 ;  /* 0x0000000510052207 */ /* 0x000fd60000000000 */
[----:B------:R-:W-:-:S04]  /*3800*/  @P1 ISETP.GE.U32.AND P0, PT, R10, R15, PT ;  /* 0x0000000f0a00120c */ /* 0x000fc80003f06070 */
[----:B------:R-:W-:-:S04]  /*3810*/  @P1 ISETP.GE.AND.EX P0, PT, R5, R4, PT, P0 ;  /* 0x000000040500120c */ /* 0x000fc80003f06300 */
[----:B------:R-:W-:-:S04]  /*3820*/  @P1 ISETP.LT.OR P0, PT, R14, R13, !P0 ;  /* 0x0000000d0e00120c */ /* 0x000fc80004701670 */
[----:B------:R-:W-:Y:S02]  /*3830*/  @P1 SEL R14, R13, R14, P0 ;  /* 0x0000000e0d0e1207 */ /* 0x000fe40000000000 */
[----:B------:R-:W-:Y:S01]  /*3840*/  @P1 SEL R15, R10, R15, P0 ;  /* 0x0000000f0a0f1207 */ /* 0x000fe20000000000 */
[----:B------:R-:W-:Y:S01]  /*3850*/  VIADD R10, R7, 0xa00 ;  /* 0x00000a00070a7836 */ /* 0x000fe20000000000 */
[----:B------:R-:W-:Y:S02]  /*3860*/  ISETP.GE.AND P2, PT, R14, R6, PT ;  /* 0x000000060e00720c */ /* 0x000fe40003f46270 */
[----:B------:R-:W-:Y:S01]  /*3870*/  @P1 SEL R4, R5, R4, P0 ;  /* 0x0000000405041207 */ /* 0x000fe20000000000 */
[----:B------:R-:W-:Y:S01]  /*3880*/  VIADD R5, R7, 0x500 ;  /* 0x0000050007057836 */ /* 0x000fe20000000000 */
[----:B------:R-:W-:-:S03]  /*3890*/  ISETP.GT.AND P1, PT, R10, UR4, PT ;  /* 0x000000040a007c0c */ /* 0x000fc6000bf24270 */
[----:B------:R-:W-:-:S06]  /*38a0*/  IMAD.MOV.U32 R7, RZ, RZ, R5 ;  /* 0x000000ffff077224 */ /* 0x000fcc00078e0005 */
        /* <DEDUP_REMOVED lines=10> */
.L_x_834:
        /* <DEDUP_REMOVED lines=14> */
[----:B------:R-:W-:Y:S01]  /*3a30*/  IMAD.IADD R11, R0, 0x1, R5 ;  /* 0x00000001000b7824 */ /* 0x000fe200078e0205 */
[----:B------:R-:W-:-:S04]  /*3a40*/  LEA.HI R4, R13, 0x1, RZ, 0x18 ;  /* 0x000000010d047811 */ /* 0x000fc800078fc0ff */
[----:B------:R-:W-:Y:S01]  /*3a50*/  LOP3.LUT R10, R4, 0x3, RZ, 0xc0, !PT ;  /* 0x00000003040a7812 */ /* 0x000fe200078ec0ff */
[----:B------:R-:W-:-:S04]  /*3a60*/  IMAD.MOV.U32 R4, RZ, RZ, R0 ;  /* 0x000000ffff047224 */ /* 0x000fc800078e0000 */
[----:B------:R-:W-:Y:S02]  /*3a70*/  IMAD.MOV R10, RZ, RZ, -R10 ;  /* 0x000000ffff0a7224 */ /* 0x000fe400078e0a0a */
[C---:B0-----:R-:W-:Y:S01]  /*3a80*/  IMAD.WIDE.U32 R2, R11.reuse, 0x4, R2 ;  /* 0x000000040b027825 */ /* 0x041fe200078e0002 */
[----:B------:R-:W-:-:S05]  /*3a90*/  IADD3 R11, P0, PT, R11, UR6, RZ ;  /* 0x000000060b0b7c10 */ /* 0x000fca000ff1e0ff */
[----:B------:R-:W-:-:S08]  /*3aa0*/  IMAD.X R12, RZ, RZ, UR7, P0 ;  /* 0x00000007ff0c7e24 */ /* 0x000fd000080e06ff */
.L_x_842:
[----:B------:R0:W2:Y:S01]  /*3ab0*/  LDG.E R17, desc[UR8][R2.64] ;  /* 0x0000000802117981 */ /* 0x0000a2000c1e1900 */
[----:B------:R-:W-:Y:S01]  /*3ac0*/  VIADD R10, R10, 0x1 ;  /* 0x000000010a0a7836 */ /* 0x000fe20000000000 */
[----:B------:R-:W-:Y:S01]  /*3ad0*/  BSSY.RECONVERGENT B3, `(.L_x_840) ;  /* 0x0000016000037945 */ /* 0x000fe20003800200 */
[----:B------:R-:W-:Y:S02]  /*3ae0*/  IMAD.MOV.U32 R14, RZ, RZ, R8 ;  /* 0x000000ffff0e7224 */ /* 0x000fe400078e0008 */
[----:B------:R-:W-:Y:S01]  /*3af0*/  IMAD.MOV.U32 R15, RZ, RZ, R9 ;  /* 0x000000ffff0f7224 */ /* 0x000fe200078e0009 */
[----:B------:R-:W-:Y:S01]  /*3b00*/  ISETP.NE.AND P2, PT, R10, RZ, PT ;  /* 0x000000ff0a00720c */ /* 0x000fe20003f45270 */
[----:B------:R-:W-:Y:S02]  /*3b10*/  IMAD.MOV.U32 R16, RZ, RZ, R6 ;  /* 0x000000ffff107224 */ /* 0x000fe400078e0006 */
        /* <DEDUP_REMOVED lines=17> */
.L_x_841:
[----:B------:R-:W-:Y:S05]  /*3c30*/  BSYNC.RECONVERGENT B3 ;  /* 0x0000000000037941 */ /* 0x000fea0003800200 */
.L_x_840:
[----:B------:R-:W-:Y:S01]  /*3c40*/  IADD3 R11, P0, PT, R11, 0x100, RZ ;  /* 0x000001000b0b7810 */ /* 0x000fe20007f1e0ff */
[----:B------:R-:W-:Y:S02]  /*3c50*/  VIADD R4, R4, 0x100 ;  /* 0x0000010004047836 */ /* 0x000fe40000000000 */
[----:B------:R-:W-:Y:S02]  /*3c60*/  IMAD.X R3, RZ, RZ, R3, P3 ;  /* 0x000000ffff037224 */ /* 0x000fe400018e0603 */
[----:B------:R-:W-:Y:S01]  /*3c70*/  IMAD.X R12, RZ, RZ, R12, P0 ;  /* 0x000000ffff0c7224 */ /* 0x000fe200000e060c */
[----:B------:R-:W-:Y:S07]  /*3c80*/  @P2 BRA `(.L_x_842) ;  /* 0xfffffffc00882947 */ /* 0x000fee000383ffff */
.L_x_839:
[----:B------:R-:W-:Y:S05]  /*3c90*/  BSYNC.RECONVERGENT B2 ;  /* 0x0000000000027941 */ /* 0x000fea0003800200 */
.L_x_838:
[----:B------:R-:W-:-:S13]  /*3ca0*/  ISETP.GE.U32.AND P0, PT, R13, 0x300, PT ;  /* 0x000003000d00780c */ /* 0x000fda0003f06070 */
[----:B------:R-:W-:Y:S05]  /*3cb0*/  @!P0 BRA `(.L_x_837) ;  /* 0x0000000400bc8947 */ /* 0x000fea0003800000 */
[----:B------:R-:W0:Y:S01]  /*3cc0*/  LDCU.128 UR12, c[0x0][0x380] ;  /* 0x00007000ff0c77ac */ /* 0x000e220008000c00 */
[----:B------:R-:W1:Y:S01]  /*3cd0*/  LDC.64 R14, c[0x0][0x380] ;  /* 0x0000e000ff0e7b82 */ /* 0x000e620000000a00 */
[C---:B------:R-:W-:Y:S01]  /*3ce0*/  IADD3 R12, P1, PT, R4.reuse, R5, RZ ;  /* 0x00000005040c7210 */ /* 0x040fe20007f3e0ff */
[C---:B------:R-:W-:Y:S02]  /*3cf0*/  IMAD.IADD R10, R4.reuse, 0x1, R5 ;  /* 0x00000001040a7824 */ /* 0x040fe400078e0205 */
[----:B------:R-:W-:Y:S02]  /*3d00*/  VIADD R13, R4, 0x200 ;  /* 0x00000200040d7836 */ /* 0x000fe40000000000 */
[----:B------:R-:W-:Y:S02]  /*3d10*/  IMAD.X R5, RZ, RZ, RZ, P1 ;  /* 0x000000ffff057224 */ /* 0x000fe400008e06ff */
[----:B------:R-:W2:Y:S01]  /*3d20*/  LDC.64 R2, c[0x0][0x388] ;  /* 0x0000e200ff027b82 */ /* 0x000ea20000000a00 */
[----:B0-----:R-:W-:-:S02]  /*3d30*/  LEA R17, P2, R12, UR12, 0x2 ;  /* 0x0000000c0c117c11 */ /* 0x001fc4000f8410ff */
[----:B------:R-:W-:Y:S02]  /*3d40*/  IADD3 R11, P0, PT, R10, UR14, RZ ;  /* 0x0000000e0a0b7c10 */ /* 0x000fe4000ff1e0ff */
[----:B------:R-:W-:Y:S02]  /*3d50*/  IADD3 R17, P1, PT, R17, 0xc00, RZ ;  /* 0x00000c0011117810 */ /* 0x000fe40007f3e0ff */
[----:B------:R-:W-:Y:S01]  /*3d60*/  LEA.HI.X R5, R12, UR13, R5, 0x2, P2 ;  /* 0x0000000d0c057c11 */ /* 0x000fe200090f1405 */
[----:B-1----:R-:W-:-:S04]  /*3d70*/  IMAD.WIDE.U32 R14, R10, 0x4, R14 ;  /* 0x000000040a0e7825 */ /* 0x002fc800078e000e */
[----:B------:R-:W-:Y:S02]  /*3d80*/  IMAD.X R12, RZ, RZ, UR15, P0 ;  /* 0x0000000fff0c7e24 */ /* 0x000fe400080e06ff */
[----:B------:R-:W-:-:S07]  /*3d90*/  IMAD.X R5, RZ, RZ, R5, P1 ;  /* 0x000000ffff057224 */ /* 0x000fce00008e0605 */
.L_x_851:
[----:B------:R-:W3:Y:S01]  /*3da0*/  LDG.E R23, desc[UR8][R14.64] ;  /* 0x000000080e177981 */ /* 0x000ee2000c1e1900 */
[----:B------:R-:W-:-:S05]  /*3db0*/  IMAD.MOV.U32 R4, RZ, RZ, R17 ;  /* 0x000000ffff047224 */ /* 0x000fca00078e0011 */
[----:B------:R0:W5:Y:S04]  /*3dc0*/  LDG.E R25, desc[UR8][R4.64+-0x800] ;  /* 0xfff8000804197981 */ /* 0x000168000c1e1900 */
[----:B------:R0:W5:Y:S04]  /*3dd0*/  LDG.E R16, desc[UR8][R4.64+-0x400] ;  /* 0xfffc000804107981 */ /* 0x000168000c1e1900 */
[----:B------:R0:W5:Y:S01]  /*3de0*/  LDG.E R17, desc[UR8][R4.64] ;  /* 0x0000000804117981 */ /* 0x000162000c1e1900 */
[----:B------:R-:W-:Y:S01]  /*3df0*/  BSSY.RECONVERGENT B2, `(.L_x_843) ;  /* 0x0000012000027945 */ /* 0x000fe20003800200 */
[----:B------:R-:W-:-:S02]  /*3e00*/  IMAD.MOV.U32 R20, RZ, RZ, R11 ;  /* 0x000000ffff147224 */ /* 0x000fc400078e000b */
[----:B------:R-:W-:Y:S02]  /*3e10*/  IMAD.MOV.U32 R21, RZ, RZ, R12 ;  /* 0x000000ffff157224 */ /* 0x000fe400078e000c */
[----:B------:R-:W-:Y:S01]  /*3e20*/  VIADD R19, R10, 0x100 ;  /* 0x000001000a137836 */ /* 0x000fe20000000000 */
[----:B---3--:R-:W-:Y:S01]  /*3e30*/  ISETP.GE.AND P0, PT, R6, R23, PT ;  /* 0x000000170600720c */ /* 0x008fe20003f06270 */
        /* <DEDUP_REMOVED lines=13> */
.L_x_844:
[----:B------:R-:W-:Y:S05]  /*3f10*/  BSYNC.RECONVERGENT B2 ;  /* 0x0000000000027941 */ /* 0x000fea0003800200 */
.L_x_843:
[----:B-----5:R-:W-:Y:S01]  /*3f20*/  ISETP.GE.AND P0, PT, R18, R25, PT ;  /* 0x000000191200720c */ /* 0x020fe20003f06270 */
[----:B------:R-:W-:Y:S01]  /*3f30*/  BSSY.RECONVERGENT B2, `(.L_x_845) ;  /* 0x0000013000027945 */ /* 0x000fe20003800200 */
[----:B--2---:R-:W-:Y:S01]  /*3f40*/  IADD3 R23, P1, PT, R19, R2, RZ ;  /* 0x0000000213177210 */ /* 0x004fe20007f3e0ff */
[----:B------:R-:W-:Y:S02]  /*3f50*/  VIADD R19, R10, 0x200 ;  /* 0x000002000a137836 */ /* 0x000fe40000000000 */
[----:B------:R-:W-:Y:S02]  /*3f60*/  IMAD.MOV.U32 R9, RZ, RZ, R25 ;  /* 0x000000ffff097224 */ /* 0x000fe400078e0019 */
[----:B------:R-:W-:Y:S02]  /*3f70*/  IMAD.X R22, RZ, RZ, R3, P1 ;  /* 0x000000ffff167224 */ /* 0x000fe400008e0603 */
[----:B------:R-:W-:Y:S02]  /*3f80*/  IMAD.MOV.U32 R8, RZ, RZ, R23 ;  /* 0x000000ffff087224 */ /* 0x000fe400078e0017 */
[----:B------:R-:W-:-:S02]  /*3f90*/  IMAD.MOV.U32 R6, RZ, RZ, R22 ;  /* 0x000000ffff067224 */ /* 0x000fc400078e0016 */
        /* <DEDUP_REMOVED lines=12> */
.L_x_846:
[----:B------:R-:W-:Y:S05]  /*4060*/  BSYNC.RECONVERGENT B2 ;  /* 0x0000000000027941 */ /* 0x000fea0003800200 */
.L_x_845:
[----:B------:R-:W-:Y:S01]  /*4070*/  ISETP.GE.AND P0, PT, R9, R16, PT ;  /* 0x000000100900720c */ /* 0x000fe20003f06270 */
[----:B------:R-:W-:Y:S01]  /*4080*/  VIADD R21, R10, 0x300 ;  /* 0x000003000a157836 */ /* 0x000fe20000000000 */
[-C--:B------:R-:W-:Y:S01]  /*4090*/  IADD3 R23, P1, PT, R19, R2.reuse, RZ ;  /* 0x0000000213177210 */ /* 0x080fe20007f3e0ff */
[----:B------:R-:W-:Y:S01]  /*40a0*/  BSSY.RECONVERGENT B2, `(.L_x_847) ;  /* 0x0000012000027945 */ /* 0x000fe20003800200 */
[----:B------:R-:W-:Y:S02]  /*40b0*/  IMAD.MOV.U32 R18, RZ, RZ, R16 ;  /* 0x000000ffff127224 */ /* 0x000fe400078e0010 */
[----:B------:R-:W-:Y:S01]  /*40c0*/  IADD3 R22, P2, PT, R21, R2, RZ ;  /* 0x0000000215167210 */ /* 0x000fe20007f5e0ff */
[----:B------:R-:W-:Y:S02]  /*40d0*/  IMAD.X R21, RZ, RZ, R3, P1 ;  /* 0x000000ffff157224 */ /* 0x000fe400008e0603 */
[----:B------:R-:W-:Y:S02]  /*40e0*/  IMAD.MOV.U32 R19, RZ, RZ, R23 ;  /* 0x000000ffff137224 */ /* 0x000fe400078e0017 */
[----:B------:R-:W-:-:S02]  /*40f0*/  IMAD.MOV.U32 R20, RZ, RZ, R21 ;  /* 0x000000ffff147224 */ /* 0x000fc400078e0015 */
        /* <DEDUP_REMOVED lines=12> */
.L_x_848:
[----:B------:R-:W-:Y:S05]  /*41c0*/  BSYNC.RECONVERGENT B2 ;  /* 0x0000000000027941 */ /* 0x000fea0003800200 */
.L_x_847:
[----:B------:R-:W-:Y:S01]  /*41d0*/  ISETP.GE.AND P0, PT, R18, R17, PT ;  /* 0x000000111200720c */ /* 0x000fe20003f06270 */
[----:B------:R-:W-:Y:S01]  /*41e0*/  IMAD.X R21, RZ, RZ, R3, P2 ;  /* 0x000000ffff157224 */ /* 0x000fe200010e0603 */
[----:B------:R-:W-:Y:S01]  /*41f0*/  BSSY.RECONVERGENT B2, `(.L_x_849) ;  /* 0x0000010000027945 */ /* 0x000fe20003800200 */
        /* <DEDUP_REMOVED lines=15> */
.L_x_850:
[----:B------:R-:W-:Y:S05]  /*42f0*/  BSYNC.RECONVERGENT B2 ;  /* 0x0000000000027941 */ /* 0x000fea0003800200 */
.L_x_849:
[C---:B------:R-:W-:Y:S01]  /*4300*/  VIADD R16, R13.reuse, 0x200 ;  /* 0x000002000d107836 */ /* 0x040fe20000000000 */
[----:B------:R-:W-:Y:S01]  /*4310*/  IADD3 R17, P2, PT, R4, 0x1000, RZ ;  /* 0x0000100004117810 */ /* 0x000fe20007f5e0ff */
[----:B------:R-:W-:Y:S01]  /*4320*/  VIADD R13, R13, 0x400 ;  /* 0x000004000d0d7836 */ /* 0x000fe20000000000 */
[----:B------:R-:W-:Y:S01]  /*4330*/  IADD3 R11, P1, PT, R11, 0x400, RZ ;  /* 0x000004000b0b7810 */ /* 0x000fe20007f3e0ff */
[----:B------:R-:W-:Y:S01]  /*4340*/  VIADD R10, R10, 0x400 ;  /* 0x000004000a0a7836 */ /* 0x000fe20000000000 */
[----:B------:R-:W-:Y:S01]  /*4350*/  ISETP.GE.AND P0, PT, R16, R7, PT ;  /* 0x000000071000720c */ /* 0x000fe20003f06270 */
[----:B------:R-:W-:Y:S01]  /*4360*/  IMAD.X R5, RZ, RZ, R5, P2 ;  /* 0x000000ffff057224 */ /* 0x000fe200010e0605 */
[----:B------:R-:W-:Y:S01]  /*4370*/  IADD3 R14, P2, PT, R14, 0x1000, RZ ;  /* 0x000010000e0e7810 */ /* 0x000fe20007f5e0ff */
[----:B------:R-:W-:-:S04]  /*4380*/  IMAD.X R12, RZ, RZ, R12, P1 ;  /* 0x000000ffff0c7224 */ /* 0x000fc800008e060c */
[----:B------:R-:W-:-:S06]  /*4390*/  IMAD.X R15, RZ, RZ, R15, P2 ;  /* 0x000000ffff0f7224 */ /* 0x000fcc00010e060f */
[----:B------:R-:W-:Y:S05]  /*43a0*/  @!P0 BRA `(.L_x_851) ;  /* 0xfffffff8007c8947 */ /* 0x000fea000383ffff */
.L_x_837:
[----:B------:R-:W-:Y:S05]  /*43b0*/  BSYNC.RECONVERGENT B1 ;  /* 0x0000000000017941 */ /* 0x000fea0003800200 */
.L_x_836:
        /* <DEDUP_REMOVED lines=31> */
.L_x_853:
[----:B------:R-:W-:Y:S05]  /*45b0*/  BSYNC.RECONVERGENT B1 ;  /* 0x0000000000017941 */ /* 0x000fea0003800200 */
.L_x_852:
        /* <DEDUP_REMOVED lines=24> */
.L_x_855:
[----:B------:R-:W-:Y:S05]  /*4740*/  BSYNC.RECONVERGENT B1 ;  /* 0x0000000000017941 */ /* 0x000fea0003800200 */
.L_x_854:
[----:B------:R4:W3:Y:S01]  /*4750*/  SHFL.DOWN PT, R8, R3, 0x4, 0x1f ;  /* 0x08801f0003087f89 */ /* 0x0008e200000e0000 */
[----:B------:R-:W-:Y:S01]  /*4760*/  BSSY.RECONVERGENT B1, `(.L_x_856) ;  /* 0x0000017000017945 */ /* 0x000fe20003800200 */
[----:B0-----:R-:W-:Y:S02]  /*4770*/  IMAD.MOV.U32 R2, RZ, RZ, R3 ;  /* 0x000000ffff027224 */ /* 0x001fe400078e0003 */
[----:B-1----:R4:W0:Y:S01]  /*4780*/  SHFL.DOWN PT, R9, R4, 0x4, 0x1f ;  /* 0x08801f0004097f89 */ /* 0x00282200000e0000 */
[----:B--2---:R-:W-:Y:S02]  /*4790*/  IMAD.MOV.U32 R6, RZ, RZ, R4 ;  /* 0x000000ffff067224 */ /* 0x004fe400078e0004 */
[----:B------:R-:W-:Y:S01]  /*47a0*/  IMAD.MOV.U32 R7, RZ, RZ, R5 ;  /* 0x000000ffff077224 */ /* 0x000fe200078e0005 */
[----:B------:R4:W1:Y:S01]  /*47b0*/  SHFL.DOWN PT, R10, R5, 0x4, 0x1f ;  /* 0x08801f00050a7f89 */ /* 0x00086200000e0000 */
[----:B------:R-:W-:Y:S05]  /*47c0*/  @P5 BRA `(.L_x_857) ;  /* 0x0000000000405947 */ /* 0x000fea0003800000 */
[----:B---3--:R-:W-:Y:S01]  /*47d0*/  ISETP.GE.AND P0, PT, R3, R8, PT ;  /* 0x000000080300720c */ /* 0x008fe20003f06270 */
        /* <DEDUP_REMOVED lines=15> */
.L_x_857:
[----:B------:R-:W-:Y:S05]  /*48d0*/  BSYNC.RECONVERGENT B1 ;  /* 0x0000000000017941 */ /* 0x000fea0003800200 */
.L_x_856:
        /* <DEDUP_REMOVED lines=24> */
.L_x_859:
[----:B------:R-:W-:Y:S05]  /*4a60*/  BSYNC.RECONVERGENT B1 ;  /* 0x0000000000017941 */ /* 0x000fea0003800200 */
.L_x_858:
[----:B0-----:R0:W0:Y:S01]  /*4a70*/  SHFL.DOWN PT, R2, R3, 0x10, 0x1f ;  /* 0x0a001f0003027f89 */ /* 0x00102200000e0000 */
[----:B------:R-:W-:Y:S01]  /*4a80*/  BSSY.RECONVERGENT B1, `(.L_x_860) ;  /* 0x0000017000017945 */ /* 0x000fe20003800200 */
[----:B----4-:R-:W-:Y:S02]  /*4a90*/  IMAD.MOV.U32 R8, RZ, RZ, R3 ;  /* 0x000000ffff087224 */ /* 0x010fe400078e0003 */
[----:B--2---:R2:W4:Y:S01]  /*4aa0*/  SHFL.DOWN PT, R9, R4, 0x10, 0x1f ;  /* 0x0a001f0004097f89 */ /* 0x00452200000e0000 */
[----:B------:R-:W-:Y:S02]  /*4ab0*/  IMAD.MOV.U32 R7, RZ, RZ, R4 ;  /* 0x000000ffff077224 */ /* 0x000fe400078e0004 */
[----:B------:R-:W-:Y:S01]  /*4ac0*/  IMAD.MOV.U32 R6, RZ, RZ, R5 ;  /* 0x000000ffff067224 */ /* 0x000fe200078e0005 */
[----:B-1----:R2:W1:Y:S01]  /*4ad0*/  SHFL.DOWN PT, R10, R5, 0x10, 0x1f ;  /* 0x0a001f00050a7f89 */ /* 0x00246200000e0000 */
[----:B------:R-:W-:Y:S05]  /*4ae0*/  @P3 BRA `(.L_x_861) ;  /* 0x0000000000403947 */ /* 0x000fea0003800000 */
[----:B0-----:R-:W-:Y:S01]  /*4af0*/  ISETP.GE.AND P0, PT, R3, R2, PT ;  /* 0x000000020300720c */ /* 0x001fe20003f06270 */
[----:B------:R-:W-:Y:S02]  /*4b00*/  IMAD.MOV.U32 R8, RZ, RZ, R2 ;  /* 0x000000ffff087224 */ /* 0x000fe400078e0002 */
[----:B----4-:R-:W-:Y:S02]  /*4b10*/  IMAD.MOV.U32 R7, RZ, RZ, R9 ;  /* 0x000000ffff077224 */ /* 0x010fe400078e0009 */
        /* <DEDUP_REMOVED lines=13> */
.L_x_861:
[----:B------:R-:W-:Y:S05]  /*4bf0*/  BSYNC.RECONVERGENT B1 ;  /* 0x0000000000017941 */ /* 0x000fea0003800200 */
.L_x_860:
        /* <DEDUP_REMOVED lines=12> */
.L_x_863:
[----:B------:R-:W-:Y:S05]  /*4cc0*/  BSYNC.RECONVERGENT B1 ;  /* 0x0000000000017941 */ /* 0x000fea0003800200 */
.L_x_862:
[----:B------:R-:W-:Y:S01]  /*4cd0*/  BAR.SYNC.DEFER_BLOCKING 0x0 ;  /* 0x0000000000007b1d */ /* 0x000fe20000010000 */
[----:B------:R-:W-:-:S13]  /*4ce0*/  ISETP.NE.AND P1, PT, R0, RZ, PT ;  /* 0x000000ff0000720c */ /* 0x000fda0003f25270 */
[----:B------:R-:W-:Y:S05]  /*4cf0*/  @P1 BRA `(.L_x_797) ;  /* 0x0000000800341947 */ /* 0x000fea0003800000 */
[----:B0-----:R-:W0:Y:S01]  /*4d00*/  S2R R3, SR_CgaCtaId ;  /* 0x0000000000037919 */ /* 0x001e220000008800 */
[----:B------:R-:W-:Y:S01]  /*4d10*/  MOV R0, 0x400 ;  /* 0x0000040000007802 */ /* 0x000fe20000000f00 */
[----:B------:R-:W-:Y:S03]  /*4d20*/  BSSY.RECONVERGENT B1, `(.L_x_864) ;  /* 0x0000016000017945 */ /* 0x000fe60003800200 */
[----:B0-----:R-:W-:-:S05]  /*4d30*/  LEA R24, R3, R0, 0x18 ;  /* 0x0000000003187211 */ /* 0x001fca00078ec0ff */
[----:B------:R-:W0:Y:S04]  /*4d40*/  LDS R3, [R24+0x18] ;  /* 0x0000180018037984 */ /* 0x000e280000000800 */
[----:B--2---:R-:W2:Y:S04]  /*4d50*/  LDS.64 R4, [R24+0x20] ;  /* 0x0000200018047984 */ /* 0x004ea80000000a00 */
[----:B------:R0:W1:Y:S04]  /*4d60*/  LDS R18, [R24+0x28] ;  /* 0x0000280018127984 */ /* 0x0000680000000800 */
[----:B------:R0:W1:Y:S02]  /*4d70*/  LDS R16, [R24+0x38] ;  /* 0x0000380018107984 */ /* 0x0000640000000800 */
[----:B0-----:R-:W-:Y:S01]  /*4d80*/  ISETP.GE.AND P0, PT, R8, R3, PT ;  /* 0x000000030800720c */ /* 0x001fe20003f06270 */
[----:B------:R-:W-:-:S02]  /*4d90*/  IMAD.MOV.U32 R19, RZ, RZ, R3 ;  /* 0x000000ffff137224 */ /* 0x000fc400078e0003 */
[----:B--2---:R-:W-:Y:S02]  /*4da0*/  IMAD.MOV.U32 R21, RZ, RZ, R4 ;  /* 0x000000ffff157224 */ /* 0x004fe400078e0004 */
[----:B------:R-:W-:-:S08]  /*4db0*/  IMAD.MOV.U32 R20, RZ, RZ, R5 ;  /* 0x000000ffff147224 */ /* 0x000fd000078e0005 */
[----:B-1----:R-:W-:Y:S05]  /*4dc0*/  @!P0 BRA `(.L_x_865) ;  /* 0x00000000002c8947 */ /* 0x002fea0003800000 */
        /* <DEDUP_REMOVED lines=11> */
.L_x_865:
[----:B------:R-:W-:Y:S05]  /*4e80*/  BSYNC.RECONVERGENT B1 ;  /* 0x0000000000017941 */ /* 0x000fea0003800200 */
.L_x_864:
        /* <DEDUP_REMOVED lines=8> */
[----:B------:R0:W1:Y:S04]  /*4f10*/  LDS.64 R6, [R24+0x40] ;  /* 0x0000400018067984 */ /* 0x0000680000000a00 */
[----:B----4-:R4:W1:Y:S04]  /*4f20*/  LDS.64 R8, [R24+0x50] ;  /* 0x0000500018087984 */ /* 0x0108680000000a00 */
[----:B---3--:R4:W3:Y:S04]  /*4f30*/  LDS.64 R10, [R24+0x60] ;  /* 0x00006000180a7984 */ /* 0x0088e80000000a00 */
        /* <DEDUP_REMOVED lines=16> */
.L_x_867:
[----:B------:R-:W-:Y:S05]  /*5040*/  BSYNC.RECONVERGENT B1 ;  /* 0x0000000000017941 */ /* 0x000fea0003800200 */
.L_x_866:
        /* <DEDUP_REMOVED lines=17> */
.L_x_869:
[----:B------:R-:W-:Y:S05]  /*5160*/  BSYNC.RECONVERGENT B1 ;  /* 0x0000000000017941 */ /* 0x000fea0003800200 */
.L_x_868:
        /* <DEDUP_REMOVED lines=17> */
.L_x_871:
[----:B------:R-:W-:Y:S05]  /*5280*/  BSYNC.RECONVERGENT B1 ;  /* 0x0000000000017941 */ /* 0x000fea0003800200 */
.L_x_870:
[----:B------:R-:W-:Y:S01]  /*5290*/  ISETP.GE.AND P0, PT, R6, R15, PT ;  /* 0x0000000f0600720c */ /* 0x000fe20003f06270 */
[----:B------:R-:W-:Y:S01]  /*52a0*/  BSSY.RECONVERGENT B1, `(.L_x_872) ;  /* 0x0000010000017945 */ /* 0x000fe20003800200 */
[----:B------:R-:W-:Y:S02]  /*52b0*/  IMAD.MOV.U32 R5, RZ, RZ, R15 ;  /* 0x000000ffff057224 */ /* 0x000fe400078e000f */
[----:B---3--:R-:W-:Y:S02]  /*52c0*/  IMAD.MOV.U32 R7, RZ, RZ, R10 ;  /* 0x000000ffff077224 */ /* 0x008fe400078e000a */
        /* <DEDUP_REMOVED lines=13> */
.L_x_873:
[----:B------:R-:W-:Y:S05]  /*53a0*/  BSYNC.RECONVERGENT B1 ;  /* 0x0000000000017941 */ /* 0x000fea0003800200 */
.L_x_872:
        /* <DEDUP_REMOVED lines=17> */
.L_x_875:
[----:B------:R-:W-:Y:S05]  /*54c0*/  BSYNC.RECONVERGENT B1 ;  /* 0x0000000000017941 */ /* 0x000fea0003800200 */
.L_x_874:
        /* <DEDUP_REMOVED lines=16> */
.L_x_797:
[----:B------:R-:W-:Y:S05]  /*55d0*/  BSYNC.RECONVERGENT B0 ;  /* 0x0000000000007941 */ /* 0x000fea0003800200 */
.L_x_764:
[----:B------:R-:W-:Y:S05]  /*55e0*/  @P1 EXIT ;  /* 0x000000000000194d */ /* 0x000fea0003800000 */
[----:B0-234-:R-:W0:Y:S01]  /*55f0*/  LDC.64 R2, c[0x0][0x390] ;  /* 0x0000e400ff027b82 */ /* 0x01de220000000a00 */
[----:B------:R-:W-:-:S04]  /*5600*/  LOP3.LUT R7, R7, R6, RZ, 0x3c, !PT ;  /* 0x0000000607077212 */ /* 0x000fc800078e3cff */
[----:B------:R-:W-:-:S04]  /*5610*/  LOP3.LUT R6, R7, R6, RZ, 0x3c, !PT ;  /* 0x0000000607067212 */ /* 0x000fc800078e3cff */
[----:B------:R-:W-:-:S05]  /*5620*/  LOP3.LUT R7, R7, R6, RZ, 0x3c, !PT ;  /* 0x0000000607077212 */ /* 0x000fca00078e3cff */
[----:B0-----:R-:W-:Y:S04]  /*5630*/  STG.E.64 desc[UR8][R2.64+0x8], R6 ;  /* 0x0000080602007986 */ /* 0x001fe8000c101b08 */
[----:B------:R-:W-:Y:S01]  /*5640*/  STG.E desc[UR8][R2.64], R8 ;  /* 0x0000000802007986 */ /* 0x000fe2000c101908 */
[----:B------:R-:W-:Y:S05]  /*5650*/  EXIT ;  /* 0x000000000000794d */ /* 0x000fea0003800000 */
.L_x_876:
        /* <DEDUP_REMOVED lines=10> */
.L_x_915:


//--------------------- .text._Z12sudokuKernelP6SudokuPiiPh --------------------------
	.section	.text._Z12sudokuKernelP6SudokuPiiPh,"ax",@progbits
	.align	128
        .global         _Z12sudokuKernelP6SudokuPiiPh
        .type           _Z12sudokuKernelP6SudokuPiiPh,@function
        .size           _Z12sudokuKernelP6SudokuPiiPh,(.L_x_916 - _Z12sudokuKernelP6SudokuPiiPh)
        .other          _Z12sudokuKernelP6SudokuPiiPh,@"STO_CUDA_ENTRY STV_DEFAULT"
_Z12sudokuKernelP6SudokuPiiPh:
.text._Z12sudokuKernelP6SudokuPiiPh:
[----:B------:R-:W0:Y:S01]  /*0000*/  LDC R1, c[0x0][0x37c] ;  /* 0x0000df00ff017b82 */ /* 0x000e220000000800 */
[----:B------:R-:W1:Y:S07]  /*0010*/  S2R R3, SR_TID.X ;  /* 0x0000000000037919 */ /* 0x000e6e0000002100 */
[----:B------:R-:W1:Y:S01]  /*0020*/  S2UR UR4, SR_CTAID.X ;  /* 0x00000000000479c3 */ /* 0x000e620000002500 */
[----:B0-----:R-:W-:-:S07]  /*0030*/  VIADD R1, R1, 0xffffff88 ;  /* 0xffffff8801017836 */ /* 0x001fce0000000000 */
[----:B------:R-:W1:Y:S08]  /*0040*/  LDC R14, c[0x0][0x360] ;  /* 0x0000d800ff0e7b82 */ /* 0x000e700000000800 */
[----:B------:R-:W0:Y:S01]  /*0050*/  LDC R7, c[0x0][0x390] ;  /* 0x0000e400ff077b82 */ /* 0x000e220000000800 */
[----:B-1----:R-:W-:-:S05]  /*0060*/  IMAD R14, R14, UR4, R3 ;  /* 0x000000040e0e7c24 */ /* 0x002fca000f8e0203 */
[----:B0-----:R-:W-:-:S13]  /*0070*/  ISETP.GT.AND P0, PT, R14, R7, PT ;  /* 0x000000070e00720c */ /* 0x001fda0003f04270 */
[----:B------:R-:W-:Y:S05]  /*0080*/  @P0 EXIT ;  /* 0x000000000000094d */ /* 0x000fea0003800000 */
[----:B------:R-:W0:Y:S01]  /*0090*/  LDC.64 R2, c[0x0][0x388] ;  /* 0x0000e200ff027b82 */ /* 0x000e220000000a00 */
[----:B------:R-:W0:Y:S02]  /*00a0*/  LDCU.64 UR6, c[0x0][0x358] ;  /* 0x00006b00ff0677ac */ /* 0x000e240008000a00 */
[----:B0-----:R-:W2:Y:S02]  /*00b0*/  LDG.E R2, desc[UR6][R2.64] ;  /* 0x0000000602027981 */ /* 0x001ea4000c1e1900 */
[----:B--2---:R-:W-:-:S13]  /*00c0*/  ISETP.NE.AND P0, PT, R2, 0x1, PT ;  /* 0x000000010200780c */ /* 0x004fda0003f05270 */
[----:B------:R-:W-:Y:S05]  /*00d0*/  @!P0 EXIT ;  /* 0x000000000000894d */ /* 0x000fea0003800000 */
[----:B------:R-:W0:Y:S02]  /*00e0*/  LDC.64 R8, c[0x0][0x380] ;  /* 0x0000e000ff087b82 */ /* 0x000e240000000a00 */
[----:B0-----:R-:W-:-:S05]  /*00f0*/  IMAD.WIDE R12, R14, 0x78, R8 ;  /* 0x000000780e0c7825 */ /* 0x001fca00078e0208 */
[----:B------:R-:W2:Y:S04]  /*0100*/  LDG.E.U8 R5, desc[UR6][R12.64+0xe] ;  /* 0x00000e060c057981 */ /* 0x000ea8000c1e1100 */
[----:B------:R-:W3:Y:S04]  /*0110*/  LDG.E.U8 R4, desc[UR6][R12.64+0x3] ;  /* 0x000003060c047981 */ /* 0x000ee8000c1e1100 */
[----:B------:R-:W4:Y:S04]  /*0120*/  LDG.E.U8 R16, desc[UR6][R12.64+0x6] ;  /* 0x000006060c107981 */ /* 0x000f28000c1e1100 */
[----:B------:R-:W5:Y:S04]  /*0130*/  LDG.E.U8 R18, desc[UR6][R12.64+0x7] ;  /* 0x000007060c127981 */ /* 0x000f68000c1e1100 */
        /* <DEDUP_REMOVED lines=19> */
[----:B--2---:R0:W-:Y:S04]  /*0270*/  STL.U8 [R1+0xe], R5 ;  /* 0x00000e0501007387 */ /* 0x0041e80000100000 */
[----:B0-----:R-:W2:Y:S04]  /*0280*/  LDG.E.U8 R5, desc[UR6][R12.64+0x23] ;  /* 0x000023060c057981 */ /* 0x001ea8000c1e1100 */
[----:B---3--:R0:W-:Y:S04]  /*0290*/  STL.U8 [R1+0x3], R4 ;  /* 0x0000030401007387 */ /* 0x0081e80000100000 */
[----:B----4-:R1:W-:Y:S04]  /*02a0*/  STL.U8 [R1+0x6], R16 ;  /* 0x0000061001007387 */ /* 0x0103e80000100000 */
[----:B-----5:R3:W-:Y:S04]  /*02b0*/  STL.U8 [R1+0x7], R18 ;  /* 0x0000071201007387 */ /* 0x0207e80000100000 */
[----:B------:R4:W-:Y:S04]  /*02c0*/  STL.U8 [R1+0x8], R20 ;  /* 0x0000081401007387 */ /* 0x0009e80000100000 */
        /* <DEDUP_REMOVED lines=9> */
[----:B0-----:R-:W2:Y:S04]  /*0360*/  LDG.E.U8 R4, desc[UR6][R12.64+0x10] ;  /* 0x000010060c047981 */ /* 0x001ea8000c1e1100 */
[----:B-1----:R-:W2:Y:S04]  /*0370*/  LDG.E.U8 R16, desc[UR6][R12.64+0x1b] ;  /* 0x00001b060c107981 */ /* 0x002ea8000c1e1100 */
[----:B---3--:R-:W3:Y:S04]  /*0380*/  LDG.E.U8 R18, desc[UR6][R12.64+0x1c] ;  /* 0x00001c060c127981 */ /* 0x008ee8000c1e1100 */
[----:B----4-:R-:W4:Y:S04]  /*0390*/  LDG.E.U8 R20, desc[UR6][R12.64+0x1d] ;  /* 0x00001d060c147981 */ /* 0x010f28000c1e1100 */
[----:B-----5:R-:W5:Y:S04]  /*03a0*/  LDG.E.U8 R22, desc[UR6][R12.64+0x1e] ;  /* 0x00001e060c167981 */ /* 0x020f68000c1e1100 */
        /* <DEDUP_REMOVED lines=8> */
[----:B------:R0:W-:Y:S04]  /*0430*/  STL.U8 [R1+0x5], R10 ;  /* 0x0000050a01007387 */ /* 0x0001e80000100000 */
[----:B------:R1:W-:Y:S04]  /*0440*/  STL.U8 [R1+0xf], R11 ;  /* 0x00000f0b01007387 */ /* 0x0003e80000100000 */
[----:B0-----:R-:W5:Y:S04]  /*0450*/  LDG.E.U8 R10, desc[UR6][R12.64+0x1a] ;  /* 0x00001a060c0a7981 */ /* 0x001f68000c1e1100 */
[----:B-1----:R-:W5:Y:S04]  /*0460*/  LDG.E.U8 R11, desc[UR6][R12.64+0x24] ;  /* 0x000024060c0b7981 */ /* 0x002f68000c1e1100 */
[----:B------:R0:W-:Y:S04]  /*0470*/  STL.U8 [R1+0x2], R2 ;  /* 0x0000020201007387 */ /* 0x0001e80000100000 */
[----:B------:R1:W-:Y:S04]  /*0480*/  STL.U8 [R1+0xd], R3 ;  /* 0x00000d0301007387 */ /* 0x0003e80000100000 */
[----:B0-----:R-:W5:Y:S04]  /*0490*/  LDG.E.U8 R2, desc[UR6][R12.64+0x19] ;  /* 0x000019060c027981 */ /* 0x001f68000c1e1100 */
[----:B-1----:R-:W5:Y:S04]  /*04a0*/  LDG.E.U8 R3, desc[UR6][R12.64+0x22] ;  /* 0x000022060c037981 */ /* 0x002f68000c1e1100 */
[----:B------:R0:W-:Y:S04]  /*04b0*/  STL.U8 [R1+0x1], R0 ;  /* 0x0000010001007387 */ /* 0x0001e80000100000 */
[----:B------:R-:W-:Y:S04]  /*04c0*/  STL.U8 [R1+0x4], R6 ;  /* 0x0000040601007387 */ /* 0x000fe80000100000 */
[----:B------:R1:W-:Y:S04]  /*04d0*/  STL.U8 [R1+0x16], R25 ;  /* 0x0000161901007387 */ /* 0x0003e80000100000 */
[----:B------:R1:W-:Y:S04]  /*04e0*/  STL.U8 [R1+0x17], R27 ;  /* 0x0000171b01007387 */ /* 0x0003e80000100000 */
[----:B0-----:R-:W5:Y:S04]  /*04f0*/  LDG.E.U8 R0, desc[UR6][R12.64+0x18] ;  /* 0x000018060c007981 */ /* 0x001f68000c1e1100 */
[----:B-1----:R-:W5:Y:S04]  /*0500*/  LDG.E.U8 R25, desc[UR6][R12.64+0x2a] ;  /* 0x00002a060c197981 */ /* 0x002f68000c1e1100 */
[----:B------:R-:W5:Y:S04]  /*0510*/  LDG.E.U8 R27, desc[UR6][R12.64+0x2b] ;  /* 0x00002b060c1b7981 */ /* 0x000f68000c1e1100 */
[----:B------:R-:W5:Y:S04]  /*0520*/  LDG.E.U8 R6, desc[UR6][R12.64+0x2d] ;  /* 0x00002d060c067981 */ /* 0x000f68000c1e1100 */
[----:B--2---:R0:W-:Y:S04]  /*0530*/  STL.U8 [R1+0x23], R5 ;  /* 0x0000230501007387 */ /* 0x0041e80000100000 */
[----:B0-----:R-:W2:Y:S04]  /*0540*/  LDG.E.U8 R5, desc[UR6][R12.64+0x37] ;  /* 0x000037060c057981 */ /* 0x001ea8000c1e1100 */
[----:B------:R0:W-:Y:S04]  /*0550*/  STL.U8 [R1+0x10], R4 ;  /* 0x0000100401007387 */ /* 0x0001e80000100000 */
[----:B------:R1:W-:Y:S04]  /*0560*/  STL.U8 [R1+0x1b], R16 ;  /* 0x00001b1001007387 */ /* 0x0003e80000100000 */
        /* <DEDUP_REMOVED lines=32> */
[----:B------:R-:W-:Y:S04]  /*0770*/  STL.U8 [R1+0x18], R0 ;  /* 0x0000180001007387 */ /* 0x000fe80000100000 */
[----:B------:R0:W-:Y:S04]  /*0780*/  STL.U8 [R1+0x2a], R25 ;  /* 0x00002a1901007387 */ /* 0x0001e80000100000 */
        /* <DEDUP_REMOVED lines=78> */
[----:B------:R-:W-:Y:S04]  /*0c70*/  STL.U8 [R1+0x44], R10 ;  /* 0x0000440a01007387 */ /* 0x000fe80000100000 */
[----:B------:R0:W-:Y:S02]  /*0c80*/  STL.U8 [R1+0x4e], R11 ;  /* 0x00004e0b01007387 */ /* 0x0001e40000100000 */
[----:B0-----:R-:W0:Y:S02]  /*0c90*/  LDC.64 R10, c[0x0][0x388] ;  /* 0x0000e200ff0a7b82 */ /* 0x001e240000000a00 */
[----:B------:R-:W-:Y:S04]  /*0ca0*/  STL.U8 [R1+0x4c], R3 ;  /* 0x00004c0301007387 */ /* 0x000fe80000100000 */
[----:B------:R0:W-:Y:S02]  /*0cb0*/  STL.U8 [R1+0x57], R2 ;  /* 0x0000570201007387 */ /* 0x0001e40000100000 */
[----:B0-----:R-:W-:-:S02]  /*0cc0*/  IMAD.WIDE R2, R14, 0x4, R10 ;  /* 0x000000040e027825 */ /* 0x001fc400078e020a */
[----:B------:R0:W-:Y:S04]  /*0cd0*/  STL.U8 [R1+0x54], R25 ;  /* 0x0000541901007387 */ /* 0x0001e80000100000 */
[----:B------:R1:W-:Y:S04]  /*0ce0*/  STL.U8 [R1+0x55], R27 ;  /* 0x0000551b01007387 */ /* 0x0003e80000100000 */
[----:B------:R-:W-:Y:S04]  /*0cf0*/  STL.U8 [R1+0x56], R0 ;  /* 0x0000560001007387 */ /* 0x000fe80000100000 */
[----:B------:R1:W-:Y:S04]  /*0d00*/  STL.U8 [R1+0x59], R6 ;  /* 0x0000590601007387 */ /* 0x0003e80000100000 */
[----:B0-----:R-:W5:Y:S04]  /*0d10*/  LDG.E.U8 R25, desc[UR6][R12.64+0x67] ;  /* 0x000067060c197981 */ /* 0x001f68000c1e1100 */
[----:B-1----:R-:W5:Y:S04]  /*0d20*/  LDG.E.U8 R27, desc[UR6][R12.64+0x68] ;  /* 0x000068060c1b7981 */ /* 0x002f68000c1e1100 */
[----:B------:R-:W5:Y:S04]  /*0d30*/  LDG.E.U8 R6, desc[UR6][R12.64+0x6a] ;  /* 0x00006a060c067981 */ /* 0x000f68000c1e1100 */
[----:B--2---:R0:W-:Y:S04]  /*0d40*/  STL.U8 [R1+0x61], R5 ;  /* 0x0000610501007387 */ /* 0x0041e80000100000 */
[----:B------:R-:W2:Y:S04]  /*0d50*/  LDG.E.U8 R0, desc[UR6][R12.64] ;  /* 0x000000060c007981 */ /* 0x000ea8000c1e1100 */
[----:B0-----:R-:W2:Y:S04]  /*0d60*/  LDG.E R5, desc[UR6][R2.64] ;  /* 0x0000000602057981 */ /* 0x001ea8000c1e1900 */
[----:B------:R-:W-:Y:S04]  /*0d70*/  STL.U8 [R1+0x58], R4 ;  /* 0x0000580401007387 */ /* 0x000fe80000100000 */
        /* <DEDUP_REMOVED lines=27> */
[----:B------:R0:W-:Y:S04]  /*0f30*/  STL.U8 [R1+0x68], R27 ;  /* 0x0000681b01007387 */ /* 0x0001e80000100000 */
[----:B------:R0:W-:Y:S01]  /*0f40*/  STL.U8 [R1+0x6a], R6 ;  /* 0x00006a0601007387 */ /* 0x0001e20000100000 */
[----:B--2---:R-:W-:-:S03]  /*0f50*/  ISETP.NE.AND P0, PT, R5, RZ, PT ;  /* 0x000000ff0500720c */ /* 0x004fc60003f05270 */
[----:B------:R0:W-:Y:S04]  /*0f60*/  STL.U8 [R1], R0 ;  /* 0x0000000001007387 */ /* 0x0001e80000100000 */
        /* <DEDUP_REMOVED lines=12> */
[----:B------:R0:W-:Y:S01]  /*1030*/  STL.U8 [R1+0x77], R4 ;  /* 0x0000770401007387 */ /* 0x0001e20000100000 */
[----:B------:R-:W-:Y:S05]  /*1040*/  @!P0 EXIT ;  /* 0x000000000000894d */ /* 0x000fea0003800000 */
[----:B0-----:R-:W0:Y:S02]  /*1050*/  LDC.64 R4, c[0x0][0x398] ;  /* 0x0000e600ff047b82 */ /* 0x001e240000000a00 */
[----:B0-----:R-:W2:Y:S02]  /*1060*/  LDG.E.U8 R5, desc[UR6][R4.64] ;  /* 0x0000000604057981 */ /* 0x001ea4000c1e1100 */
[----:B--2---:R-:W-:-:S13]  /*1070*/  ISETP.NE.AND P0, PT, R5, 0xff, PT ;  /* 0x000000ff0500780c */ /* 0x004fda0003f05270 */
[----:B------:R-:W-:Y:S05]  /*1080*/  @P0 BRA `(.L_x_877) ;  /* 0x00000010002c0947 */ /* 0x000fea0003800000 */
[----:B------:R-:W0:Y:S01]  /*1090*/  LDCU.64 UR4, c[0x0][0x380] ;  /* 0x00007000ff0477ac */ /* 0x000e220008000a00 */
[----:B------:R-:W-:Y:S01]  /*10a0*/  BSSY.RECONVERGENT B0, `(.L_x_878) ;  /* 0x0000105000007945 */ /* 0x000fe20003800200 */
[----:B0-----:R-:W-:-:S04]  /*10b0*/  ISETP.GE.U32.AND P0, PT, R12, UR4, PT ;  /* 0x000000040c007c0c */ /* 0x001fc8000bf06070 */
[----:B------:R-:W-:-:S13]  /*10c0*/  ISETP.GE.U32.AND.EX P0, PT, R13, UR5, PT, P0 ;  /* 0x000000050d007c0c */ /* 0x000fda000bf06100 */
[----:B------:R-:W-:Y:S05]  /*10d0*/  @!P0 BRA `(.L_x_879) ;  /* 0x0000000c00c48947 */ /* 0x000fea0003800000 */
[----:B------:R-:W0:Y:S02]  /*10e0*/  LDC.64 R2, c[0x0][0x380] ;  /* 0x0000e000ff027b82 */ /* 0x000e240000000a00 */
[----:B0-----:R-:W-:Y:S04]  /*10f0*/  STG.E.U8 desc[UR6][R2.64], R0 ;  /* 0x0000000002007986 */ /* 0x001fe8000c101106 */
[----:B------:R-:W2:Y:S04]  /*1100*/  LDG.E.U8 R5, desc[UR6][R12.64+0x1] ;  /* 0x000001060c057981 */ /* 0x000ea8000c1e1100 */
[----:B--2---:R0:W-:Y:S04]  /*1110*/  STG.E.U8 desc[UR6][R2.64+0x1], R5 ;  /* 0x0000010502007986 */ /* 0x0041e8000c101106 */
[----:B------:R-:W2:Y:S04]  /*1120*/  LDG.E.U8 R7, desc[UR6][R12.64+0x2] ;  /* 0x000002060c077981 */ /* 0x000ea8000c1e1100 */
[----:B--2---:R1:W-:Y:S04]  /*1130*/  STG.E.U8 desc[UR6][R2.64+0x2], R7 ;  /* 0x0000020702007986 */ /* 0x0043e8000c101106 */
[----:B------:R-:W2:Y:S04]  /*1140*/  LDG.E.U8 R9, desc[UR6][R12.64+0x3] ;  /* 0x000003060c097981 */ /* 0x000ea8000c1e1100 */
[----:B--2---:R2:W-:Y:S04]  /*1150*/  STG.E.U8 desc[UR6][R2.64+0x3], R9 ;  /* 0x0000030902007986 */ /* 0x0045e8000c101106 */
[----:B------:R-:W3:Y:S04]  /*1160*/  LDG.E.U8 R11, desc[UR6][R12.64+0x4] ;  /* 0x000004060c0b7981 */ /* 0x000ee8000c1e1100 */
[----:B---3--:R3:W-:Y:S04]  /*1170*/  STG.E.U8 desc[UR6][R2.64+0x4], R11 ;  /* 0x0000040b02007986 */ /* 0x0087e8000c101106 */
[----:B------:R-:W4:Y:S04]  /*1180*/  LDG.E.U8 R15, desc[UR6][R12.64+0x5] ;  /* 0x000005060c0f7981 */ /* 0x000f28000c1e1100 */
[----:B----4-:R4:W-:Y:S04]  /*1190*/  STG.E.U8 desc[UR6][R2.64+0x5], R15 ;  /* 0x0000050f02007986 */ /* 0x0109e8000c101106 */
[----:B------:R-:W5:Y:S04]  /*11a0*/  LDG.E.U8 R17, desc[UR6][R12.64+0x6] ;  /* 0x000006060c117981 */ /* 0x000f68000c1e1100 */
[----:B-----5:R5:W-:Y:S04]  /*11b0*/  STG.E.U8 desc[UR6][R2.64+0x6], R17 ;  /* 0x0000061102007986 */ /* 0x020be8000c101106 */
[----:B0-----:R-:W2:Y:S04]  /*11c0*/  LDG.E.U8 R5, desc[UR6][R12.64+0x7] ;  /* 0x000007060c057981 */ /* 0x001ea8000c1e1100 */
[----:B--2---:R0:W-:Y:S04]  /*11d0*/  STG.E.U8 desc[UR6][R2.64+0x7], R5 ;  /* 0x0000070502007986 */ /* 0x0041e8000c101106 */
[----:B-1----:R-:W2:Y:S04]  /*11e0*/  LDG.E.U8 R7, desc[UR6][R12.64+0x8] ;  /* 0x000008060c077981 */ /* 0x002ea8000c1e1100 */
[----:B--2---:R1:W-:Y:S04]  /*11f0*/  STG.E.U8 desc[UR6][R2.64+0x8], R7 ;  /* 0x0000080702007986 */ /* 0x0043e8000c101106 */
[----:B------:R-:W2:Y:S04]  /*1200*/  LDG.E.U8 R9, desc[UR6][R12.64+0x9] ;  /* 0x000009060c097981 */ /* 0x000ea8000c1e1100 */
[----:B--2---:R2:W-:Y:S04]  /*1210*/  STG.E.U8 desc[UR6][R2.64+0x9], R9 ;  /* 0x0000090902007986 */ /* 0x0045e8000c101106 */
[----:B---3--:R-:W3:Y:S04]  /*1220*/  LDG.E.U8 R11, desc[UR6][R12.64+0xa] ;  /* 0x00000a060c0b7981 */ /* 0x008ee8000c1e1100 */
[----:B---3--:R3:W-:Y:S04]  /*1230*/  STG.E.U8 desc[UR6][R2.64+0xa], R11 ;  /* 0x00000a0b02007986 */ /* 0x0087e8000c101106 */
[----:B----4-:R-:W4:Y:S04]  /*1240*/  LDG.E.U8 R15, desc[UR6][R12.64+0xb] ;  /* 0x00000b060c0f7981 */ /* 0x010f28000c1e1100 */
[----:B----4-:R4:W-:Y:S04]  /*1250*/  STG.E.U8 desc[UR6][R2.64+0xb], R15 ;  /* 0x00000b0f02007986 */ /* 0x0109e8000c101106 */
[----:B-----5:R-:W5:Y:S04]  /*1260*/  LDG.E.U8 R17, desc[UR6][R12.64+0xc] ;  /* 0x00000c060c117981 */ /* 0x020f68000c1e1100 */
        /* <DEDUP_REMOVED lines=194> */
[----:B--2---:R-:W-:Y:S04]  /*1e90*/  STG.E.U8 desc[UR6][R2.64+0x6d], R5 ;  /* 0x00006d0502007986 */ /* 0x004fe8000c101106 */
[----:B-1----:R-:W2:Y:S04]  /*1ea0*/  LDG.E.U8 R7, desc[UR6][R12.64+0x6e] ;  /* 0x00006e060c077981 */ /* 0x002ea8000c1e1100 */
[----:B--2---:R0:W-:Y:S04]  /*1eb0*/  STG.E.U8 desc[UR6][R2.64+0x6e], R7 ;  /* 0x00006e0702007986 */ /* 0x0041e8000c101106 */
[----:B------:R-:W2:Y:S04]  /*1ec0*/  LDG.E.U8 R9, desc[UR6][R12.64+0x6f] ;  /* 0x00006f060c097981 */ /* 0x000ea8000c1e1100 */
[----:B--2---:R1:W-:Y:S04]  /*1ed0*/  STG.E.U8 desc[UR6][R2.64+0x6f], R9 ;  /* 0x00006f0902007986 */ /* 0x0043e8000c101106 */
[----:B---3--:R-:W2:Y:S04]  /*1ee0*/  LDG.E.U8 R11, desc[UR6][R12.64+0x70] ;  /* 0x000070060c0b7981 */ /* 0x008ea8000c1e1100 */
[----:B--2---:R2:W-:Y:S04]  /*1ef0*/  STG.E.U8 desc[UR6][R2.64+0x70], R11 ;  /* 0x0000700b02007986 */ /* 0x0045e8000c101106 */
[----:B----4-:R-:W3:Y:S04]  /*1f00*/  LDG.E.U8 R15, desc[UR6][R12.64+0x71] ;  /* 0x000071060c0f7981 */ /* 0x010ee8000c1e1100 */
[----:B---3--:R3:W-:Y:S04]  /*1f10*/  STG.E.U8 desc[UR6][R2.64+0x71], R15 ;  /* 0x0000710f02007986 */ /* 0x0087e8000c101106 */
[----:B-----5:R-:W4:Y:S04]  /*1f20*/  LDG.E.U8 R17, desc[UR6][R12.64+0x72] ;  /* 0x000072060c117981 */ /* 0x020f28000c1e1100 */
[----:B----4-:R3:W-:Y:S04]  /*1f30*/  STG.E.U8 desc[UR6][R2.64+0x72], R17 ;  /* 0x0000721102007986 */ /* 0x0107e8000c101106 */
[----:B------:R-:W4:Y:S04]  /*1f40*/  LDG.E.U8 R19, desc[UR6][R12.64+0x73] ;  /* 0x000073060c137981 */ /* 0x000f28000c1e1100 */
[----:B----4-:R3:W-:Y:S04]  /*1f50*/  STG.E.U8 desc[UR6][R2.64+0x73], R19 ;  /* 0x0000731302007986 */ /* 0x0107e8000c101106 */
[----:B0-----:R-:W4:Y:S04]  /*1f60*/  LDG.E.U8 R7, desc[UR6][R12.64+0x74] ;  /* 0x000074060c077981 */ /* 0x001f28000c1e1100 */
[----:B----4-:R3:W-:Y:S04]  /*1f70*/  STG.E.U8 desc[UR6][R2.64+0x74], R7 ;  /* 0x0000740702007986 */ /* 0x0107e8000c101106 */
[----:B-1----:R-:W4:Y:S04]  /*1f80*/  LDG.E.U8 R9, desc[UR6][R12.64+0x75] ;  /* 0x000075060c097981 */ /* 0x002f28000c1e1100 */
[----:B----4-:R3:W-:Y:S04]  /*1f90*/  STG.E.U8 desc[UR6][R2.64+0x75], R9 ;  /* 0x0000750902007986 */ /* 0x0107e8000c101106 */
[----:B--2---:R-:W2:Y:S04]  /*1fa0*/  LDG.E.U8 R11, desc[UR6][R12.64+0x76] ;  /* 0x000076060c0b7981 */ /* 0x004ea8000c1e1100 */
[----:B--2---:R3:W-:Y:S04]  /*1fb0*/  STG.E.U8 desc[UR6][R2.64+0x76], R11 ;  /* 0x0000760b02007986 */ /* 0x0047e8000c101106 */
[----:B------:R-:W2:Y:S04]  /*1fc0*/  LDG.E.U8 R5, desc[UR6][R12.64+0x77] ;  /* 0x000077060c057981 */ /* 0x000ea8000c1e1100 */
[----:B--2---:R3:W-:Y:S01]  /*1fd0*/  STG.E.U8 desc[UR6][R2.64+0x77], R5 ;  /* 0x0000770502007986 */ /* 0x0047e2000c101106 */
[----:B------:R-:W-:Y:S05]  /*1fe0*/  BRA `(.L_x_880) ;  /* 0x0000000000407947 */ /* 0x000fea0003800000 */
.L_x_879:
[----:B------:R-:W0:Y:S01]  /*1ff0*/  LDCU.64 UR10, c[0x0][0x380] ;  /* 0x00007000ff0a77ac */ /* 0x000e220008000a00 */
[----:B------:R-:W-:Y:S01]  /*2000*/  UMOV UR9, 0x77 ;  /* 0x0000007700097882 */ /* 0x000fe20000000000 */
[----:B------:R-:W-:-:S05]  /*2010*/  UMOV UR4, URZ ;  /* 0x000000ff00047c82 */ /* 0x000fca0008000000 */
.L_x_881:
[----:B------:R-:W-:-:S04]  /*2020*/  IADD3 R2, P0, PT, R12, UR9, RZ ;  /* 0x000000090c027c10 */ /* 0x000fc8000ff1e0ff */
[----:B-1----:R-:W-:-:S06]  /*2030*/  IADD3.X R3, PT, PT, R13, UR4, RZ, P0, !PT ;  /* 0x000000040d037c10 */ /* 0x002fcc00087fe4ff */
[----:B------:R-:W2:Y:S01]  /*2040*/  LDG.E.U8 R3, desc[UR6][R2.64] ;  /* 0x0000000602037981 */ /* 0x000ea2000c1e1100 */
[----:B0-----:R-:W-:-:S04]  /*2050*/  UIADD3 UR5, UP0, UPT, UR9, UR10, URZ ;  /* 0x0000000a09057290 */ /* 0x001fc8000ff1e0ff */
[----:B------:R-:W-:Y:S02]  /*2060*/  UIADD3.X UR8, UPT, UPT, UR4, UR11, URZ, UP0, !UPT ;  /* 0x0000000b04087290 */ /* 0x000fe400087fe4ff */
[----:B------:R-:W-:Y:S01]  /*2070*/  IMAD.U32 R4, RZ, RZ, UR5 ;  /* 0x00000005ff047e24 */ /* 0x000fe2000f8e00ff */
[----:B------:R-:W-:-:S03]  /*2080*/  UIADD3 UR9, UP0, UPT, UR9, -0x1, URZ ;  /* 0xffffffff09097890 */ /* 0x000fc6000ff1e0ff */
[----:B------:R-:W-:Y:S01]  /*2090*/  IMAD.U32 R5, RZ, RZ, UR8 ;  /* 0x00000008ff057e24 */ /* 0x000fe2000f8e00ff */
[----:B------:R-:W-:Y:S02]  /*20a0*/  UIADD3.X UR4, UPT, UPT, UR4, -0x1, URZ, UP0, !UPT ;  /* 0xffffffff04047890 */ /* 0x000fe400087fe4ff */
[----:B------:R-:W-:-:S04]  /*20b0*/  UISETP.NE.U32.AND UP0, UPT, UR9, -0x1, UPT ;  /* 0xffffffff0900788c */ /* 0x000fc8000bf05070 */
[----:B------:R-:W-:Y:S01]  /*20c0*/  UISETP.NE.AND.EX UP0, UPT, UR4, -0x1, UPT, UP0 ;  /* 0xffffffff0400788c */ /* 0x000fe2000bf05300 */
[----:B--2---:R1:W-:Y:S08]  /*20d0*/  STG.E.U8 desc[UR6][R4.64], R3 ;  /* 0x0000000304007986 */ /* 0x0043f0000c101106 */
[----:B------:R-:W-:Y:S05]  /*20e0*/  BRA.U UP0, `(.L_x_881) ;  /* 0xfffffffd00cc7547 */ /* 0x000fea000b83ffff */
.L_x_880:
[----:B------:R-:W-:Y:S05]  /*20f0*/  BSYNC.RECONVERGENT B0 ;  /* 0x0000000000007941 */ /* 0x000fea0003800200 */
.L_x_878:
[----:B-1-3--:R-:W0:Y:S01]  /*2100*/  LDC.64 R2, c[0x0][0x388] ;  /* 0x0000e200ff027b82 */ /* 0x00ae220000000a00 */
[----:B------:R-:W-:-:S05]  /*2110*/  IMAD.MOV.U32 R5, RZ, RZ, 0x1 ;  /* 0x00000001ff057424 */ /* 0x000fca00078e00ff */
[----:B0-----:R-:W-:Y:S01]  /*2120*/  STG.E desc[UR6][R2.64], R5 ;  /* 0x0000000502007986 */ /* 0x001fe2000c101906 */
[----:B------:R-:W-:Y:S05]  /*2130*/  EXIT ;  /* 0x000000000000794d */ /* 0x000fea0003800000 */
.L_x_877:
[----:B------:R-:W-:-:S05]  /*2140*/  IMAD R4, R5, 0x39, RZ ;  /* 0x0000003905047824 */ /* 0x000fca00078e02ff */
[----:B------:R-:W-:-:S05]  /*2150*/  SHF.R.U32.HI R4, RZ, 0x9, R4 ;  /* 0x00000009ff047819 */ /* 0x000fca0000011604 */
[----:B------:R-:W-:-:S05]  /*2160*/  IMAD R6, R4, 0x4, R1 ;  /* 0x0000000404067824 */ /* 0x000fca00078e0201 */
[----:B------:R-:W2:Y:S01]  /*2170*/  LDL R0, [R6+0x54] ;  /* 0x0000540006007983 */ /* 0x000ea20000100800 */
[----:B------:R-:W-:Y:S01]  /*2180*/  PRMT R13, R4, 0x9910, RZ ;  /* 0x00009910040d7816 */ /* 0x000fe200000000ff */
[----:B------:R-:W-:Y:S04]  /*2190*/  BSSY.RECONVERGENT B0, `(.L_x_882) ;  /* 0x0000128000007945 */ /* 0x000fe80003800200 */
[----:B------:R-:W-:-:S04]  /*21a0*/  IMAD R12, R13, 0x9, RZ ;  /* 0x000000090d0c7824 */ /* 0x000fc800078e02ff */
[----:B------:R-:W-:-:S05]  /*21b0*/  IMAD.MOV R12, RZ, RZ, -R12 ;  /* 0x000000ffff0c7224 */ /* 0x000fca00078e0a0c */
[----:B------:R-:W-:-:S05]  /*21c0*/  PRMT R12, R12, 0x7710, RZ ;  /* 0x000077100c0c7816 */ /* 0x000fca00000000ff */
[----:B------:R-:W-:Y:S02]  /*21d0*/  IMAD.IADD R5, R5, 0x1, R12 ;  /* 0x0000000105057824 */ /* 0x000fe400078e020c */
[----:B------:R-:W-:-:S03]  /*21e0*/  IMAD R12, R13, 0x56, RZ ;  /* 0x000000560d0c7824 */ /* 0x000fc600078e02ff */
[C---:B------:R-:W-:Y:S02]  /*21f0*/  LOP3.LUT R13, R5.reuse, 0xff, RZ, 0xc0, !PT ;  /* 0x000000ff050d7812 */ /* 0x040fe400078ec0ff */
[----:B------:R-:W-:Y:S02]  /*2200*/  LOP3.LUT R12, R12, 0xffff, RZ, 0xc0, !PT ;  /* 0x0000ffff0c0c7812 */ /* 0x000fe400078ec0ff */
[----:B------:R-:W-:Y:S01]  /*2210*/  LOP3.LUT R5, R5, 0xff, RZ, 0xc0, !PT ;  /* 0x000000ff05057812 */ /* 0x000fe200078ec0ff */
[----:B------:R-:W-:Y:S01]  /*2220*/  IMAD R13, R13, 0x56, RZ ;  /* 0x000000560d0d7824 */ /* 0x000fe200078e02ff */
[----:B------:R-:W-:-:S04]  /*2230*/  SHF.R.U32.HI R12, RZ, 0x8, R12 ;  /* 0x00000008ff0c7819 */ /* 0x000fc8000001160c */
[----:B------:R-:W-:Y:S02]  /*2240*/  SHF.R.U32.HI R13, RZ, 0x8, R13 ;  /* 0x00000008ff0d7819 */ /* 0x000fe4000001160d */
[----:B------:R-:W-:Y:S02]  /*2250*/  PRMT R15, R12, 0x9910, RZ ;  /* 0x000099100c0f7816 */ /* 0x000fe400000000ff */
[----:B------:R-:W-:Y:S01]  /*2260*/  PRMT R12, R13, 0x9910, RZ ;  /* 0x000099100d0c7816 */ /* 0x000fe200000000ff */
[----:B------:R-:W-:-:S04]  /*2270*/  IMAD R13, R14, 0x9, R7 ;  /* 0x000000090e0d7824 */ /* 0x000fc800078e0207 */
[----:B------:R-:W-:Y:S02]  /*2280*/  IMAD R12, R15, 0x3, R12 ;  /* 0x000000030f0c7824 */ /* 0x000fe400078e020c */
[----:B------:R-:W-:Y:S02]  /*2290*/  VIADD R13, R13, 0xfffffff7 ;  /* 0xfffffff70d0d7836 */ /* 0x000fe40000000000 */
[----:B------:R-:W-:Y:S01]  /*22a0*/  IMAD R15, R4, 0x5, R5 ;  /* 0x00000005040f7824 */ /* 0x000fe200078e0205 */
[----:B------:R-:W-:Y:S01]  /*22b0*/  LOP3.LUT R14, R12, 0xff, RZ, 0xc0, !PT ;  /* 0x000000ff0c0e7812 */ /* 0x000fe200078ec0ff */
[----:B------:R-:W-:Y:S02]  /*22c0*/  IMAD R12, R5, 0x4, R1 ;  /* 0x00000004050c7824 */ /* 0x000fe400078e0201 */
[----:B------:R-:W-:-:S04]  /*22d0*/  IMAD.WIDE R10, R13, 0x4, R10 ;  /* 0x000000040d0a7825 */ /* 0x000fc800078e020a */
[----:B------:R-:W-:Y:S02]  /*22e0*/  IMAD R14, R14, 0x4, R1 ;  /* 0x000000040e0e7824 */ /* 0x000fe400078e0201 */
[----:B------:R-:W-:Y:S01]  /*22f0*/  IMAD.IADD R15, R6, 0x1, R15 ;  /* 0x00000001060f7824 */ /* 0x000fe200078e020f */
[----:B--2---:R-:W-:-:S13]  /*2300*/  LOP3.LUT P0, RZ, R0, 0x2, RZ, 0xc0, !PT ;  /* 0x0000000200ff7812 */ /* 0x004fda000780c0ff */
[----:B------:R-:W-:Y:S05]  /*2310*/  @P0 BRA `(.L_x_883) ;  /* 0x00000010003c0947 */ /* 0x000fea0003800000 */
[----:B------:R-:W2:Y:S02]  /*2320*/  LDL R4, [R12+0x54] ;  /* 0x000054000c047983 */ /* 0x000ea40000100800 */
[----:B--2---:R-:W-:-:S13]  /*2330*/  LOP3.LUT P0, RZ, R4, 0x400, RZ, 0xc0, !PT ;  /* 0x0000040004ff7812 */ /* 0x004fda000780c0ff */
[----:B------:R-:W-:Y:S05]  /*2340*/  @P0 BRA `(.L_x_883) ;  /* 0x0000001000300947 */ /* 0x000fea0003800000 */
[----:B------:R-:W2:Y:S02]  /*2350*/  LDL R4, [R14+0x54] ;  /* 0x000054000e047983 */ /* 0x000ea40000100800 */
[----:B--2---:R-:W-:-:S13]  /*2360*/  LOP3.LUT P0, RZ, R4, 0x80000, RZ, 0xc0, !PT ;  /* 0x0008000004ff7812 */ /* 0x004fda000780c0ff */
[----:B------:R-:W-:Y:S05]  /*2370*/  @P0 BRA `(.L_x_883) ;  /* 0x0000001000240947 */ /* 0x000fea0003800000 */
[----:B------:R-:W-:-:S05]  /*2380*/  IMAD.MOV.U32 R4, RZ, RZ, 0x1 ;  /* 0x00000001ff047424 */ /* 0x000fca00078e00ff */
[----:B------:R-:W-:Y:S04]  /*2390*/  STL.U8 [R15], R4 ;  /* 0x000000040f007387 */ /* 0x000fe80000100000 */
[----:B------:R-:W2:Y:S02]  /*23a0*/  LDL R0, [R6+0x54] ;  /* 0x0000540006007983 */ /* 0x000ea40000100800 */
[----:B--2---:R-:W-:-:S05]  /*23b0*/  LOP3.LUT R5, R0, 0x2, RZ, 0xfc, !PT ;  /* 0x0000000200057812 */ /* 0x004fca00078efcff */
[----:B------:R0:W-:Y:S04]  /*23c0*/  STL [R6+0x54], R5 ;  /* 0x0000540506007387 */ /* 0x0001e80000100800 */
[----:B------:R-:W2:Y:S02]  /*23d0*/  LDL R0, [R12+0x54] ;  /* 0x000054000c007983 */ /* 0x000ea40000100800 */
[----:B--2---:R-:W-:-:S05]  /*23e0*/  LOP3.LUT R23, R0, 0x400, RZ, 0xfc, !PT ;  /* 0x0000040000177812 */ /* 0x004fca00078efcff */
[----:B------:R1:W-:Y:S04]  /*23f0*/  STL [R12+0x54], R23 ;  /* 0x000054170c007387 */ /* 0x0003e80000100800 */
[----:B------:R-:W2:Y:S02]  /*2400*/  LDL R0, [R14+0x54] ;  /* 0x000054000e007983 */ /* 0x000ea40000100800 */
[----:B--2---:R-:W-:-:S05]  /*2410*/  LOP3.LUT R25, R0, 0x80000, RZ, 0xfc, !PT ;  /* 0x0008000000197812 */ /* 0x004fca00078efcff */
[----:B------:R2:W-:Y:S04]  /*2420*/  STL [R14+0x54], R25 ;  /* 0x000054190e007387 */ /* 0x0005e80000100800 */
[----:B------:R-:W3:Y:S04]  /*2430*/  LDL.U8 R20, [R1+0x77] ;  /* 0x0000770001147983 */ /* 0x000ee80000100000 */
[----:B------:R-:W4:Y:S04]  /*2440*/  LDL.U8 R19, [R1+0x1] ;  /* 0x0000010001137983 */ /* 0x000f280000100000 */
[----:B------:R-:W4:Y:S01]  /*2450*/  LDL.U8 R21, [R1+0x2] ;  /* 0x0000020001157983 */ /* 0x000f220000100000 */
[----:B0-----:R-:W-:-:S03]  /*2460*/  IMAD.WIDE R4, R13, 0x78, R8 ;  /* 0x000000780d047825 */ /* 0x001fc600078e0208 */
[----:B------:R-:W4:Y:S04]  /*2470*/  LDL.U8 R0, [R1+0x8] ;  /* 0x0000080001007983 */ /* 0x000f280000100000 */
[----:B-1----:R-:W4:Y:S04]  /*2480*/  LDL.U8 R23, [R1+0x4] ;  /* 0x0000040001177983 */ /* 0x002f280000100000 */
[----:B--2---:R-:W2:Y:S04]  /*2490*/  LDL.U8 R25, [R1+0x5] ;  /* 0x0000050001197983 */ /* 0x004ea80000100000 */
[----:B------:R-:W2:Y:S04]  /*24a0*/  LDL.U8 R29, [R1+0x7] ;  /* 0x00000700011d7983 */ /* 0x000ea80000100000 */
[----:B------:R-:W2:Y:S04]  /*24b0*/  LDL.U8 R16, [R1+0x9] ;  /* 0x0000090001107983 */ /* 0x000ea80000100000 */
[----:B------:R-:W2:Y:S04]  /*24c0*/  LDL.U8 R18, [R1+0xa] ;  /* 0x00000a0001127983 */ /* 0x000ea80000100000 */
[----:B------:R-:W2:Y:S04]  /*24d0*/  LDL.U8 R22, [R1+0xc] ;  /* 0x00000c0001167983 */ /* 0x000ea80000100000 */
[----:B------:R-:W2:Y:S04]  /*24e0*/  LDL.U8 R27, [R1+0x6] ;  /* 0x00000600011b7983 */ /* 0x000ea80000100000 */
[----:B------:R-:W2:Y:S04]  /*24f0*/  LDL.U8 R24, [R1+0xf] ;  /* 0x00000f0001187983 */ /* 0x000ea80000100000 */
[----:B------:R-:W2:Y:S04]  /*2500*/  LDL.U8 R7, [R1] ;  /* 0x0000000001077983 */ /* 0x000ea80000100000 */
[----:B------:R-:W2:Y:S04]  /*2510*/  LDL.U8 R17, [R1+0x3] ;  /* 0x0000030001117983 */ /* 0x000ea80000100000 */
[----:B------:R-:W2:Y:S04]  /*2520*/  LDL.U8 R26, [R1+0x11] ;  /* 0x00001100011a7983 */ /* 0x000ea80000100000 */
[----:B------:R-:W2:Y:S04]  /*2530*/  LDL.U8 R28, [R1+0x69] ;  /* 0x00006900011c7983 */ /* 0x000ea80000100000 */
[----:B---3--:R0:W-:Y:S04]  /*2540*/  STG.E.U8 desc[UR6][R4.64+0xef], R20 ;  /* 0x0000ef1404007986 */ /* 0x0081e8000c101106 */
[----:B----4-:R1:W-:Y:S04]  /*2550*/  STG.E.U8 desc[UR6][R4.64+0x79], R19 ;  /* 0x0000791304007986 */ /* 0x0103e8000c101106 */
[----:B------:R3:W-:Y:S04]  /*2560*/  STG.E.U8 desc[UR6][R4.64+0x7a], R21 ;  /* 0x00007a1504007986 */ /* 0x0007e8000c101106 */
[----:B0-----:R-:W4:Y:S04]  /*2570*/  LDL.U8 R20, [R1+0xb] ;  /* 0x00000b0001147983 */ /* 0x001f280000100000 */
[----:B-1----:R-:W4:Y:S04]  /*2580*/  LDL.U8 R19, [R1+0xd] ;  /* 0x00000d0001137983 */ /* 0x002f280000100000 */
[----:B---3--:R-:W3:Y:S04]  /*2590*/  LDL.U8 R21, [R1+0xe] ;  /* 0x00000e0001157983 */ /* 0x008ee80000100000 */
[----:B------:R0:W-:Y:S04]  /*25a0*/  STG.E.U8 desc[UR6][R4.64+0x80], R0 ;  /* 0x0000800004007986 */ /* 0x0001e8000c101106 */
[----:B------:R1:W-:Y:S04]  /*25b0*/  STG.E.U8 desc[UR6][R4.64+0x7c], R23 ;  /* 0x00007c1704007986 */ /* 0x0003e8000c101106 */
[----:B--2---:R2:W-:Y:S04]  /*25c0*/  STG.E.U8 desc[UR6][R4.64+0x7d], R25 ;  /* 0x00007d1904007986 */ /* 0x0045e8000c101106 */
[----:B0-----:R-:W3:Y:S04]  /*25d0*/  LDL.U8 R0, [R1+0x16] ;  /* 0x0000160001007983 */ /* 0x001ee80000100000 */
[----:B------:R0:W-:Y:S04]  /*25e0*/  STG.E.U8 desc[UR6][R4.64+0x7f], R29 ;  /* 0x00007f1d04007986 */ /* 0x0001e8000c101106 */
[----:B------:R0:W-:Y:S04]  /*25f0*/  STG.E.U8 desc[UR6][R4.64+0x81], R16 ;  /* 0x0000811004007986 */ /* 0x0001e8000c101106 */
[----:B------:R0:W-:Y:S04]  /*2600*/  STG.E.U8 desc[UR6][R4.64+0x82], R18 ;  /* 0x0000821204007986 */ /* 0x0001e8000c101106 */
[----:B-1----:R-:W3:Y:S04]  /*2610*/  LDL.U8 R23, [R1+0x12] ;  /* 0x0000120001177983 */ /* 0x002ee80000100000 */
[----:B--2---:R-:W2:Y:S04]  /*2620*/  LDL.U8 R25, [R1+0x13] ;  /* 0x0000130001197983 */ /* 0x004ea80000100000 */
[----:B0-----:R-:W2:Y:S04]  /*2630*/  LDL.U8 R29, [R1+0x15] ;  /* 0x00001500011d7983 */ /* 0x001ea80000100000 */
[----:B------:R-:W2:Y:S04]  /*2640*/  LDL.U8 R16, [R1+0x17] ;  /* 0x0000170001107983 */ /* 0x000ea80000100000 */
[----:B------:R-:W2:Y:S04]  /*2650*/  LDL.U8 R18, [R1+0x18] ;  /* 0x0000180001127983 */ /* 0x000ea80000100000 */
[----:B----4-:R0:W-:Y:S04]  /*2660*/  STG.E.U8 desc[UR6][R4.64+0x83], R20 ;  /* 0x0000831404007986 */ /* 0x0101e8000c101106 */
[----:B------:R1:W-:Y:S04]  /*2670*/  STG.E.U8 desc[UR6][R4.64+0x85], R19 ;  /* 0x0000851304007986 */ /* 0x0003e8000c101106 */
[----:B---3--:R3:W-:Y:S04]  /*2680*/  STG.E.U8 desc[UR6][R4.64+0x86], R21 ;  /* 0x0000861504007986 */ /* 0x0087e8000c101106 */
[----:B0-----:R-:W4:Y:S04]  /*2690*/  LDL.U8 R20, [R1+0x1b] ;  /* 0x00001b0001147983 */ /* 0x001f280000100000 */
[----:B-1----:R-:W4:Y:S04]  /*26a0*/  LDL.U8 R19, [R1+0x19] ;  /* 0x0000190001137983 */ /* 0x002f280000100000 */
[----:B---3--:R-:W3:Y:S04]  /*26b0*/  LDL.U8 R21, [R1+0x1a] ;  /* 0x00001a0001157983 */ /* 0x008ee80000100000 */
[----:B------:R0:W-:Y:S04]  /*26c0*/  STG.E.U8 desc[UR6][R4.64+0x84], R22 ;  /* 0x0000841604007986 */ /* 0x0001e8000c101106 */
[----:B------:R1:W-:Y:S04]  /*26d0*/  STG.E.U8 desc[UR6][R4.64+0x8e], R0 ;  /* 0x00008e0004007986 */ /* 0x0003e8000c101106 */
[----:B------:R2:W-:Y:S04]  /*26e0*/  STG.E.U8 desc[UR6][R4.64+0x7e], R27 ;  /* 0x00007e1b04007986 */ /* 0x0005e8000c101106 */
[----:B0-----:R-:W3:Y:S04]  /*26f0*/  LDL.U8 R22, [R1+0x1c] ;  /* 0x00001c0001167983 */ /* 0x001ee80000100000 */
[----:B-1----:R-:W3:Y:S04]  /*2700*/  LDL.U8 R0, [R1+0x23] ;  /* 0x0000230001007983 */ /* 0x002ee80000100000 */
[----:B------:R0:W-:Y:S04]  /*2710*/  STG.E.U8 desc[UR6][R4.64+0x87], R24 ;  /* 0x0000871804007986 */ /* 0x0001e8000c101106 */
[----:B------:R1:W-:Y:S04]  /*2720*/  STG.E.U8 desc[UR6][R4.64+0x8a], R23 ;  /* 0x00008a1704007986 */ /* 0x0003e8000c101106 */
[----:B--2---:R2:W-:Y:S04]  /*2730*/  STG.E.U8 desc[UR6][R4.64+0x8b], R25 ;  /* 0x00008b1904007986 */ /* 0x0045e8000c101106 */
[----:B------:R2:W-:Y:S04]  /*2740*/  STG.E.U8 desc[UR6][R4.64+0x8d], R29 ;  /* 0x00008d1d04007986 */ /* 0x0005e8000c101106 */
[----:B------:R2:W-:Y:S04]  /*2750*/  STG.E.U8 desc[UR6][R4.64+0x8f], R16 ;  /* 0x00008f1004007986 */ /* 0x0005e8000c101106 */
[----:B------:R2:W-:Y:S04]  /*2760*/  STG.E.U8 desc[UR6][R4.64+0x90], R18 ;  /* 0x0000901204007986 */ /* 0x0005e8000c101106 */
[----:B------:R-:W3:Y:S04]  /*2770*/  LDL.U8 R27, [R1+0x14] ;  /* 0x00001400011b7983 */ /* 0x000ee80000100000 */
[----:B0-----:R-:W3:Y:S04]  /*2780*/  LDL.U8 R24, [R1+0x1e] ;  /* 0x00001e0001187983 */ /* 0x001ee80000100000 */
[----:B-1----:R-:W3:Y:S04]  /*2790*/  LDL.U8 R23, [R1+0x1f] ;  /* 0x00001f0001177983 */ /* 0x002ee80000100000 */
[----:B--2---:R-:W2:Y:S04]  /*27a0*/  LDL.U8 R25, [R1+0x20] ;  /* 0x0000200001197983 */ /* 0x004ea80000100000 */
[----:B------:R-:W2:Y:S04]  /*27b0*/  LDL.U8 R29, [R1+0x22] ;  /* 0x00002200011d7983 */ /* 0x000ea80000100000 */
        /* <DEDUP_REMOVED lines=10> */
[----:B0-----:R-:W3:Y:S04]  /*2860*/  LDL.U8 R22, [R1+0x29] ;  /* 0x0000290001167983 */ /* 0x001ee80000100000 */
[----:B-1----:R-:W3:Y:S04]  /*2870*/  LDL.U8 R0, [R1+0x30] ;  /* 0x0000300001007983 */ /* 0x002ee80000100000 */
[----:B------:R0:W-:Y:S04]  /*2880*/  STG.E.U8 desc[UR6][R4.64+0x8c], R27 ;  /* 0x00008c1b04007986 */ /* 0x0001e8000c101106 */
[----:B------:R1:W-:Y:S04]  /*2890*/  STG.E.U8 desc[UR6][R4.64+0x96], R24 ;  /* 0x0000961804007986 */ /* 0x0003e8000c101106 */
[----:B------:R1:W-:Y:S04]  /*28a0*/  STG.E.U8 desc[UR6][R4.64+0x97], R23 ;  /* 0x0000971704007986 */ /* 0x0003e8000c101106 */
[----:B--2---:R2:W-:Y:S04]  /*28b0*/  STG.E.U8 desc[UR6][R4.64+0x98], R25 ;  /* 0x0000981904007986 */ /* 0x0045e8000c101106 */
[----:B------:R2:W-:Y:S04]  /*28c0*/  STG.E.U8 desc[UR6][R4.64+0x9a], R29 ;  /* 0x00009a1d04007986 */ /* 0x0005e8000c101106 */
[----:B------:R2:W-:Y:S04]  /*28d0*/  STG.E.U8 desc[UR6][R4.64+0x9c], R16 ;  /* 0x00009c1004007986 */ /* 0x0005e8000c101106 */
[----:B------:R2:W-:Y:S04]  /*28e0*/  STG.E.U8 desc[UR6][R4.64+0x9f], R18 ;  /* 0x00009f1204007986 */ /* 0x0005e8000c101106 */
[----:B0-----:R-:W3:Y:S04]  /*28f0*/  LDL.U8 R27, [R1+0x21] ;  /* 0x00002100011b7983 */ /* 0x001ee80000100000 */
[----:B-1----:R-:W3:Y:S04]  /*2900*/  LDL.U8 R24, [R1+0x2b] ;  /* 0x00002b0001187983 */ /* 0x002ee80000100000 */
[----:B------:R-:W3:Y:S04]  /*2910*/  LDL.U8 R23, [R1+0x2c] ;  /* 0x00002c0001177983 */ /* 0x000ee80000100000 */
        /* <DEDUP_REMOVED lines=16> */
[----:B------:R-:W3:Y:S04]  /*2a20*/  LDL.U8 R7, [R1+0x10] ;  /* 0x0000100001077983 */ /* 0x000ee80000100000 */
[----:B0-----:R-:W3:Y:S04]  /*2a30*/  LDL.U8 R17, [R1+0x1d] ;  /* 0x00001d0001117983 */ /* 0x001ee80000100000 */
        /* <DEDUP_REMOVED lines=79> */
[----:B-1----:R-:W3:Y:S04]  /*2f30*/  LDL R0, [R6+0x54] ;  /* 0x0000540006007983 */ /* 0x002ee80000100800 */
[----:B------:R0:W-:Y:S04]  /*2f40*/  STG.E.U8 desc[UR6][R4.64+0xbc], R7 ;  /* 0x0000bc0704007986 */ /* 0x0001e8000c101106 */
[----:B------:R1:W-:Y:S04]  /*2f50*/  STG.E.U8 desc[UR6][R4.64+0xc9], R17 ;  /* 0x0000c91104007986 */ /* 0x0003e8000c101106 */
[----:B0-----:R-:W3:Y:S04]  /*2f60*/  LDL.U8 R7, [R1+0x5e] ;  /* 0x00005e0001077983 */ /* 0x001ee80000100000 */
[----:B-1----:R-:W3:Y:S04]  /*2f70*/  LDL.U8 R17, [R1+0x60] ;  /* 0x0000600001117983 */ /* 0x002ee80000100000 */
[----:B------:R0:W-:Y:S04]  /*2f80*/  STG.E.U8 desc[UR6][R4.64+0xc0], R27 ;  /* 0x0000c01b04007986 */ /* 0x0001e8000c101106 */
[----:B------:R1:W-:Y:S04]  /*2f90*/  STG.E.U8 desc[UR6][R4.64+0xca], R24 ;  /* 0x0000ca1804007986 */ /* 0x0003e8000c101106 */
[----:B------:R1:W-:Y:S04]  /*2fa0*/  STG.E.U8 desc[UR6][R4.64+0xcb], R23 ;  /* 0x0000cb1704007986 */ /* 0x0003e8000c101106 */
[----:B--2---:R-:W-:Y:S04]  /*2fb0*/  STG.E.U8 desc[UR6][R4.64+0xcc], R25 ;  /* 0x0000cc1904007986 */ /* 0x004fe8000c101106 */
        /* <DEDUP_REMOVED lines=17> */
[----:B------:R1:W-:Y:S01]  /*30d0*/  STG.E.U8 desc[UR6][R4.64+0x89], R26 ;  /* 0x0000891a04007986 */ /* 0x0003e2000c101106 */
[----:B0-----:R-:W-:-:S03]  /*30e0*/  LOP3.LUT R22, R0, 0xfffffffd, RZ, 0xc0, !PT ;  /* 0xfffffffd00167812 */ /* 0x001fc600078ec0ff */
[----:B-1----:R-:W3:Y:S04]  /*30f0*/  LDL.U8 R26, [R1+0x65] ;  /* 0x00006500011a7983 */ /* 0x002ee80000100000 */
[----:B------:R0:W-:Y:S04]  /*3100*/  STG.E.U8 desc[UR6][R4.64+0xd6], R7 ;  /* 0x0000d60704007986 */ /* 0x0001e8000c101106 */
[----:B------:R1:W-:Y:S04]  /*3110*/  STG.E.U8 desc[UR6][R4.64+0xd8], R17 ;  /* 0x0000d81104007986 */ /* 0x0003e8000c101106 */
[----:B0-----:R-:W3:Y:S04]  /*3120*/  LDL.U8 R7, [R1+0x72] ;  /* 0x0000720001077983 */ /* 0x001ee80000100000 */
[----:B-1----:R-:W3:Y:S04]  /*3130*/  LDL.U8 R17, [R1+0x71] ;  /* 0x0000710001117983 */ /* 0x002ee80000100000 */
[----:B------:R-:W-:Y:S04]  /*3140*/  STG.E.U8 desc[UR6][R4.64+0xcf], R27 ;  /* 0x0000cf1b04007986 */ /* 0x000fe8000c101106 */
[----:B------:R0:W-:Y:S04]  /*3150*/  STG.E.U8 desc[UR6][R4.64+0xd7], R24 ;  /* 0x0000d71804007986 */ /* 0x0001e8000c101106 */
[----:B------:R-:W-:Y:S04]  /*3160*/  STG.E.U8 desc[UR6][R4.64+0xdb], R23 ;  /* 0x0000db1704007986 */ /* 0x000fe8000c101106 */
[----:B--2---:R-:W-:Y:S04]  /*3170*/  STG.E.U8 desc[UR6][R4.64+0xdc], R29 ;  /* 0x0000dc1d04007986 */ /* 0x004fe8000c101106 */
[----:B------:R-:W-:Y:S04]  /*3180*/  STG.E.U8 desc[UR6][R4.64+0xde], R16 ;  /* 0x0000de1004007986 */ /* 0x000fe8000c101106 */
[----:B------:R-:W-:Y:S04]  /*3190*/  STG.E.U8 desc[UR6][R4.64+0xdf], R18 ;  /* 0x0000df1204007986 */ /* 0x000fe8000c101106 */
[----:B------:R1:W-:Y:S04]  /*31a0*/  STG.E.U8 desc[UR6][R4.64+0xe2], R25 ;  /* 0x0000e21904007986 */ /* 0x0003e8000c101106 */
[----:B0-----:R-:W2:Y:S04]  /*31b0*/  LDL.U8 R24, [R1+0x6b] ;  /* 0x00006b0001187983 */ /* 0x001ea80000100000 */
[----:B------:R-:W2:Y:S04]  /*31c0*/  LDL.U8 R27, [R1+0x6c] ;  /* 0x00006c00011b7983 */ /* 0x000ea80000100000 */
[----:B-1----:R-:W2:Y:S04]  /*31d0*/  LDL.U8 R25, [R1+0x6d] ;  /* 0x00006d0001197983 */ /* 0x002ea80000100000 */
[----:B------:R-:W2:Y:S04]  /*31e0*/  LDL.U8 R23, [R1+0x6e] ;  /* 0x00006e0001177983 */ /* 0x000ea80000100000 */
        /* <DEDUP_REMOVED lines=9> */
[----:B------:R-:W-:Y:S04]  /*3280*/  STL [R6+0x54], R22 ;  /* 0x0000541606007387 */ /* 0x000fe80000100800 */
[----:B------:R-:W2:Y:S04]  /*3290*/  LDL R0, [R12+0x54] ;  /* 0x000054000c007983 */ /* 0x000ea80000100800 */
[----:B------:R2:W-:Y:S02]  /*32a0*/  STG.E.U8 desc[UR6][R4.64+0xdd], R26 ;  /* 0x0000dd1a04007986 */ /* 0x0005e4000c101106 */
[----:B--2---:R-:W-:-:S05]  /*32b0*/  LOP3.LUT R26, R0, 0xfffffbff, RZ, 0xc0, !PT ;  /* 0xfffffbff001a7812 */ /* 0x004fca00078ec0ff */
[----:B------:R-:W-:Y:S04]  /*32c0*/  STL [R12+0x54], R26 ;  /* 0x0000541a0c007387 */ /* 0x000fe80000100800 */
[----:B------:R-:W2:Y:S04]  /*32d0*/  LDL R0, [R14+0x54] ;  /* 0x000054000e007983 */ /* 0x000ea80000100800 */
[----:B------:R2:W-:Y:S01]  /*32e0*/  STG.E.U8 desc[UR6][R4.64+0xe1], R28 ;  /* 0x0000e11c04007986 */ /* 0x0005e2000c101106 */
[----:B------:R-:W-:-:S03]  /*32f0*/  IMAD.MOV.U32 R22, RZ, RZ, 0x1 ;  /* 0x00000001ff167424 */ /* 0x000fc600078e00ff */
[----:B------:R0:W-:Y:S04]  /*3300*/  STG.E.U8 desc[UR6][R4.64+0xe3], R24 ;  /* 0x0000e31804007986 */ /* 0x0001e8000c101106 */
[----:B------:R0:W-:Y:S04]  /*3310*/  STG.E.U8 desc[UR6][R4.64+0xe4], R27 ;  /* 0x0000e41b04007986 */ /* 0x0001e8000c101106 */
[----:B------:R0:W-:Y:S01]  /*3320*/  STG.E.U8 desc[UR6][R4.64+0xe5], R25 ;  /* 0x0000e51904007986 */ /* 0x0001e2000c101106 */
[----:B--2---:R-:W-:-:S05]  /*3330*/  LOP3.LUT R28, R0, 0xfff7ffff, RZ, 0xc0, !PT ;  /* 0xfff7ffff001c7812 */ /* 0x004fca00078ec0ff */
[----:B------:R0:W-:Y:S04]  /*3340*/  STL [R14+0x54], R28 ;  /* 0x0000541c0e007387 */ /* 0x0001e80000100800 */
[----:B------:R0:W-:Y:S04]  /*3350*/  STL.U8 [R15], RZ ;  /* 0x000000ff0f007387 */ /* 0x0001e80000100000 */
[----:B------:R0:W5:Y:S04]  /*3360*/  LDL R0, [R6+0x54] ;  /* 0x0000540006007983 */ /* 0x0001680000100800 */
[----:B------:R0:W-:Y:S04]  /*3370*/  STG.E.U8 desc[UR6][R4.64+0xe6], R23 ;  /* 0x0000e61704007986 */ /* 0x0001e8000c101106 */
[----:B---3--:R0:W-:Y:S04]  /*3380*/  STG.E.U8 desc[UR6][R4.64+0xe7], R21 ;  /* 0x0000e71504007986 */ /* 0x0081e8000c101106 */
[----:B----4-:R0:W-:Y:S04]  /*3390*/  STG.E.U8 desc[UR6][R4.64+0xe8], R19 ;  /* 0x0000e81304007986 */ /* 0x0101e8000c101106 */
[----:B------:R0:W-:Y:S04]  /*33a0*/  STG.E.U8 desc[UR6][R4.64+0xe9], R17 ;  /* 0x0000e91104007986 */ /* 0x0001e8000c101106 */
[----:B------:R0:W-:Y:S04]  /*33b0*/  STG.E.U8 desc[UR6][R4.64+0xea], R7 ;  /* 0x0000ea0704007986 */ /* 0x0001e8000c101106 */
[----:B------:R0:W-:Y:S04]  /*33c0*/  STG.E.U8 desc[UR6][R4.64+0xeb], R29 ;  /* 0x0000eb1d04007986 */ /* 0x0001e8000c101106 */
[----:B------:R0:W-:Y:S04]  /*33d0*/  STG.E.U8 desc[UR6][R4.64+0xec], R20 ;  /* 0x0000ec1404007986 */ /* 0x0001e8000c101106 */
[----:B------:R0:W-:Y:S04]  /*33e0*/  STG.E.U8 desc[UR6][R4.64+0xed], R18 ;  /* 0x0000ed1204007986 */ /* 0x0001e8000c101106 */
[----:B------:R0:W-:Y:S04]  /*33f0*/  STG.E.U8 desc[UR6][R4.64+0xee], R16 ;  /* 0x0000ee1004007986 */ /* 0x0001e8000c101106 */
[----:B------:R0:W-:Y:S02]  /*3400*/  STG.E desc[UR6][R10.64+0x4], R22 ;  /* 0x000004160a007986 */ /* 0x0001e4000c101906 */
.L_x_883:
[----:B------:R-:W-:Y:S05]  /*3410*/  BSYNC.RECONVERGENT B0 ;  /* 0x0000000000007941 */ /* 0x000fea0003800200 */
.L_x_882:
[----:B-----5:R-:W-:Y:S01]  /*3420*/  LOP3.LUT P0, RZ, R0, 0x4, RZ, 0xc0, !PT ;  /* 0x0000000400ff7812 */ /* 0x020fe2000780c0ff */
[----:B------:R-:W-:-:S12]  /*3430*/  BSSY.RECONVERGENT B0, `(.L_x_884) ;  /* 0x0000111000007945 */ /* 0x000fd80003800200 */
[----:B------:R-:W-:Y:S05]  /*3440*/  @P0 BRA `(.L_x_885) ;  /* 0x00000010003c0947 */ /* 0x000fea0003800000 */
[----:B0-----:R-:W2:Y:S02]  /*3450*/  LDL R4, [R12+0x54] ;  /* 0x000054000c047983 */ /* 0x001ea40000100800 */
        /* <DEDUP_REMOVED lines=270> */
.L_x_885:
[----:B------:R-:W-:Y:S05]  /*4540*/  BSYNC.RECONVERGENT B0 ;  /* 0x0000000000007941 */ /* 0x000fea0003800200 */
.L_x_884:
[----:B-----5:R-:W-:Y:S01]  /*4550*/  LOP3.LUT P0, RZ, R0, 0x8, RZ, 0xc0, !PT ;  /* 0x0000000800ff7812 */ /* 0x020fe2000780c0ff */
[----:B------:R-:W-:-:S12]  /*4560*/  BSSY.RECONVERGENT B0, `(.L_x_886) ;  /* 0x0000111000007945 */ /* 0x000fd80003800200 */
[----:B------:R-:W-:Y:S05]  /*4570*/  @P0 BRA `(.L_x_887) ;  /* 0x00000010003c0947 */ /* 0x000fea0003800000 */
[----:B01----:R-:W2:Y:S02]  /*4580*/  LDL R4, [R12+0x54] ;  /* 0x000054000c047983 */ /* 0x003ea40000100800 */
        /* <DEDUP_REMOVED lines=270> */
.L_x_887:
[----:B------:R-:W-:Y:S05]  /*5670*/  BSYNC.RECONVERGENT B0 ;  /* 0x0000000000007941 */ /* 0x000fea0003800200 */
.L_x_886:
        /* <DEDUP_REMOVED lines=274> */
.L_x_889:
[----:B------:R-:W-:Y:S05]  /*67a0*/  BSYNC.RECONVERGENT B0 ;  /* 0x0000000000007941 */ /* 0x000fea0003800200 */
.L_x_888:
        /* <DEDUP_REMOVED lines=274> */
.L_x_891:
[----:B------:R-:W-:Y:S05]  /*78d0*/  BSYNC.RECONVERGENT B0 ;  /* 0x0000000000007941 */ /* 0x000fea0003800200 */
.L_x_890:
        /* <DEDUP_REMOVED lines=274> */
.L_x_893:
[----:B------:R-:W-:Y:S05]  /*8a00*/  BSYNC.RECONVERGENT B0 ;  /* 0x0000000000007941 */ /* 0x000fea0003800200 */
.L_x_892:
        /* <DEDUP_REMOVED lines=274> */
.L_x_895:
[----:B------:R-:W-:Y:S05]  /*9b30*/  BSYNC.RECONVERGENT B0 ;  /* 0x0000000000007941 */ /* 0x000fea0003800200 */
.L_x_894:
        /* <DEDUP_REMOVED lines=274> */
.L_x_897:
[----:B------:R-:W-:Y:S05]  /*ac60*/  BSYNC.RECONVERGENT B0 ;  /* 0x0000000000007941 */ /* 0x000fea0003800200 */
.L_x_896:
[----:B-----5:R-:W-:Y:S01]  /*ac70*/  LOP3.LUT P0, RZ, R0, 0x200, RZ, 0xc0, !PT ;  /* 0x0000020000ff7812 */ /* 0x020fe2000780c0ff */
[----:B------:R-:W-:-:S12]  /*ac80*/  BSSY.RECONVERGENT B0, `(.L_x_898) ;  /* 0x0000106000007945 */ /* 0x000fd80003800200 */
[----:B------:R-:W-:Y:S05]  /*ac90*/  @P0 BRA `(.L_x_899) ;  /* 0x0000001000100947 */ /* 0x000fea0003800000 */
[----:B------:R-:W2:Y:S02]  /*aca0*/  LDL R0, [R12+0x54] ;  /* 0x000054000c007983 */ /* 0x000ea40000100800 */
[----:B--2---:R-:W-:-:S13]  /*acb0*/  LOP3.LUT P0, RZ, R0, 0x40000, RZ, 0xc0, !PT ;  /* 0x0004000000ff7812 */ /* 0x004fda000780c0ff */
[----:B------:R-:W-:Y:S05]  /*acc0*/  @P0 BRA `(.L_x_899) ;  /* 0x0000001000040947 */ /* 0x000fea0003800000 */
[----:B------:R-:W2:Y:S02]  /*acd0*/  LDL R0, [R14+0x54] ;  /* 0x000054000e007983 */ /* 0x000ea40000100800 */
[----:B--2---:R-:W-:-:S13]  /*ace0*/  LOP3.LUT P0, RZ, R0, 0x8000000, RZ, 0xc0, !PT ;  /* 0x0800000000ff7812 */ /* 0x004fda000780c0ff */
[----:B------:R-:W-:Y:S05]  /*acf0*/  @P0 BRA `(.L_x_899) ;  /* 0x0000000c00f80947 */ /* 0x000fea0003800000 */
[----:B01----:R-:W-:-:S05]  /*ad00*/  IMAD.MOV.U32 R4, RZ, RZ, 0x9 ;  /* 0x00000009ff047424 */ /* 0x003fca00078e00ff */
[----:B------:R0:W-:Y:S04]  /*ad10*/  STL.U8 [R15], R4 ;  /* 0x000000040f007387 */ /* 0x0001e80000100000 */
[----:B------:R-:W2:Y:S02]  /*ad20*/  LDL R0, [R6+0x54] ;  /* 0x0000540006007983 */ /* 0x000ea40000100800 */
[----:B--2---:R-:W-:-:S05]  /*ad30*/  LOP3.LUT R5, R0, 0x200, RZ, 0xfc, !PT ;  /* 0x0000020000057812 */ /* 0x004fca00078efcff */
[----:B------:R-:W-:Y:S04]  /*ad40*/  STL [R6+0x54], R5 ;  /* 0x0000540506007387 */ /* 0x000fe80000100800 */
[----:B------:R-:W2:Y:S02]  /*ad50*/  LDL R0, [R12+0x54] ;  /* 0x000054000c007983 */ /* 0x000ea40000100800 */
[----:B--2---:R-:W-:-:S05]  /*ad60*/  LOP3.LUT R25, R0, 0x40000, RZ, 0xfc, !PT ;  /* 0x0004000000197812 */ /* 0x004fca00078efcff */
[----:B------:R1:W-:Y:S04]  /*ad70*/  STL [R12+0x54], R25 ;  /* 0x000054190c007387 */ /* 0x0003e80000100800 */
[----:B------:R-:W2:Y:S02]  /*ad80*/  LDL R0, [R14+0x54] ;  /* 0x000054000e007983 */ /* 0x000ea40000100800 */
[----:B--2---:R-:W-:-:S05]  /*ad90*/  LOP3.LUT R0, R0, 0x8000000, RZ, 0xfc, !PT ;  /* 0x0800000000007812 */ /* 0x004fca00078efcff */
[----:B------:R2:W-:Y:S04]  /*ada0*/  STL [R14+0x54], R0 ;  /* 0x000054000e007387 */ /* 0x0005e80000100800 */
[----:B------:R-:W3:Y:S04]  /*adb0*/  LDL.U8 R24, [R1+0x77] ;  /* 0x0000770001187983 */ /* 0x000ee80000100000 */
[----:B0-----:R-:W4:Y:S04]  /*adc0*/  LDL.U8 R15, [R1+0x1] ;  /* 0x00000100010f7983 */ /* 0x001f280000100000 */
[----:B------:R-:W5:Y:S04]  /*add0*/  LDL.U8 R17, [R1+0x2] ;  /* 0x0000020001117983 */ /* 0x000f680000100000 */
[----:B------:R-:W5:Y:S04]  /*ade0*/  LDL.U8 R19, [R1+0x3] ;  /* 0x0000030001137983 */ /* 0x000f680000100000 */
[----:B------:R-:W5:Y:S04]  /*adf0*/  LDL.U8 R21, [R1+0x4] ;  /* 0x0000040001157983 */ /* 0x000f680000100000 */
[----:B------:R-:W5:Y:S04]  /*ae00*/  LDL.U8 R23, [R1+0x5] ;  /* 0x0000050001177983 */ /* 0x000f680000100000 */
[----:B-1----:R-:W5:Y:S04]  /*ae10*/  LDL.U8 R25, [R1+0x6] ;  /* 0x0000060001197983 */ /* 0x002f680000100000 */
[----:B------:R-:W5:Y:S04]  /*ae20*/  LDL.U8 R27, [R1+0x7] ;  /* 0x00000700011b7983 */ /* 0x000f680000100000 */
[----:B------:R-:W5:Y:S04]  /*ae30*/  LDL.U8 R29, [R1+0x8] ;  /* 0x00000800011d7983 */ /* 0x000f680000100000 */
[----:B--2---:R-:W2:Y:S04]  /*ae40*/  LDL.U8 R0, [R1+0x9] ;  /* 0x0000090001007983 */ /* 0x004ea80000100000 */
[----:B------:R-:W2:Y:S04]  /*ae50*/  LDL.U8 R4, [R1+0xa] ;  /* 0x00000a0001047983 */ /* 0x000ea80000100000 */
[----:B------:R-:W2:Y:S04]  /*ae60*/  LDL.U8 R6, [R1+0xb] ;  /* 0x00000b0001067983 */ /* 0x000ea80000100000 */
[----:B------:R-:W2:Y:S04]  /*ae70*/  LDL.U8 R12, [R1+0xc] ;  /* 0x00000c00010c7983 */ /* 0x000ea80000100000 */
[----:B------:R-:W2:Y:S04]  /*ae80*/  LDL.U8 R14, [R1+0xd] ;  /* 0x00000d00010e7983 */ /* 0x000ea80000100000 */
[----:B------:R-:W2:Y:S04]  /*ae90*/  LDL.U8 R16, [R1+0xe] ;  /* 0x00000e0001107983 */ /* 0x000ea80000100000 */
[----:B------:R-:W2:Y:S04]  /*aea0*/  LDL.U8 R18, [R1+0xf] ;  /* 0x00000f0001127983 */ /* 0x000ea80000100000 */
[----:B------:R-:W2:Y:S04]  /*aeb0*/  LDL.U8 R20, [R1+0x10] ;  /* 0x0000100001147983 */ /* 0x000ea80000100000 */
[----:B------:R-:W2:Y:S01]  /*aec0*/  LDL.U8 R22, [R1+0x11] ;  /* 0x0000110001167983 */ /* 0x000ea20000100000 */
[----:B------:R-:W-:-:S03]  /*aed0*/  IMAD.WIDE R8, R13, 0x78, R8 ;  /* 0x000000780d087825 */ /* 0x000fc600078e0208 */
[----:B------:R-:W2:Y:S04]  /*aee0*/  LDL.U8 R13, [R1+0x14] ;  /* 0x00001400010d7983 */ /* 0x000ea80000100000 */
[----:B------:R-:W2:Y:S04]  /*aef0*/  LDL.U8 R7, [R1] ;  /* 0x0000000001077983 */ /* 0x000ea80000100000 */
[----:B------:R-:W2:Y:S04]  /*af00*/  LDL.U8 R5, [R1+0x12] ;  /* 0x0000120001057983 */ /* 0x000ea80000100000 */
[----:B---3--:R0:W-:Y:S04]  /*af10*/  STG.E.U8 desc[UR6][R8.64+0x4af], R24 ;  /* 0x0004af1808007986 */ /* 0x0081e8000c101106 */
[----:B----4-:R1:W-:Y:S04]  /*af20*/  STG.E.U8 desc[UR6][R8.64+0x439], R15 ;  /* 0x0004390f08007986 */ /* 0x0103e8000c101106 */
[----:B-----5:R3:W-:Y:S04]  /*af30*/  STG.E.U8 desc[UR6][R8.64+0x43a], R17 ;  /* 0x00043a1108007986 */ /* 0x0207e8000c101106 */
[----:B------:R4:W-:Y:S04]  /*af40*/  STG.E.U8 desc[UR6][R8.64+0x43b], R19 ;  /* 0x00043b1308007986 */ /* 0x0009e8000c101106 */
[----:B------:R5:W-:Y:S04]  /*af50*/  STG.E.U8 desc[UR6][R8.64+0x43c], R21 ;  /* 0x00043c1508007986 */ /* 0x000be8000c101106 */
[----:B------:R5:W-:Y:S04]  /*af60*/  STG.E.U8 desc[UR6][R8.64+0x43d], R23 ;  /* 0x00043d1708007986 */ /* 0x000be8000c101106 */
[----:B------:R5:W-:Y:S04]  /*af70*/  STG.E.U8 desc[UR6][R8.64+0x43e], R25 ;  /* 0x00043e1908007986 */ /* 0x000be8000c101106 */
[----:B------:R5:W-:Y:S04]  /*af80*/  STG.E.U8 desc[UR6][R8.64+0x43f], R27 ;  /* 0x00043f1b08007986 */ /* 0x000be8000c101106 */
[----:B------:R5:W-:Y:S04]  /*af90*/  STG.E.U8 desc[UR6][R8.64+0x440], R29 ;  /* 0x0004401d08007986 */ /* 0x000be8000c101106 */
[----:B--2---:R2:W-:Y:S04]  /*afa0*/  STG.E.U8 desc[UR6][R8.64+0x441], R0 ;  /* 0x0004410008007986 */ /* 0x0045e8000c101106 */
[----:B------:R2:W-:Y:S04]  /*afb0*/  STG.E.U8 desc[UR6][R8.64+0x442], R4 ;  /* 0x0004420408007986 */ /* 0x0005e8000c101106 */
[----:B------:R2:W-:Y:S04]  /*afc0*/  STG.E.U8 desc[UR6][R8.64+0x443], R6 ;  /* 0x0004430608007986 */ /* 0x0005e8000c101106 */
[----:B------:R2:W-:Y:S04]  /*afd0*/  STG.E.U8 desc[UR6][R8.64+0x444], R12 ;  /* 0x0004440c08007986 */ /* 0x0005e8000c101106 */
[----:B------:R2:W-:Y:S04]  /*afe0*/  STG.E.U8 desc[UR6][R8.64+0x445], R14 ;  /* 0x0004450e08007986 */ /* 0x0005e8000c101106 */
[----:B------:R2:W-:Y:S04]  /*aff0*/  STG.E.U8 desc[UR6][R8.64+0x446], R16 ;  /* 0x0004461008007986 */ /* 0x0005e8000c101106 */
[----:B------:R2:W-:Y:S04]  /*b000*/  STG.E.U8 desc[UR6][R8.64+0x447], R18 ;  /* 0x0004471208007986 */ /* 0x0005e8000c101106 */
[----:B------:R2:W-:Y:S04]  /*b010*/  STG.E.U8 desc[UR6][R8.64+0x448], R20 ;  /* 0x0004481408007986 */ /* 0x0005e8000c101106 */
[----:B------:R2:W-:Y:S04]  /*b020*/  STG.E.U8 desc[UR6][R8.64+0x449], R22 ;  /* 0x0004491608007986 */ /* 0x0005e8000c101106 */
[----:B0-----:R-:W2:Y:S04]  /*b030*/  LDL.U8 R24, [R1+0x13] ;  /* 0x0000130001187983 */ /* 0x001ea80000100000 */
[----:B-1----:R-:W2:Y:S04]  /*b040*/  LDL.U8 R15, [R1+0x15] ;  /* 0x00001500010f7983 */ /* 0x002ea80000100000 */
[----:B---3--:R-:W3:Y:S04]  /*b050*/  LDL.U8 R17, [R1+0x16] ;  /* 0x0000160001117983 */ /* 0x008ee80000100000 */
[----:B----4-:R-:W4:Y:S04]  /*b060*/  LDL.U8 R19, [R1+0x17] ;  /* 0x0000170001137983 */ /* 0x010f280000100000 */
[----:B-----5:R-:W5:Y:S04]  /*b070*/  LDL.U8 R21, [R1+0x18] ;  /* 0x0000180001157983 */ /* 0x020f680000100000 */
[----:B------:R-:W5:Y:S04]  /*b080*/  LDL.U8 R23, [R1+0x19] ;  /* 0x0000190001177983 */ /* 0x000f680000100000 */
[----:B------:R-:W5:Y:S04]  /*b090*/  LDL.U8 R25, [R1+0x1a] ;  /* 0x00001a0001197983 */ /* 0x000f680000100000 */
        /* <DEDUP_REMOVED lines=10> */
[----:B------:R-:W2:Y:S04]  /*b140*/  LDL.U8 R22, [R1+0x25] ;  /* 0x0000250001167983 */ /* 0x000ea80000100000 */
[----:B------:R0:W-:Y:S04]  /*b150*/  STG.E.U8 desc[UR6][R8.64+0x44c], R13 ;  /* 0x00044c0d08007986 */ /* 0x0001e8000c101106 */
[----:B0-----:R-:W2:Y:S04]  /*b160*/  LDL.U8 R13, [R1+0x28] ;  /* 0x00002800010d7983 */ /* 0x001ea80000100000 */
[----:B------:R0:W-:Y:S04]  /*b170*/  STG.E.U8 desc[UR6][R8.64+0x44b], R24 ;  /* 0x00044b1808007986 */ /* 0x0001e8000c101106 */
[----:B------:R1:W-:Y:S04]  /*b180*/  STG.E.U8 desc[UR6][R8.64+0x44d], R15 ;  /* 0x00044d0f08007986 */ /* 0x0003e8000c101106 */
[----:B---3--:R3:W-:Y:S04]  /*b190*/  STG.E.U8 desc[UR6][R8.64+0x44e], R17 ;  /* 0x00044e1108007986 */ /* 0x0087e8000c101106 */
[----:B----4-:R4:W-:Y:S04]  /*b1a0*/  STG.E.U8 desc[UR6][R8.64+0x44f], R19 ;  /* 0x00044f1308007986 */ /* 0x0109e8000c101106 */
[----:B-----5:R5:W-:Y:S04]  /*b1b0*/  STG.E.U8 desc[UR6][R8.64+0x450], R21 ;  /* 0x0004501508007986 */ /* 0x020be8000c101106 */
        /* <DEDUP_REMOVED lines=32> */
[----:B------:R1:W-:Y:S04]  /*b3c0*/  STG.E.U8 desc[UR6][R8.64+0x460], R13 ;  /* 0x0004600d08007986 */ /* 0x0003e8000c101106 */
[----:B0-----:R-:W2:Y:S04]  /*b3d0*/  LDL.U8 R7, [R1+0x26] ;  /* 0x0000260001077983 */ /* 0x001ea80000100000 */
[----:B-1----:R-:W2:Y:S04]  /*b3e0*/  LDL.U8 R13, [R1+0x3c] ;  /* 0x00003c00010d7983 */ /* 0x002ea80000100000 */
        /* <DEDUP_REMOVED lines=38> */
[----:B------:R1:W-:Y:S04]  /*b650*/  STG.E.U8 desc[UR6][R8.64+0x474], R13 ;  /* 0x0004740d08007986 */ /* 0x0003e8000c101106 */
[----:B0-----:R-:W2:Y:S04]  /*b660*/  LDL.U8 R5, [R1+0x3a] ;  /* 0x00003a0001057983 */ /* 0x001ea80000100000 */
[----:B-1----:R-:W2:Y:S04]  /*b670*/  LDL.U8 R7, [R1+0x4e] ;  /* 0x00004e0001077983 */ /* 0x002ea80000100000 */
[----:B------:R-:W2:Y:S04]  /*b680*/  LDL.U8 R13, [R1+0x50] ;  /* 0x00005000010d7983 */ /* 0x000ea80000100000 */
        /* <DEDUP_REMOVED lines=80> */
[----:B------:R1:W-:Y:S01]  /*bb90*/  STG.E.U8 desc[UR6][R8.64+0x49d], R13 ;  /* 0x00049d0d08007986 */ /* 0x0003e2000c101106 */
[----:B0-----:R-:W-:-:S03]  /*bba0*/  IMAD.MOV.U32 R5, RZ, RZ, 0x1 ;  /* 0x00000001ff057424 */ /* 0x001fc600078e00ff */
        /* <DEDUP_REMOVED lines=18> */
[----:B------:R1:W-:Y:S02]  /*bcd0*/  STG.E desc[UR6][R10.64+0x24], R5 ;  /* 0x000024050a007986 */ /* 0x0003e4000c101906 */
.L_x_899:
[----:B------:R-:W-:Y:S05]  /*bce0*/  BSYNC.RECONVERGENT B0 ;  /* 0x0000000000007941 */ /* 0x000fea0003800200 */
.L_x_898:
[----:B------:R-:W-:Y:S01]  /*bcf0*/  STG.E desc[UR6][R2.64], RZ ;  /* 0x000000ff02007986 */ /* 0x000fe2000c101906 */
[----:B------:R-:W-:Y:S05]  /*bd00*/  EXIT ;  /* 0x000000000000794d */ /* 0x000fea0003800000 */
.L_x_900:
        /* <DEDUP_REMOVED lines=15> */
.L_x_916:


//--------------------- .text._Z16copyActiveKernelPiS_i --------------------------
	.section	.text._Z16copyActiveKernelPiS_i,"ax",@progbits
	.align	128
        .global         _Z16copyActiveKernelPiS_i
        .type           _Z16copyActiveKernelPiS_i,@function
        .size           _Z16copyActiveKernelPiS_i,(.L_x_917 - _Z16copyActiveKernelPiS_i)
        .other          _Z16copyActiveKernelPiS_i,@"STO_CUDA_ENTRY STV_DEFAULT"
_Z16copyActiveKernelPiS_i:
.text._Z16copyActiveKernelPiS_i:
[----:B------:R-:W-:Y:S01]  /*0000*/  LDC R1, c[0x0][0x37c] ;  /* 0x0000df00ff017b82 */ /* 0x000fe20000000800 */
[----:B------:R-:W0:Y:S07]  /*0010*/  S2R R0, SR_TID.X ;  /* 0x0000000000007919 */ /* 0x000e2e0000002100 */
[----:B------:R-:W0:Y:S01]  /*0020*/  S2UR UR4, SR_CTAID.X ;  /* 0x00000000000479c3 */ /* 0x000e220000002500 */
[----:B------:R-:W1:Y:S07]  /*0030*/  LDCU UR5, c[0x0][0x390] ;  /* 0x00007200ff0577ac */ /* 0x000e6e0008000800 */
[----:B------:R-:W0:Y:S02]  /*0040*/  LDC R7, c[0x0][0x360] ;  /* 0x0000d800ff077b82 */ /* 0x000e240000000800 */
[----:B0-----:R-:W-:-:S05]  /*0050*/  IMAD R7, R7, UR4, R0 ;  /* 0x0000000407077c24 */ /* 0x001fca000f8e0200 */
[----:B-1----:R-:W-:-:S13]  /*0060*/  ISETP.GE.AND P0, PT, R7, UR5, PT ;  /* 0x0000000507007c0c */ /* 0x002fda000bf06270 */
[----:B------:R-:W-:Y:S05]  /*0070*/  @P0 EXIT ;  /* 0x000000000000094d */ /* 0x000fea0003800000 */
[----:B------:R-:W0:Y:S01]  /*0080*/  LDC.64 R2, c[0x0][0x380] ;  /* 0x0000e000ff027b82 */ /* 0x000e220000000a00 */
[----:B------:R-:W1:Y:S07]  /*0090*/  LDCU.64 UR4, c[0x0][0x358] ;  /* 0x00006b00ff0477ac */ /* 0x000e6e0008000a00 */
[----:B------:R-:W2:Y:S01]  /*00a0*/  LDC.64 R4, c[0x0][0x388] ;  /* 0x0000e200ff047b82 */ /* 0x000ea20000000a00 */
[----:B0-----:R-:W-:-:S06]  /*00b0*/  IMAD.WIDE R2, R7, 0x4, R2 ;  /* 0x0000000407027825 */ /* 0x001fcc00078e0202 */
[----:B-1----:R-:W3:Y:S01]  /*00c0*/  LDG.E R3, desc[UR4][R2.64] ;  /* 0x0000000402037981 */ /* 0x002ee2000c1e1900 */
[----:B--2---:R-:W-:-:S05]  /*00d0*/  IMAD.WIDE R4, R7, 0x4, R4 ;  /* 0x0000000407047825 */ /* 0x004fca00078e0204 */
[----:B---3--:R-:W-:Y:S01]  /*00e0*/  STG.E desc[UR4][R4.64], R3 ;  /* 0x0000000304007986 */ /* 0x008fe2000c101904 */
[----:B------:R-:W-:Y:S05]  /*00f0*/  EXIT ;  /* 0x000000000000794d */ /* 0x000fea0003800000 */
.L_x_901:
        /* <DEDUP_REMOVED lines=16> */
.L_x_917:


//--------------------- .text._Z10copyKernelP6SudokuS0_PiS1_S1_ii --------------------------
	.section	.text._Z10copyKernelP6SudokuS0_PiS1_S1_ii,"ax",@progbits
	.align	128
        .global         _Z10copyKernelP6SudokuS0_PiS1_S1_ii
        .type           _Z10copyKernelP6SudokuS0_PiS1_S1_ii,@function
        .size           _Z10copyKernelP6SudokuS0_PiS1_S1_ii,(.L_x_918 - _Z10copyKernelP6SudokuS0_PiS1_S1_ii)
        .other          _Z10copyKernelP6SudokuS0_PiS1_S1_ii,@"STO_CUDA_ENTRY STV_DEFAULT"
_Z10copyKernelP6SudokuS0_PiS1_S1_ii:
.text._Z10copyKernelP6SudokuS0_PiS1_S1_ii:
[----:B------:R-:W-:Y:S01]  /*0000*/  LDC R1, c[0x0][0x37c] ;  /* 0x0000df00ff017b82 */ /* 0x000fe20000000800 */
[----:B------:R-:W0:Y:S07]  /*0010*/  S2R R0, SR_TID.X ;  /* 0x0000000000007919 */ /* 0x000e2e0000002100 */
[----:B------:R-:W0:Y:S01]  /*0020*/  S2UR UR4, SR_CTAID.X ;  /* 0x00000000000479c3 */ /* 0x000e220000002500 */
[----:B------:R-:W1:Y:S07]  /*0030*/  LDCU UR5, c[0x0][0x3a8] ;  /* 0x00007500ff0577ac */ /* 0x000e6e0008000800 */
[----:B------:R-:W0:Y:S02]  /*0040*/  LDC R7, c[0x0][0x360] ;  /* 0x0000d800ff077b82 */ /* 0x000e240000000800 */
[----:B0-----:R-:W-:-:S05]  /*0050*/  IMAD R7, R7, UR4, R0 ;  /* 0x0000000407077c24 */ /* 0x001fca000f8e0200 */
[----:B-1----:R-:W-:-:S04]  /*0060*/  ISETP.GE.AND P0, PT, R7, UR5, PT ;  /* 0x0000000507007c0c */ /* 0x002fc8000bf06270 */
[----:B------:R-:W-:-:S13]  /*0070*/  ISETP.EQ.OR P0, PT, R7, RZ, P0 ;  /* 0x000000ff0700720c */ /* 0x000fda0000702670 */
[----:B------:R-:W-:Y:S05]  /*0080*/  @P0 EXIT ;  /* 0x000000000000094d */ /* 0x000fea0003800000 */
[----:B------:R-:W0:Y:S01]  /*0090*/  LDC.64 R2, c[0x0][0x3a0] ;  /* 0x0000e800ff027b82 */ /* 0x000e220000000a00 */
[----:B------:R-:W1:Y:S01]  /*00a0*/  LDCU.64 UR4, c[0x0][0x358] ;  /* 0x00006b00ff0477ac */ /* 0x000e620008000a00 */
[----:B0-----:R-:W-:-:S06]  /*00b0*/  IMAD.WIDE R2, R7, 0x4, R2 ;  /* 0x0000000407027825 */ /* 0x001fcc00078e0202 */
[----:B-1----:R-:W2:Y:S02]  /*00c0*/  LDG.E R2, desc[UR4][R2.64] ;  /* 0x0000000402027981 */ /* 0x002ea4000c1e1900 */
[----:B--2---:R-:W-:-:S13]  /*00d0*/  ISETP.NE.AND P0, PT, R2, 0x1, PT ;  /* 0x000000010200780c */ /* 0x004fda0003f05270 */
[----:B------:R-:W-:Y:S05]  /*00e0*/  @P0 EXIT ;  /* 0x000000000000094d */ /* 0x000fea0003800000 */
[----:B------:R-:W0:Y:S08]  /*00f0*/  LDC.64 R2, c[0x0][0x398] ;  /* 0x0000e600ff027b82 */ /* 0x000e300000000a00 */
[----:B------:R-:W1:Y:S01]  /*0100*/  LDC.64 R4, c[0x0][0x380] ;  /* 0x0000e000ff047b82 */ /* 0x000e620000000a00 */
[----:B0-----:R-:W-:-:S05]  /*0110*/  IMAD.WIDE R2, R7, 0x4, R2 ;  /* 0x0000000407027825 */ /* 0x001fca00078e0202 */
[----:B------:R-:W2:Y:S01]  /*0120*/  LDG.E R9, desc[UR4][R2.64] ;  /* 0x0000000402097981 */ /* 0x000ea2000c1e1900 */
[----:B-1----:R-:W-:Y:S02]  /*0130*/  IMAD.WIDE R4, R7, 0x78, R4 ;  /* 0x0000007807047825 */ /* 0x002fe400078e0204 */
[----:B------:R-:W2:Y:S03]  /*0140*/  LDC.64 R6, c[0x0][0x388] ;  /* 0x0000e200ff067b82 */ /* 0x000ea60000000a00 */
[----:B------:R-:W3:Y:S01]  /*0150*/  LDG.E.U8 R11, desc[UR4][R4.64] ;  /* 0x00000004040b7981 */ /* 0x000ee2000c1e1100 */
[----:B--2---:R-:W-:-:S05]  /*0160*/  IMAD.WIDE R6, R9, 0x78, R6 ;  /* 0x0000007809067825 */ /* 0x004fca00078e0206 */
[----:B---3--:R0:W-:Y:S04]  /*0170*/  STG.E.U8 desc[UR4][R6.64], R11 ;  /* 0x0000000b06007986 */ /* 0x0081e8000c101104 */
        /* <DEDUP_REMOVED lines=209> */
[----:B---3--:R-:W-:Y:S04]  /*0e90*/  STG.E.U8 desc[UR4][R6.64+0x69], R15 ;  /* 0x0000690f06007986 */ /* 0x008fe8000c101104 */
[----:B----4-:R-:W3:Y:S04]  /*0ea0*/  LDG.E.U8 R17, desc[UR4][R4.64+0x6a] ;  /* 0x00006a0404117981 */ /* 0x010ee8000c1e1100 */
[----:B---3--:R-:W-:Y:S04]  /*0eb0*/  STG.E.U8 desc[UR4][R6.64+0x6a], R17 ;  /* 0x00006a1106007986 */ /* 0x008fe8000c101104 */
[----:B-----5:R-:W3:Y:S04]  /*0ec0*/  LDG.E.U8 R19, desc[UR4][R4.64+0x6b] ;  /* 0x00006b0404137981 */ /* 0x020ee8000c1e1100 */
[----:B---3--:R-:W-:Y:S04]  /*0ed0*/  STG.E.U8 desc[UR4][R6.64+0x6b], R19 ;  /* 0x00006b1306007986 */ /* 0x008fe8000c101104 */
[----:B0-----:R-:W3:Y:S04]  /*0ee0*/  LDG.E.U8 R11, desc[UR4][R4.64+0x6c] ;  /* 0x00006c04040b7981 */ /* 0x001ee8000c1e1100 */
[----:B---3--:R-:W-:Y:S04]  /*0ef0*/  STG.E.U8 desc[UR4][R6.64+0x6c], R11 ;  /* 0x00006c0b06007986 */ /* 0x008fe8000c101104 */
[----:B-1----:R-:W3:Y:S04]  /*0f00*/  LDG.E.U8 R9, desc[UR4][R4.64+0x6d] ;  /* 0x00006d0404097981 */ /* 0x002ee8000c1e1100 */
[----:B---3--:R0:W-:Y:S04]  /*0f10*/  STG.E.U8 desc[UR4][R6.64+0x6d], R9 ;  /* 0x00006d0906007986 */ /* 0x0081e8000c101104 */
[----:B--2---:R-:W2:Y:S01]  /*0f20*/  LDG.E.U8 R13, desc[UR4][R4.64+0x6e] ;  /* 0x00006e04040d7981 */ /* 0x004ea2000c1e1100 */
[----:B0-----:R-:W0:Y:S03]  /*0f30*/  LDC.64 R8, c[0x0][0x390] ;  /* 0x0000e400ff087b82 */ /* 0x001e260000000a00 */
        /* <DEDUP_REMOVED lines=8> */
[----:B-----5:R-:W-:Y:S04]  /*0fc0*/  STG.E.U8 desc[UR4][R6.64+0x72], R21 ;  /* 0x0000721506007986 */ /* 0x020fe8000c101104 */
[----:B------:R-:W5:Y:S04]  /*0fd0*/  LDG.E.U8 R23, desc[UR4][R4.64+0x73] ;  /* 0x0000730404177981 */ /* 0x000f68000c1e1100 */
[----:B-----5:R-:W-:Y:S04]  /*0fe0*/  STG.E.U8 desc[UR4][R6.64+0x73], R23 ;  /* 0x0000731706007986 */ /* 0x020fe8000c101104 */
[----:B-1----:R-:W5:Y:S04]  /*0ff0*/  LDG.E.U8 R13, desc[UR4][R4.64+0x74] ;  /* 0x00007404040d7981 */ /* 0x002f68000c1e1100 */
[----:B-----5:R-:W-:Y:S04]  /*1000*/  STG.E.U8 desc[UR4][R6.64+0x74], R13 ;  /* 0x0000740d06007986 */ /* 0x020fe8000c101104 */
[----:B--2---:R-:W2:Y:S04]  /*1010*/  LDG.E.U8 R15, desc[UR4][R4.64+0x75] ;  /* 0x00007504040f7981 */ /* 0x004ea8000c1e1100 */
[----:B--2---:R-:W-:Y:S04]  /*1020*/  STG.E.U8 desc[UR4][R6.64+0x75], R15 ;  /* 0x0000750f06007986 */ /* 0x004fe8000c101104 */
[----:B---3--:R-:W2:Y:S04]  /*1030*/  LDG.E.U8 R17, desc[UR4][R4.64+0x76] ;  /* 0x0000760404117981 */ /* 0x008ea8000c1e1100 */
[----:B--2---:R-:W-:Y:S04]  /*1040*/  STG.E.U8 desc[UR4][R6.64+0x76], R17 ;  /* 0x0000761106007986 */ /* 0x004fe8000c101104 */
[----:B------:R-:W2:Y:S01]  /*1050*/  LDG.E.U8 R11, desc[UR4][R4.64+0x77] ;  /* 0x00007704040b7981 */ /* 0x000ea2000c1e1100 */
[----:B----4-:R-:W-:-:S03]  /*1060*/  HFMA2 R19, -RZ, RZ, 0, 5.9604644775390625e-08 ;  /* 0x00000001ff137431 */ /* 0x010fc600000001ff */
[----:B--2---:R-:W-:Y:S04]  /*1070*/  STG.E.U8 desc[UR4][R6.64+0x77], R11 ;  /* 0x0000770b06007986 */ /* 0x004fe8000c101104 */
[----:B------:R-:W0:Y:S02]  /*1080*/  LDG.E R3, desc[UR4][R2.64] ;  /* 0x0000000402037981 */ /* 0x000e24000c1e1900 */
[----:B0-----:R-:W-:-:S05]  /*1090*/  IMAD.WIDE R8, R3, 0x4, R8 ;  /* 0x0000000403087825 */ /* 0x001fca00078e0208 */
[----:B------:R-:W-:Y:S01]  /*10a0*/  STG.E desc[UR4][R8.64], R19 ;  /* 0x0000001308007986 */ /* 0x000fe2000c101904 */
[----:B------:R-:W-:Y:S05]  /*10b0*/  EXIT ;  /* 0x000000000000794d */ /* 0x000fea0003800000 */
.L_x_902:
        /* <DEDUP_REMOVED lines=12> */
.L_x_918:


//--------------------- .text._Z17activeResetKernelPii --------------------------
	.section	.text._Z17activeResetKernelPii,"ax",@progbits
	.align	128
        .global         _Z17activeResetKernelPii
        .type           _Z17activeResetKernelPii,@function
        .size           _Z17activeResetKernelPii,(.L_x_919 - _Z17activeResetKernelPii)
        .other          _Z17activeResetKernelPii,@"STO_CUDA_ENTRY STV_DEFAULT"
_Z17activeResetKernelPii:
.text._Z17activeResetKernelPii:
        /* <DEDUP_REMOVED lines=9> */
[----:B------:R-:W1:Y:S01]  /*0090*/  LDCU.64 UR4, c[0x0][0x358] ;  /* 0x00006b00ff0477ac */ /* 0x000e620008000a00 */
[----:B0-----:R-:W-:-:S05]  /*00a0*/  IMAD.WIDE R2, R5, 0x4, R2 ;  /* 0x0000000405027825 */ /* 0x001fca00078e0202 */
[----:B-1----:R-:W-:Y:S01]  /*00b0*/  STG.E desc[UR4][R2.64], RZ ;  /* 0x000000ff02007986 */ /* 0x002fe2000c101904 */
[----:B------:R-:W-:Y:S05]  /*00c0*/  EXIT ;  /* 0x000000000000794d */ /* 0x000fea0003800000 */
.L_x_903:
        /* <DEDUP_REMOVED lines=11> */
.L_x_919:


//--------------------- .nv.shared._ZN3cub18CUB_300001_SM_10006detail4scan16DeviceScanKernelINS2_10policy_hubIiiimN4cuda3std3__44plusIvEEE10Policy1000EN6thrust24THRUST_300001_SM_1000_NS10device_ptrIiEESF_NS0_13ScanTileStateIiLb1EEES9_NS1_10InputValueIiPiEEmiLb0EiEEvT0_T1_T2_iT3_T4_T5_ --------------------------
	.section	.nv.shared._ZN3cub18CUB_300001_SM_10006detail4scan16DeviceScanKernelINS2_10policy_hubIiiimN4cuda3std3__44plusIvEEE10Policy1000EN6thrust24THRUST_300001_SM_1000_NS10device_ptrIiEESF_NS0_13ScanTileStateIiLb1EEES9_NS1_10InputValueIiPiEEmiLb0EiEEvT0_T1_T2_iT3_T4_T5_,"aw",@nobits
	.sectionflags	@""
	.align	16
.nv.shared._ZN3cub18CUB_300001_SM_10006detail4scan16DeviceScanKernelINS2_10policy_hubIiiimN4cuda3std3__44plusIvEEE10Policy1000EN6thrust24THRUST_300001_SM_1000_NS10device_ptrIiEESF_NS0_13ScanTileStateIiLb1EEES9_NS1_10InputValueIiPiEEmiLb0EiEEvT0_T1_T2_iT3_T4_T5_:
	.zero		32656


//--------------------- .nv.shared.reserved.0     --------------------------
	.section	.nv.shared.reserved.0,"aw",@nobits
	.weak		__nv_reservedSMEM_offset_0_alias
	.size		__nv_reservedSMEM_offset_0_alias, 0, 64
	.other		__nv_reservedSMEM_offset_0_alias,@"STO_CUDA_RESERVED_SHARED STV_DEFAULT"
__nv_reservedSMEM_offset_0_alias:
	.zero		0
	.zero		64


//--------------------- .nv.global                --------------------------
	.section	.nv.global,"aw",@nobits
.nv.global:
	.type		_ZN34_INTERNAL_e71dfe58_4_k_cu_55f434c76thrust24THRUST_300001_SM_1000_NS12placeholders2_8E,@object
	.size		_ZN34_INTERNAL_e71dfe58_4_k_cu_55f434c76thrust24THRUST_300001_SM_1000_NS12placeholders2_8E,(_ZN34_INTERNAL_e71dfe58_4_k_cu_55f434c74cuda3std3__436_GLOBAL__N__e71dfe58_4_k_cu_55f434c76ignoreE - _ZN34_INTERNAL_e71dfe58_4_k_cu_55f434c76thrust24THRUST_300001_SM_1000_NS12placeholders2_8E)
_ZN34_INTERNAL_e71dfe58_4_k_cu_55f434c76thrust24THRUST_300001_SM_1000_NS12placeholders2_8E:
	.zero		1
	.type		_ZN34_INTERNAL_e71dfe58_4_k_cu_55f434c74cuda3std3__436_GLOBAL__N__e71dfe58_4_k_cu_55f434c76ignoreE,@object
	.size		_ZN34_INTERNAL_e71dfe58_4_k_cu_55f434c74cuda3std3__436_GLOBAL__N__e71dfe58_4_k_cu_55f434c76ignoreE,(_ZN34_INTERNAL_e71dfe58_4_k_cu_55f434c74cuda3std6ranges3__45__cpo4dataE - _ZN34_INTERNAL_e71dfe58_4_k_cu_55f434c74cuda3std3__436_GLOBAL__N__e71dfe58_4_k_cu_55f434c76ignoreE)
_ZN34_INTERNAL_e71dfe58_4_k_cu_55f434c74cuda3std3__436_GLOBAL__N__e71dfe58_4_k_cu_55f434c76ignoreE:
	.zero		1
	.type		_ZN34_INTERNAL_e71dfe58_4_k_cu_55f434c74cuda3std6ranges3__45__cpo4dataE,@object
	.size		_ZN34_INTERNAL_e71dfe58_4_k_cu_55f434c74cuda3std6ranges3__45__cpo4dataE,(_ZN34_INTERNAL_e71dfe58_4_k_cu_55f434c76thrust24THRUST_300001_SM_1000_NS6system3cpp3parE - _ZN34_INTERNAL_e71dfe58_4_k_cu_55f434c74cuda3std6ranges3__45__cpo4dataE)
_ZN34_INTERNAL_e71dfe58_4_k_cu_55f434c74cuda3std6ranges3__45__cpo4dataE:
	.zero		1
	.type		_ZN34_INTERNAL_e71dfe58_4_k_cu_55f434c76thrust24THRUST_300001_SM_1000_NS6system3cpp3parE,@object
	.size		_ZN34_INTERNAL_e71dfe58_4_k_cu_55f434c76thrust24THRUST_300001_SM_1000_NS6system3cpp3parE,(_ZN34_INTERNAL_e71dfe58_4_k_cu_55f434c74cuda3std3__45__cpo5beginE - _ZN34_INTERNAL_e71dfe58_4_k_cu_55f434c76thrust24THRUST_300001_SM_1000_NS6system3cpp3parE)
_ZN34_INTERNAL_e71dfe58_4_k_cu_55f434c76thrust24THRUST_300001_SM_1000_NS6system3cpp3parE:
	.zero		1
	.type		_ZN34_INTERNAL_e71dfe58_4_k_cu_55f434c74cuda3std3__45__cpo5beginE,@object
	.size		_ZN34_INTERNAL_e71dfe58_4_k_cu_55f434c74cuda3std3__45__cpo5beginE,(_ZN34_INTERNAL_e71dfe58_4_k_cu_55f434c74cuda3std6ranges3__45__cpo5beginE - _ZN34_INTERNAL_e71dfe58_4_k_cu_55f434c74cuda3std3__45__cpo5beginE)
_ZN34_INTERNAL_e71dfe58_4_k_cu_55f434c74cuda3std3__45__cpo5beginE:
	.zero		1
	.type		_ZN34_INTERNAL_e71dfe58_4_k_cu_55f434c74cuda3std6ranges3__45__cpo5beginE,@object
	.size		_ZN34_INTERNAL_e71dfe58_4_k_cu_55f434c74cuda3std6ranges3__45__cpo5beginE,(_ZN34_INTERNAL_e71dfe58_4_k_cu_55f434c76thrust24THRUST_300001_SM_1000_NS6deviceE - _ZN34_INTERNAL_e71dfe58_4_k_cu_55f434c74cuda3std6ranges3__45__cpo5beginE)
_ZN34_INTERNAL_e71dfe58_4_k_cu_55f434c74cuda3std6ranges3__45__cpo5beginE:
	.zero		1
	.type		_ZN34_INTERNAL_e71dfe58_4_k_cu_55f434c76thrust24THRUST_300001_SM_1000_NS6deviceE,@object
	.size		_ZN34_INTERNAL_e71dfe58_4_k_cu_55f434c76thrust24THRUST_300001_SM_1000_NS6deviceE,(_ZN34_INTERNAL_e71dfe58_4_k_cu_55f434c74cuda3std3__47nulloptE - _ZN34_INTERNAL_e71dfe58_4_k_cu_55f434c76thrust24THRUST_300001_SM_1000_NS6deviceE)
_ZN34_INTERNAL_e71dfe58_4_k_cu_55f434c76thrust24THRUST_300001_SM_1000_NS6deviceE:
	.zero		1
	.type		_ZN34_INTERNAL_e71dfe58_4_k_cu_55f434c74cuda3std3__47nulloptE,@object
	.size		_ZN34_INTERNAL_e71dfe58_4_k_cu_55f434c74cuda3std3__47nulloptE,(_ZN34_INTERNAL_e71dfe58_4_k_cu_55f434c74cuda3std6ranges3__45__cpo8distanceE - _ZN34_INTERNAL_e71dfe58_4_k_cu_55f434c74cuda3std3__47nulloptE)
_ZN34_INTERNAL_e71dfe58_4_k_cu_55f434c74cuda3std3__47nulloptE:
	.zero		1
	.type		_ZN34_INTERNAL_e71dfe58_4_k_cu_55f434c74cuda3std6ranges3__45__cpo8distanceE,@object
	.size		_ZN34_INTERNAL_e71dfe58_4_k_cu_55f434c74cuda3std6ranges3__45__cpo8distanceE,(_ZN34_INTERNAL_e71dfe58_4_k_cu_55f434c76thrust24THRUST_300001_SM_1000_NS12placeholders2_4E - _ZN34_INTERNAL_e71dfe58_4_k_cu_55f434c74cuda3std6ranges3__45__cpo8distanceE)
_ZN34_INTERNAL_e71dfe58_4_k_cu_55f434c74cuda3std6ranges3__45__cpo8distanceE:
	.zero		1
	.type		_ZN34_INTERNAL_e71dfe58_4_k_cu_55f434c76thrust24THRUST_300001_SM_1000_NS12placeholders2_4E,@object
	.size		_ZN34_INTERNAL_e71dfe58_4_k_cu_55f434c76thrust24THRUST_300001_SM_1000_NS12placeholders2_4E,(_ZN34_INTERNAL_e71dfe58_4_k_cu_55f434c74cuda3std3__45__cpo6rbeginE - _ZN34_INTERNAL_e71dfe58_4_k_cu_55f434c76thrust24THRUST_300001_SM_1000_NS12placeholders2_4E)
_ZN34_INTERNAL_e71dfe58_4_k_cu_55f434c76thrust24THRUST_300001_SM_1000_NS12placeholders2_4E:
	.zero		1
	.type		_ZN34_INTERNAL_e71dfe58_4_k_cu_55f434c74cuda3std3__45__cpo6rbeginE,@object
	.size		_ZN34_INTERNAL_e71dfe58_4_k_cu_55f434c74cuda3std3__45__cpo6rbeginE,(_ZN34_INTERNAL_e71dfe58_4_k_cu_55f434c74cuda3std6ranges3__45__cpo7advanceE - _ZN34_INTERNAL_e71dfe58_4_k_cu_55f434c74cuda3std3__45__cpo6rbeginE)
_ZN34_INTERNAL_e71dfe58_4_k_cu_55f434c74cuda3std3__45__cpo6rbeginE:
	.zero		1
	.type		_ZN34_INTERNAL_e71dfe58_4_k_cu_55f434c74cuda3std6ranges3__45__cpo7advanceE,@object
	.size		_ZN34_INTERNAL_e71dfe58_4_k_cu_55f434c74cuda3std6ranges3__45__cpo7advanceE,(_ZN34_INTERNAL_e71dfe58_4_k_cu_55f434c76thrust24THRUST_300001_SM_1000_NS12placeholders3_10E - _ZN34_INTERNAL_e71dfe58_4_k_cu_55f434c74cuda3std6ranges3__45__cpo7advanceE)
_ZN34_INTERNAL_e71dfe58_4_k_cu_55f434c74cuda3std6ranges3__45__cpo7advanceE:
	.zero		1
	.type		_ZN34_INTERNAL_e71dfe58_4_k_cu_55f434c76thrust24THRUST_300001_SM_1000_NS12placeholders3_10E,@object
	.size		_ZN34_INTERNAL_e71dfe58_4_k_cu_55f434c76thrust24THRUST_300001_SM_1000_NS12placeholders3_10E,(_ZN34_INTERNAL_e71dfe58_4_k_cu_55f434c74cuda3std3__48in_placeE - _ZN34_INTERNAL_e71dfe58_4_k_cu_55f434c76thrust24THRUST_300001_SM_1000_NS12placeholders3_10E)
_ZN34_INTERNAL_e71dfe58_4_k_cu_55f434c76thrust24THRUST_300001_SM_1000_NS12placeholders3_10E:
	.zero		1
	.type		_ZN34_INTERNAL_e71dfe58_4_k_cu_55f434c74cuda3std3__48in_placeE,@object
	.size		_ZN34_INTERNAL_e71dfe58_4_k_cu_55f434c74cuda3std3__48in_placeE,(_ZN34_INTERNAL_e71dfe58_4_k_cu_55f434c74cuda3std6ranges3__45__cpo4sizeE - _ZN34_INTERNAL_e71dfe58_4_k_cu_55f434c74cuda3std3__48in_placeE)
_ZN34_INTERNAL_e71dfe58_4_k_cu_55f434c74cuda3std3__48in_placeE:
	.zero		1
	.type		_ZN34_INTERNAL_e71dfe58_4_k_cu_55f434c74cuda3std6ranges3__45__cpo4sizeE,@object
	.size		_ZN34_INTERNAL_e71dfe58_4_k_cu_55f434c74cuda3std6ranges3__45__cpo4sizeE,(_ZN34_INTERNAL_e71dfe58_4_k_cu_55f434c76thrust24THRUST_300001_SM_1000_NS12placeholders2_2E - _ZN34_INTERNAL_e71dfe58_4_k_cu_55f434c74cuda3std6ranges3__45__cpo4sizeE)
_ZN34_INTERNAL_e71dfe58_4_k_cu_55f434c74cuda3std6ranges3__45__cpo4sizeE:
	.zero		1
	.type		_ZN34_INTERNAL_e71dfe58_4_k_cu_55f434c76thrust24THRUST_300001_SM_1000_NS12placeholders2_2E,@object
	.size		_ZN34_INTERNAL_e71dfe58_4_k_cu_55f434c76thrust24THRUST_300001_SM_1000_NS12placeholders2_2E,(_ZN34_INTERNAL_e71dfe58_4_k_cu_55f434c74cuda3std3__45__cpo6cbeginE - _ZN34_INTERNAL_e71dfe58_4_k_cu_55f434c76thrust24THRUST_300001_SM_1000_NS12placeholders2_2E)
_ZN34_INTERNAL_e71dfe58_4_k_cu_55f434c76thrust24THRUST_300001_SM_1000_NS12placeholders2_2E:
	.zero		1
	.type		_ZN34_INTERNAL_e71dfe58_4_k_cu_55f434c74cuda3std3__45__cpo6cbeginE,@object
	.size		_ZN34_INTERNAL_e71dfe58_4_k_cu_55f434c74cuda3std3__45__cpo6cbeginE,(_ZN34_INTERNAL_e71dfe58_4_k_cu_55f434c74cuda3std6ranges3__45__cpo6cbeginE - _ZN34_INTERNAL_e71dfe58_4_k_cu_55f434c74cuda3std3__45__cpo6cbeginE)
_ZN34_INTERNAL_e71dfe58_4_k_cu_55f434c74cuda3std3__45__cpo6cbeginE:
	.zero		1
	.type		_ZN34_INTERNAL_e71dfe58_4_k_cu_55f434c74cuda3std6ranges3__45__cpo6cbeginE,@object
	.size		_ZN34_INTERNAL_e71dfe58_4_k_cu_55f434c74cuda3std6ranges3__45__cpo6cbeginE,(_ZN34_INTERNAL_e71dfe58_4_k_cu_55f434c76thrust24THRUST_300001_SM_1000_NS12placeholders2_6E - _ZN34_INTERNAL_e71dfe58_4_k_cu_55f434c74cuda3std6ranges3__45__cpo6cbeginE)
_ZN34_INTERNAL_e71dfe58_4_k_cu_55f434c74cuda3std6ranges3__45__cpo6cbeginE:
	.zero		1
	.type		_ZN34_INTERNAL_e71dfe58_4_k_cu_55f434c76thrust24THRUST_300001_SM_1000_NS12placeholders2_6E,@object
	.size		_ZN34_INTERNAL_e71dfe58_4_k_cu_55f434c76thrust24THRUST_300001_SM_1000_NS12placeholders2_6E,(_ZN34_INTERNAL_e71dfe58_4_k_cu_55f434c74cuda3std3__45__cpo7crbeginE - _ZN34_INTERNAL_e71dfe58_4_k_cu_55f434c76thrust24THRUST_300001_SM_1000_NS12placeholders2_6E)
_ZN34_INTERNAL_e71dfe58_4_k_cu_55f434c76thrust24THRUST_300001_SM_1000_NS12placeholders2_6E:
	.zero		1
	.type		_ZN34_INTERNAL_e71dfe58_4_k_cu_55f434c74cuda3std3__45__cpo7crbeginE,@object
	.size		_ZN34_INTERNAL_e71dfe58_4_k_cu_55f434c74cuda3std3__45__cpo7crbeginE,(_ZN34_INTERNAL_e71dfe58_4_k_cu_55f434c74cuda3std6ranges3__45__cpo4nextE - _ZN34_INTERNAL_e71dfe58_4_k_cu_55f434c74cuda3std3__45__cpo7crbeginE)
_ZN34_INTERNAL_e71dfe58_4_k_cu_55f434c74cuda3std3__45__cpo7crbeginE:
	.zero		1
	.type		_ZN34_INTERNAL_e71dfe58_4_k_cu_55f434c74cuda3std6ranges3__45__cpo4nextE,@object
	.size		_ZN34_INTERNAL_e71dfe58_4_k_cu_55f434c74cuda3std6ranges3__45__cpo4nextE,(_ZN34_INTERNAL_e71dfe58_4_k_cu_55f434c74cuda3std6ranges3__45__cpo4swapE - _ZN34_INTERNAL_e71dfe58_4_k_cu_55f434c74cuda3std6ranges3__45__cpo4nextE)
_ZN34_INTERNAL_e71dfe58_4_k_cu_55f434c74cuda3std6ranges3__45__cpo4nextE:
	.zero		1
	.type		_ZN34_INTERNAL_e71dfe58_4_k_cu_55f434c74cuda3std6ranges3__45__cpo4swapE,@object
	.size		_ZN34_INTERNAL_e71dfe58_4_k_cu_55f434c74cuda3std6ranges3__45__cpo4swapE,(_ZN34_INTERNAL_e71dfe58_4_k_cu_55f434c76thrust24THRUST_300001_SM_1000_NS8cuda_cub10par_nosyncE - _ZN34_INTERNAL_e71dfe58_4_k_cu_55f434c74cuda3std6ranges3__45__cpo4swapE)
_ZN34_INTERNAL_e71dfe58_4_k_cu_55f434c74cuda3std6ranges3__45__cpo4swapE:
	.zero		1
	.type		_ZN34_INTERNAL_e71dfe58_4_k_cu_55f434c76thrust24THRUST_300001_SM_1000_NS8cuda_cub10par_nosyncE,@object
	.size		_ZN34_INTERNAL_e71dfe58_4_k_cu_55f434c76thrust24THRUST_300001_SM_1000_NS8cuda_cub10par_nosyncE,(_ZN34_INTERNAL_e71dfe58_4_k_cu_55f434c76thrust24THRUST_300001_SM_1000_NS3seqE - _ZN34_INTERNAL_e71dfe58_4_k_cu_55f434c76thrust24THRUST_300001_SM_1000_NS8cuda_cub10par_nosyncE)
_ZN34_INTERNAL_e71dfe58_4_k_cu_55f434c76thrust24THRUST_300001_SM_1000_NS8cuda_cub10par_nosyncE:
	.zero		1
	.type		_ZN34_INTERNAL_e71dfe58_4_k_cu_55f434c76thrust24THRUST_300001_SM_1000_NS3seqE,@object
	.size		_ZN34_INTERNAL_e71dfe58_4_k_cu_55f434c76thrust24THRUST_300001_SM_1000_NS3seqE,(_ZN34_INTERNAL_e71dfe58_4_k_cu_55f434c74cuda3std3__420unreachable_sentinelE - _ZN34_INTERNAL_e71dfe58_4_k_cu_55f434c76thrust24THRUST_300001_SM_1000_NS3seqE)
_ZN34_INTERNAL_e71dfe58_4_k_cu_55f434c76thrust24THRUST_300001_SM_1000_NS3seqE:
	.zero		1
	.type		_ZN34_INTERNAL_e71dfe58_4_k_cu_55f434c74cuda3std3__420unreachable_sentinelE,@object
	.size		_ZN34_INTERNAL_e71dfe58_4_k_cu_55f434c74cuda3std3__420unreachable_sentinelE,(_ZN34_INTERNAL_e71dfe58_4_k_cu_55f434c74cuda3std6ranges3__45__cpo5ssizeE - _ZN34_INTERNAL_e71dfe58_4_k_cu_55f434c74cuda3std3__420unreachable_sentinelE)
_ZN34_INTERNAL_e71dfe58_4_k_cu_55f434c74cuda3std3__420unreachable_sentinelE:
	.zero		1
	.type		_ZN34_INTERNAL_e71dfe58_4_k_cu_55f434c74cuda3std6ranges3__45__cpo5ssizeE,@object
	.size		_ZN34_INTERNAL_e71dfe58_4_k_cu_55f434c74cuda3std6ranges3__45__cpo5ssizeE,(_ZN34_INTERNAL_e71dfe58_4_k_cu_55f434c76thrust24THRUST_300001_SM_1000_NS12placeholders2_3E - _ZN34_INTERNAL_e71dfe58_4_k_cu_55f434c74cuda3std6ranges3__45__cpo5ssizeE)
_ZN34_INTERNAL_e71dfe58_4_k_cu_55f434c74cuda3std6ranges3__45__cpo5ssizeE:
	.zero		1
	.type		_ZN34_INTERNAL_e71dfe58_4_k_cu_55f434c76thrust24THRUST_300001_SM_1000_NS12placeholders2_3E,@object
	.size		_ZN34_INTERNAL_e71dfe58_4_k_cu_55f434c76thrust24THRUST_300001_SM_1000_NS12placeholders2_3E,(_ZN34_INTERNAL_e71dfe58_4_k_cu_55f434c74cuda3std3__45__cpo4cendE - _ZN34_INTERNAL_e71dfe58_4_k_cu_55f434c76thrust24THRUST_300001_SM_1000_NS12placeholders2_3E)
_ZN34_INTERNAL_e71dfe58_4_k_cu_55f434c76thrust24THRUST_300001_SM_1000_NS12placeholders2_3E:
	.zero		1
	.type		_ZN34_INTERNAL_e71dfe58_4_k_cu_55f434c74cuda3std3__45__cpo4cendE,@object
	.size		_ZN34_INTERNAL_e71dfe58_4_k_cu_55f434c74cuda3std3__45__cpo4cendE,(_ZN34_INTERNAL_e71dfe58_4_k_cu_55f434c74cuda3std6ranges3__45__cpo4cendE - _ZN34_INTERNAL_e71dfe58_4_k_cu_55f434c74cuda3std3__45__cpo4cendE)
_ZN34_INTERNAL_e71dfe58_4_k_cu_55f434c74cuda3std3__45__cpo4cendE:
	.zero		1
	.type		_ZN34_INTERNAL_e71dfe58_4_k_cu_55f434c74cuda3std6ranges3__45__cpo4cendE,@object
	.size		_ZN34_INTERNAL_e71dfe58_4_k_cu_55f434c74cuda3std6ranges3__45__cpo4cendE,(_ZN34_INTERNAL_e71dfe58_4_k_cu_55f434c76thrust24THRUST_300001_SM_1000_NS12placeholders2_7E - _ZN34_INTERNAL_e71dfe58_4_k_cu_55f434c74cuda3std6ranges3__45__cpo4cendE)
_ZN34_INTERNAL_e71dfe58_4_k_cu_55f434c74cuda3std6ranges3__45__cpo4cendE:
	.zero		1
	.type		_ZN34_INTERNAL_e71dfe58_4_k_cu_55f434c76thrust24THRUST_300001_SM_1000_NS12placeholders2_7E,@object
	.size		_ZN34_INTERNAL_e71dfe58_4_k_cu_55f434c76thrust24THRUST_300001_SM_1000_NS12placeholders2_7E,(_ZN34_INTERNAL_e71dfe58_4_k_cu_55f434c74cuda3std3__45__cpo5crendE - _ZN34_INTERNAL_e71dfe58_4_k_cu_55f434c76thrust24THRUST_300001_SM_1000_NS12placeholders2_7E)
_ZN34_INTERNAL_e71dfe58_4_k_cu_55f434c76thrust24THRUST_300001_SM_1000_NS12placeholders2_7E:
	.zero		1
	.type		_ZN34_INTERNAL_e71dfe58_4_k_cu_55f434c74cuda3std3__45__cpo5crendE,@object
	.size		_ZN34_INTERNAL_e71dfe58_4_k_cu_55f434c74cuda3std3__45__cpo5crendE,(_ZN34_INTERNAL_e71dfe58_4_k_cu_55f434c74cuda3std6ranges3__45__cpo4prevE - _ZN34_INTERNAL_e71dfe58_4_k_cu_55f434c74cuda3std3__45__cpo5crendE)
_ZN34_INTERNAL_e71dfe58_4_k_cu_55f434c74cuda3std3__45__cpo5crendE:
	.zero		1
	.type		_ZN34_INTERNAL_e71dfe58_4_k_cu_55f434c74cuda3std6ranges3__45__cpo4prevE,@object
	.size		_ZN34_INTERNAL_e71dfe58_4_k_cu_55f434c74cuda3std6ranges3__45__cpo4prevE,(_ZN34_INTERNAL_e71dfe58_4_k_cu_55f434c74cuda3std6ranges3__45__cpo9iter_moveE - _ZN34_INTERNAL_e71dfe58_4_k_cu_55f434c74cuda3std6ranges3__45__cpo4prevE)
_ZN34_INTERNAL_e71dfe58_4_k_cu_55f434c74cuda3std6ranges3__45__cpo4prevE:
	.zero		1
	.type		_ZN34_INTERNAL_e71dfe58_4_k_cu_55f434c74cuda3std6ranges3__45__cpo9iter_moveE,@object
	.size		_ZN34_INTERNAL_e71dfe58_4_k_cu_55f434c74cuda3std6ranges3__45__cpo9iter_moveE,(_ZN34_INTERNAL_e71dfe58_4_k_cu_55f434c76thrust24THRUST_300001_SM_1000_NS6system6detail10sequential3seqE - _ZN34_INTERNAL_e71dfe58_4_k_cu_55f434c74cuda3std6ranges3__45__cpo9iter_moveE)
_ZN34_INTERNAL_e71dfe58_4_k_cu_55f434c74cuda3std6ranges3__45__cpo9iter_moveE:
	.zero		1
	.type		_ZN34_INTERNAL_e71dfe58_4_k_cu_55f434c76thrust24THRUST_300001_SM_1000_NS6system6detail10sequential3seqE,@object
	.size		_ZN34_INTERNAL_e71dfe58_4_k_cu_55f434c76thrust24THRUST_300001_SM_1000_NS6system6detail10sequential3seqE,(_ZN34_INTERNAL_e71dfe58_4_k_cu_55f434c76thrust24THRUST_300001_SM_1000_NS12placeholders2_9E - _ZN34_INTERNAL_e71dfe58_4_k_cu_55f434c76thrust24THRUST_300001_SM_1000_NS6system6detail10sequential3seqE)
_ZN34_INTERNAL_e71dfe58_4_k_cu_55f434c76thrust24THRUST_300001_SM_1000_NS6system6detail10sequential3seqE:
	.zero		1
	.type		_ZN34_INTERNAL_e71dfe58_4_k_cu_55f434c76thrust24THRUST_300001_SM_1000_NS12placeholders2_9E,@object
	.size		_ZN34_INTERNAL_e71dfe58_4_k_cu_55f434c76thrust24THRUST_300001_SM_1000_NS12placeholders2_9E,(_ZN34_INTERNAL_e71dfe58_4_k_cu_55f434c74cuda3std3__419piecewise_constructE - _ZN34_INTERNAL_e71dfe58_4_k_cu_55f434c76thrust24THRUST_300001_SM_1000_NS12placeholders2_9E)
_ZN34_INTERNAL_e71dfe58_4_k_cu_55f434c76thrust24THRUST_300001_SM_1000_NS12placeholders2_9E:
	.zero		1
	.type		_ZN34_INTERNAL_e71dfe58_4_k_cu_55f434c74cuda3std3__419piecewise_constructE,@object
	.size		_ZN34_INTERNAL_e71dfe58_4_k_cu_55f434c74cuda3std3__419piecewise_constructE,(_ZN34_INTERNAL_e71dfe58_4_k_cu_55f434c74cuda3std6ranges3__45__cpo5cdataE - _ZN34_INTERNAL_e71dfe58_4_k_cu_55f434c74cuda3std3__419piecewise_constructE)
_ZN34_INTERNAL_e71dfe58_4_k_cu_55f434c74cuda3std3__419piecewise_constructE:
	.zero		1
	.type		_ZN34_INTERNAL_e71dfe58_4_k_cu_55f434c74cuda3std6ranges3__45__cpo5cdataE,@object
	.size		_ZN34_INTERNAL_e71dfe58_4_k_cu_55f434c74cuda3std6ranges3__45__cpo5cdataE,(_ZN34_INTERNAL_e71dfe58_4_k_cu_55f434c76thrust24THRUST_300001_SM_1000_NS12placeholders2_1E - _ZN34_INTERNAL_e71dfe58_4_k_cu_55f434c74cuda3std6ranges3__45__cpo5cdataE)
_ZN34_INTERNAL_e71dfe58_4_k_cu_55f434c74cuda3std6ranges3__45__cpo5cdataE:
	.zero		1
	.type		_ZN34_INTERNAL_e71dfe58_4_k_cu_55f434c76thrust24THRUST_300001_SM_1000_NS12placeholders2_1E,@object
	.size		_ZN34_INTERNAL_e71dfe58_4_k_cu_55f434c76thrust24THRUST_300001_SM_1000_NS12placeholders2_1E,(_ZN34_INTERNAL_e71dfe58_4_k_cu_55f434c74cuda3std3__45__cpo3endE - _ZN34_INTERNAL_e71dfe58_4_k_cu_55f434c76thrust24THRUST_300001_SM_1000_NS12placeholders2_1E)
_ZN34_INTERNAL_e71dfe58_4_k_cu_55f434c76thrust24THRUST_300001_SM_1000_NS12placeholders2_1E:
	.zero		1
	.type		_ZN34_INTERNAL_e71dfe58_4_k_cu_55f434c74cuda3std3__45__cpo3endE,@object
	.size		_ZN34_INTERNAL_e71dfe58_4_k_cu_55f434c74cuda3std3__45__cpo3endE,(_ZN34_INTERNAL_e71dfe58_4_k_cu_55f434c74cuda3std6ranges3__45__cpo3endE - _ZN34_INTERNAL_e71dfe58_4_k_cu_55f434c74cuda3std3__45__cpo3endE)
_ZN34_INTERNAL_e71dfe58_4_k_cu_55f434c74cuda3std3__45__cpo3endE:
	.zero		1
	.type		_ZN34_INTERNAL_e71dfe58_4_k_cu_55f434c74cuda3std6ranges3__45__cpo3endE,@object
	.size		_ZN34_INTERNAL_e71dfe58_4_k_cu_55f434c74cuda3std6ranges3__45__cpo3endE,(_ZN34_INTERNAL_e71dfe58_4_k_cu_55f434c76thrust24THRUST_300001_SM_1000_NS12placeholders2_5E - _ZN34_INTERNAL_e71dfe58_4_k_cu_55f434c74cuda3std6ranges3__45__cpo3endE)
_ZN34_INTERNAL_e71dfe58_4_k_cu_55f434c74cuda3std6ranges3__45__cpo3endE:
	.zero		1
	.type		_ZN34_INTERNAL_e71dfe58_4_k_cu_55f434c76thrust24THRUST_300001_SM_1000_NS12placeholders2_5E,@object
	.size		_ZN34_INTERNAL_e71dfe58_4_k_cu_55f434c76thrust24THRUST_300001_SM_1000_NS12placeholders2_5E,(_ZN34_INTERNAL_e71dfe58_4_k_cu_55f434c74cuda3std3__45__cpo4rendE - _ZN34_INTERNAL_e71dfe58_4_k_cu_55f434c76thrust24THRUST_300001_SM_1000_NS12placeholders2_5E)
_ZN34_INTERNAL_e71dfe58_4_k_cu_55f434c76thrust24THRUST_300001_SM_1000_NS12placeholders2_5E:
	.zero		1
	.type		_ZN34_INTERNAL_e71dfe58_4_k_cu_55f434c74cuda3std3__45__cpo4rendE,@object
	.size		_ZN34_INTERNAL_e71dfe58_4_k_cu_55f434c74cuda3std3__45__cpo4rendE,(_ZN34_INTERNAL_e71dfe58_4_k_cu_55f434c74cuda3std6ranges3__45__cpo9iter_swapE - _ZN34_INTERNAL_e71dfe58_4_k_cu_55f434c74cuda3std3__45__cpo4rendE)
_ZN34_INTERNAL_e71dfe58_4_k_cu_55f434c74cuda3std3__45__cpo4rendE:
	.zero		1
	.type		_ZN34_INTERNAL_e71dfe58_4_k_cu_55f434c74cuda3std6ranges3__45__cpo9iter_swapE,@object
	.size		_ZN34_INTERNAL_e71dfe58_4_k_cu_55f434c74cuda3std6ranges3__45__cpo9iter_swapE,(_ZN34_INTERNAL_e71dfe58_4_k_cu_55f434c74cuda3std3__48unexpectE - _ZN34_INTERNAL_e71dfe58_4_k_cu_55f434c74cuda3std6ranges3__45__cpo9iter_swapE)
_ZN34_INTERNAL_e71dfe58_4_k_cu_55f434c74cuda3std6ranges3__45__cpo9iter_swapE:
	.zero		1
	.type		_ZN34_INTERNAL_e71dfe58_4_k_cu_55f434c74cuda3std3__48unexpectE,@object
	.size		_ZN34_INTERNAL_e71dfe58_4_k_cu_55f434c74cuda3std3__48unexpectE,(_ZN34_INTERNAL_e71dfe58_4_k_cu_55f434c76thrust24THRUST_300001_SM_1000_NS8cuda_cub3parE - _ZN34_INTERNAL_e71dfe58_4_k_cu_55f434c74cuda3std3__48unexpectE)
_ZN34_INTERNAL_e71dfe58_4_k_cu_55f434c74cuda3std3__48unexpectE:
	.zero		1
	.type		_ZN34_INTERNAL_e71dfe58_4_k_cu_55f434c76thrust24THRUST_300001_SM_1000_NS8cuda_cub3parE,@object
	.size		_ZN34_INTERNAL_e71dfe58_4_k_cu_55f434c76thrust24THRUST_300001_SM_1000_NS8cuda_cub3parE,(.L_29 - _ZN34_INTERNAL_e71dfe58_4_k_cu_55f434c76thrust24THRUST_300001_SM_1000_NS8cuda_cub3parE)
_ZN34_INTERNAL_e71dfe58_4_k_cu_55f434c76thrust24THRUST_300001_SM_1000_NS8cuda_cub3parE:
	.zero		1
.L_29:


//--------------------- .nv.shared._ZN3cub18CUB_300001_SM_10006detail4scan16DeviceScanKernelINS2_10policy_hubIiiijN4cuda3std3__44plusIvEEE10Policy1000EN6thrust24THRUST_300001_SM_1000_NS10device_ptrIiEESF_NS0_13ScanTileStateIiLb1EEES9_NS1_10InputValueIiPiEEjiLb0EiEEvT0_T1_T2_iT3_T4_T5_ --------------------------
	.section	.nv.shared._ZN3cub18CUB_300001_SM_10006detail4scan16DeviceScanKernelINS2_10policy_hubIiiijN4cuda3std3__44plusIvEEE10Policy1000EN6thrust24THRUST_300001_SM_1000_NS10device_ptrIiEESF_NS0_13ScanTileStateIiLb1EEES9_NS1_10InputValueIiPiEEjiLb0EiEEvT0_T1_T2_iT3_T4_T5_,"aw",@nobits
	.sectionflags	@""
	.align	16
.nv.shared._ZN3cub18CUB_300001_SM_10006detail4scan16DeviceScanKernelINS2_10policy_hubIiiijN4cuda3std3__44plusIvEEE10Policy1000EN6thrust24THRUST_300001_SM_1000_NS10device_ptrIiEESF_NS0_13ScanTileStateIiLb1EEES9_NS1_10InputValueIiPiEEjiLb0EiEEvT0_T1_T2_iT3_T4_T5_:
	.zero		34832


//--------------------- .nv.shared._ZN3cub18CUB_300001_SM_10006detail4scan20DeviceScanInitKernelINS0_13ScanTileStateIiLb1EEEEEvT_i --------------------------
	.section	.nv.shared._ZN3cub18CUB_300001_SM_10006detail4scan20DeviceScanInitKernelINS0_13ScanTileStateIiLb1EEEEEvT_i,"aw",@nobits
	.sectionflags	@""
	.align	16
	.zero		1024


//--------------------- .nv.shared._ZN3cub18CUB_300001_SM_10006detail11EmptyKernelIvEEvv --------------------------
	.section	.nv.shared._ZN3cub18CUB_300001_SM_10006detail11EmptyKernelIvEEvv,"aw",@nobits
	.sectionflags	@""
	.align	16
	.zero		1024


//--------------------- .nv.shared._ZN6thrust24THRUST_300001_SM_1000_NS8cuda_cub4core6detail13_kernel_agentINS1_8__reduce11ReduceAgentIPN4cuda3std3__45tupleIJilEEESC_SB_lNS1_9__extrema9arg_max_fIilNS9_4lessIiEEEEEEJSC_SC_iSH_EEEvDpT0_ --------------------------
	.section	.nv.shared._ZN6thrust24THRUST_300001_SM_1000_NS8cuda_cub4core6detail13_kernel_agentINS1_8__reduce11ReduceAgentIPN4cuda3std3__45tupleIJilEEESC_SB_lNS1_9__extrema9arg_max_fIilNS9_4lessIiEEEEEEJSC_SC_iSH_EEEvDpT0_,"aw",@nobits
	.sectionflags	@""
	.align	16
	.zero		1024


//--------------------- .nv.shared._ZN6thrust24THRUST_300001_SM_1000_NS8cuda_cub4core6detail13_kernel_agentINS1_8__reduce10DrainAgentIlEEJN3cub18CUB_300001_SM_10009GridQueueIyEElEEEvDpT0_ --------------------------
	.section	.nv.shared._ZN6thrust24THRUST_300001_SM_1000_NS8cuda_cub4core6detail13_kernel_agentINS1_8__reduce10DrainAgentIlEEJN3cub18CUB_300001_SM_10009GridQueueIyEElEEEvDpT0_,"aw",@nobits
	.sectionflags	@""
	.align	16
	.zero		1024


//--------------------- .nv.shared._ZN6thrust24THRUST_300001_SM_1000_NS8cuda_cub4core6detail13_kernel_agentINS1_8__reduce11ReduceAgentINS0_12zip_iteratorIN4cuda3std3__45tupleIJNS0_10device_ptrIiEENS0_17counting_iteratorIlNS0_11use_defaultESF_SF_EEEEEEEPNSB_IJilEEESJ_lNS1_9__extrema9arg_max_fIilNSA_4lessIiEEEEEEJSI_SK_lN3cub18CUB_300001_SM_100013GridEvenShareIlEENSS_9GridQueueIyEESP_EEEvDpT0_ --------------------------
	.section	.nv.shared._ZN6thrust24THRUST_300001_SM_1000_NS8cuda_cub4core6detail13_kernel_agentINS1_8__reduce11ReduceAgentINS0_12zip_iteratorIN4cuda3std3__45tupleIJNS0_10device_ptrIiEENS0_17counting_iteratorIlNS0_11use_defaultESF_SF_EEEEEEEPNSB_IJilEEESJ_lNS1_9__extrema9arg_max_fIilNSA_4lessIiEEEEEEJSI_SK_lN3cub18CUB_300001_SM_100013GridEvenShareIlEENSS_9GridQueueIyEESP_EEEvDpT0_,"aw",@nobits
	.sectionflags	@""
	.align	16
	.zero		1024


//--------------------- .nv.shared._ZN6thrust24THRUST_300001_SM_1000_NS8cuda_cub4core6detail13_kernel_agentINS1_8__reduce11ReduceAgentINS0_12zip_iteratorIN4cuda3std3__45tupleIJNS0_10device_ptrIiEENS0_17counting_iteratorIlNS0_11use_defaultESF_SF_EEEEEEEPNSB_IJilEEESJ_lNS1_9__extrema9arg_max_fIilNSA_4lessIiEEEEEEJSI_SK_lSP_EEEvDpT0_ --------------------------
	.section	.nv.shared._ZN6thrust24THRUST_300001_SM_1000_NS8cuda_cub4core6detail13_kernel_agentINS1_8__reduce11ReduceAgentINS0_12zip_iteratorIN4cuda3std3__45tupleIJNS0_10device_ptrIiEENS0_17counting_iteratorIlNS0_11use_defaultESF_SF_EEEEEEEPNSB_IJilEEESJ_lNS1_9__extrema9arg_max_fIilNSA_4lessIiEEEEEEJSI_SK_lSP_EEEvDpT0_,"aw",@nobits
	.sectionflags	@""
	.align	16
	.zero		1024


//--------------------- .nv.shared._ZN6thrust24THRUST_300001_SM_1000_NS8cuda_cub4core6detail13_kernel_agentINS1_8__reduce11ReduceAgentIPN4cuda3std3__45tupleIJilEEESC_SB_iNS1_9__extrema9arg_max_fIilNS9_4lessIiEEEEEEJSC_SC_iSH_EEEvDpT0_ --------------------------
	.section	.nv.shared._ZN6thrust24THRUST_300001_SM_1000_NS8cuda_cub4core6detail13_kernel_agentINS1_8__reduce11ReduceAgentIPN4cuda3std3__45tupleIJilEEESC_SB_iNS1_9__extrema9arg_max_fIilNS9_4lessIiEEEEEEJSC_SC_iSH_EEEvDpT0_,"aw",@nobits
	.sectionflags	@""
	.align	16
	.zero		1024


//--------------------- .nv.shared._ZN6thrust24THRUST_300001_SM_1000_NS8cuda_cub4core6detail13_kernel_agentINS1_8__reduce10DrainAgentIiEEJN3cub18CUB_300001_SM_10009GridQueueIjEEiEEEvDpT0_ --------------------------
	.section	.nv.shared._ZN6thrust24THRUST_300001_SM_1000_NS8cuda_cub4core6detail13_kernel_agentINS1_8__reduce10DrainAgentIiEEJN3cub18CUB_300001_SM_10009GridQueueIjEEiEEEvDpT0_,"aw",@nobits
	.sectionflags	@""
	.align	16
	.zero		1024


//--------------------- .nv.shared._ZN6thrust24THRUST_300001_SM_1000_NS8cuda_cub4core6detail13_kernel_agentINS1_8__reduce11ReduceAgentINS0_12zip_iteratorIN4cuda3std3__45tupleIJNS0_10device_ptrIiEENS0_17counting_iteratorIlNS0_11use_defaultESF_SF_EEEEEEEPNSB_IJilEEESJ_iNS1_9__extrema9arg_max_fIilNSA_4lessIiEEEEEEJSI_SK_iN3cub18CUB_300001_SM_100013GridEvenShareIiEENSS_9GridQueueIjEESP_EEEvDpT0_ --------------------------
	.section	.nv.shared._ZN6thrust24THRUST_300001_SM_1000_NS8cuda_cub4core6detail13_kernel_agentINS1_8__reduce11ReduceAgentINS0_12zip_iteratorIN4cuda3std3__45tupleIJNS0_10device_ptrIiEENS0_17counting_iteratorIlNS0_11use_defaultESF_SF_EEEEEEEPNSB_IJilEEESJ_iNS1_9__extrema9arg_max_fIilNSA_4lessIiEEEEEEJSI_SK_iN3cub18CUB_300001_SM_100013GridEvenShareIiEENSS_9GridQueueIjEESP_EEEvDpT0_,"aw",@nobits
	.sectionflags	@""
	.align	16
	.zero		1024


//--------------------- .nv.shared._ZN6thrust24THRUST_300001_SM_1000_NS8cuda_cub4core6detail13_kernel_agentINS1_8__reduce11ReduceAgentINS0_12zip_iteratorIN4cuda3std3__45tupleIJNS0_10device_ptrIiEENS0_17counting_iteratorIlNS0_11use_defaultESF_SF_EEEEEEEPNSB_IJilEEESJ_iNS1_9__extrema9arg_max_fIilNSA_4lessIiEEEEEEJSI_SK_iSP_EEEvDpT0_ --------------------------
	.section	.nv.shared._ZN6thrust24THRUST_300001_SM_1000_NS8cuda_cub4core6detail13_kernel_agentINS1_8__reduce11ReduceAgentINS0_12zip_iteratorIN4cuda3std3__45tupleIJNS0_10device_ptrIiEENS0_17counting_iteratorIlNS0_11use_defaultESF_SF_EEEEEEEPNSB_IJilEEESJ_iNS1_9__extrema9arg_max_fIilNSA_4lessIiEEEEEEJSI_SK_iSP_EEEvDpT0_,"aw",@nobits
	.sectionflags	@""
	.align	16
	.zero		1024


//--------------------- .nv.shared._Z12sudokuKernelP6SudokuPiiPh --------------------------
	.section	.nv.shared._Z12sudokuKernelP6SudokuPiiPh,"aw",@nobits
	.sectionflags	@""
	.align	16
	.zero		1024


//--------------------- .nv.shared._Z16copyActiveKernelPiS_i --------------------------
	.section	.nv.shared._Z16copyActiveKernelPiS_i,"aw",@nobits
	.sectionflags	@""
	.align	16
	.zero		1024


//--------------------- .nv.shared._Z10copyKernelP6SudokuS0_PiS1_S1_ii --------------------------
	.section	.nv.shared._Z10copyKernelP6SudokuS0_PiS1_S1_ii,"aw",@nobits
	.sectionflags	@""
	.align	16
	.zero		1024


//--------------------- .nv.shared._Z17activeResetKernelPii --------------------------
	.section	.nv.shared._Z17activeResetKernelPii,"aw",@nobits
	.sectionflags	@""
	.align	16
	.zero		1024


//--------------------- .nv.constant0._ZN3cub18CUB_300001_SM_10006detail4scan16DeviceScanKernelINS2_10policy_hubIiiimN4cuda3std3__44plusIvEEE10Policy1000EN6thrust24THRUST_300001_SM_1000_NS10device_ptrIiEESF_NS0_13ScanTileStateIiLb1EEES9_NS1_10InputValueIiPiEEmiLb0EiEEvT0_T1_T2_iT3_T4_T5_ --------------------------
	.section	.nv.constant0._ZN3cub18CUB_300001_SM_10006detail4scan16DeviceScanKernelINS2_10policy_hubIiiimN4cuda3std3__44plusIvEEE10Policy1000EN6thrust24THRUST_300001_SM_1000_NS10device_ptrIiEESF_NS0_13ScanTileStateIiLb1EEES9_NS1_10InputValueIiPiEEmiLb0EiEEvT0_T1_T2_iT3_T4_T5_,"a",@progbits
	.sectionflags	@""
	.align	4
.nv.constant0._ZN3cub18CUB_300001_SM_10006detail4scan16DeviceScanKernelINS2_10policy_hubIiiimN4cuda3std3__44plusIvEEE10Policy1000EN6thrust24THRUST_300001_SM_1000_NS10device_ptrIiEESF_NS0_13ScanTileStateIiLb1EEES9_NS1_10InputValueIiPiEEmiLb0EiEEvT0_T1_T2_iT3_T4_T5_:
	.zero		952


//--------------------- .nv.constant0._ZN3cub18CUB_300001_SM_10006detail4scan16DeviceScanKernelINS2_10policy_hubIiiijN4cuda3std3__44plusIvEEE10Policy1000EN6thrust24THRUST_300001_SM_1000_NS10device_ptrIiEESF_NS0_13ScanTileStateIiLb1EEES9_NS1_10InputValueIiPiEEjiLb0EiEEvT0_T1_T2_iT3_T4_T5_ --------------------------
	.section	.nv.constant0._ZN3cub18CUB_300001_SM_10006detail4scan16DeviceScanKernelINS2_10policy_hubIiiijN4cuda3std3__44plusIvEEE10Policy1000EN6thrust24THRUST_300001_SM_1000_NS10device_ptrIiEESF_NS0_13ScanTileStateIiLb1EEES9_NS1_10InputValueIiPiEEjiLb0EiEEvT0_T1_T2_iT3_T4_T5_,"a",@progbits
	.sectionflags	@""
	.align	4
.nv.constant0._ZN3cub18CUB_300001_SM_10006detail4scan16DeviceScanKernelINS2_10policy_hubIiiijN4cuda3std3__44plusIvEEE10Policy1000EN6thrust24THRUST_300001_SM_1000_NS10device_ptrIiEESF_NS0_13ScanTileStateIiLb1EEES9_NS1_10InputValueIiPiEEjiLb0EiEEvT0_T1_T2_iT3_T4_T5_:
	.zero		948


//--------------------- .nv.constant0._ZN3cub18CUB_300001_SM_10006detail4scan20DeviceScanInitKernelINS0_13ScanTileStateIiLb1EEEEEvT_i --------------------------
	.section	.nv.constant0._ZN3cub18CUB_300001_SM_10006detail4scan20DeviceScanInitKernelINS0_13ScanTileStateIiLb1EEEEEvT_i,"a",@progbits
	.sectionflags	@""
	.align	4
.nv.constant0._ZN3cub18CUB_300001_SM_10006detail4scan20DeviceScanInitKernelINS0_13ScanTileStateIiLb1EEEEEvT_i:
	.zero		908


//--------------------- .nv.constant0._ZN3cub18CUB_300001_SM_10006detail11EmptyKernelIvEEvv --------------------------
	.section	.nv.constant0._ZN3cub18CUB_300001_SM_10006detail11EmptyKernelIvEEvv,"a",@progbits
	.sectionflags	@""
	.align	4
.nv.constant0._ZN3cub18CUB_300001_SM_10006detail11EmptyKernelIvEEvv:
	.zero		896


//--------------------- .nv.constant0._ZN6thrust24THRUST_300001_SM_1000_NS8cuda_cub4core6detail13_kernel_agentINS1_8__reduce11ReduceAgentIPN4cuda3std3__45tupleIJilEEESC_SB_lNS1_9__extrema9arg_max_fIilNS9_4lessIiEEEEEEJSC_SC_iSH_EEEvDpT0_ --------------------------
	.section	.nv.constant0._ZN6thrust24THRUST_300001_SM_1000_NS8cuda_cub4core6detail13_kernel_agentINS1_8__reduce11ReduceAgentIPN4cuda3std3__45tupleIJilEEESC_SB_lNS1_9__extrema9arg_max_fIilNS9_4lessIiEEEEEEJSC_SC_iSH_EEEvDpT0_,"a",@progbits
	.sectionflags	@""
	.align	4
.nv.constant0._ZN6thrust24THRUST_300001_SM_1000_NS8cuda_cub4core6detail13_kernel_agentINS1_8__reduce11ReduceAgentIPN4cuda3std3__45tupleIJilEEESC_SB_lNS1_9__extrema9arg_max_fIilNS9_4lessIiEEEEEEJSC_SC_iSH_EEEvDpT0_:
	.zero		917


//--------------------- .nv.constant0._ZN6thrust24THRUST_300001_SM_1000_NS8cuda_cub4core6detail13_kernel_agentINS1_8__reduce10DrainAgentIlEEJN3cub18CUB_300001_SM_10009GridQueueIyEElEEEvDpT0_ --------------------------
	.section	.nv.constant0._ZN6thrust24THRUST_300001_SM_1000_NS8cuda_cub4core6detail13_kernel_agentINS1_8__reduce10DrainAgentIlEEJN3cub18CUB_300001_SM_10009GridQueueIyEElEEEvDpT0_,"a",@progbits
	.sectionflags	@""
	.align	4
.nv.constant0._ZN6thrust24THRUST_300001_SM_1000_NS8cuda_cub4core6detail13_kernel_agentINS1_8__reduce10DrainAgentIlEEJN3cub18CUB_300001_SM_10009GridQueueIyEElEEEvDpT0_:
	.zero		912


//--------------------- .nv.constant0._ZN6thrust24THRUST_300001_SM_1000_NS8cuda_cub4core6detail13_kernel_agentINS1_8__reduce11ReduceAgentINS0_12zip_iteratorIN4cuda3std3__45tupleIJNS0_10device_ptrIiEENS0_17counting_iteratorIlNS0_11use_defaultESF_SF_EEEEEEEPNSB_IJilEEESJ_lNS1_9__extrema9arg_max_fIilNSA_4lessIiEEEEEEJSI_SK_lN3cub18CUB_300001_SM_100013GridEvenShareIlEENSS_9GridQueueIyEESP_EEEvDpT0_ --------------------------
	.section	.nv.constant0._ZN6thrust24THRUST_300001_SM_1000_NS8cuda_cub4core6detail13_kernel_agentINS1_8__reduce11ReduceAgentINS0_12zip_iteratorIN4cuda3std3__45tupleIJNS0_10device_ptrIiEENS0_17counting_iteratorIlNS0_11use_defaultESF_SF_EEEEEEEPNSB_IJilEEESJ_lNS1_9__extrema9arg_max_fIilNSA_4lessIiEEEEEEJSI_SK_lN3cub18CUB_300001_SM_100013GridEvenShareIlEENSS_9GridQueueIyEESP_EEEvDpT0_,"a",@progbits
	.sectionflags	@""
	.align	4
.nv.constant0._ZN6thrust24THRUST_300001_SM_1000_NS8cuda_cub4core6detail13_kernel_agentINS1_8__reduce11ReduceAgentINS0_12zip_iteratorIN4cuda3std3__45tupleIJNS0_10device_ptrIiEENS0_17counting_iteratorIlNS0_11use_defaultESF_SF_EEEEEEEPNSB_IJilEEESJ_lNS1_9__extrema9arg_max_fIilNSA_4lessIiEEEEEEJSI_SK_lN3cub18CUB_300001_SM_100013GridEvenShareIlEENSS_9GridQueueIyEESP_EEEvDpT0_:
	.zero		1009


//--------------------- .nv.constant0._ZN6thrust24THRUST_300001_SM_1000_NS8cuda_cub4core6detail13_kernel_agentINS1_8__reduce11ReduceAgentINS0_12zip_iteratorIN4cuda3std3__45tupleIJNS0_10device_ptrIiEENS0_17counting_iteratorIlNS0_11use_defaultESF_SF_EEEEEEEPNSB_IJilEEESJ_lNS1_9__extrema9arg_max_fIilNSA_4lessIiEEEEEEJSI_SK_lSP_EEEvDpT0_ --------------------------
	.section	.nv.constant0._ZN6thrust24THRUST_300001_SM_1000_NS8cuda_cub4core6detail13_kernel_agentINS1_8__reduce11ReduceAgentINS0_12zip_iteratorIN4cuda3std3__45tupleIJNS0_10device_ptrIiEENS0_17counting_iteratorIlNS0_11use_defaultESF_SF_EEEEEEEPNSB_IJilEEESJ_lNS1_9__extrema9arg_max_fIilNSA_4lessIiEEEEEEJSI_SK_lSP_EEEvDpT0_,"a",@progbits
	.sectionflags	@""
	.align	4
.nv.constant0._ZN6thrust24THRUST_300001_SM_1000_NS8cuda_cub4core6detail13_kernel_agentINS1_8__reduce11ReduceAgentINS0_12zip_iteratorIN4cuda3std3__45tupleIJNS0_10device_ptrIiEENS0_17counting_iteratorIlNS0_11use_defaultESF_SF_EEEEEEEPNSB_IJilEEESJ_lNS1_9__extrema9arg_max_fIilNSA_4lessIiEEEEEEJSI_SK_lSP_EEEvDpT0_:
	.zero		929


//--------------------- .nv.constant0._ZN6thrust24THRUST_300001_SM_1000_NS8cuda_cub4core6detail13_kernel_agentINS1_8__reduce11ReduceAgentIPN4cuda3std3__45tupleIJilEEESC_SB_iNS1_9__extrema9arg_max_fIilNS9_4lessIiEEEEEEJSC_SC_iSH_EEEvDpT0_ --------------------------
	.section	.nv.constant0._ZN6thrust24THRUST_300001_SM_1000_NS8cuda_cub4core6detail13_kernel_agentINS1_8__reduce11ReduceAgentIPN4cuda3std3__45tupleIJilEEESC_SB_iNS1_9__extrema9arg_max_fIilNS9_4lessIiEEEEEEJSC_SC_iSH_EEEvDpT0_,"a",@progbits
	.sectionflags	@""
	.align	4
.nv.constant0._ZN6thrust24THRUST_300001_SM_1000_NS8cuda_cub4core6detail13_kernel_agentINS1_8__reduce11ReduceAgentIPN4cuda3std3__45tupleIJilEEESC_SB_iNS1_9__extrema9arg_max_fIilNS9_4lessIiEEEEEEJSC_SC_iSH_EEEvDpT0_:
	.zero		917


//--------------------- .nv.constant0._ZN6thrust24THRUST_300001_SM_1000_NS8cuda_cub4core6detail13_kernel_agentINS1_8__reduce10DrainAgentIiEEJN3cub18CUB_300001_SM_10009GridQueueIjEEiEEEvDpT0_ --------------------------
	.section	.nv.constant0._ZN6thrust24THRUST_300001_SM_1000_NS8cuda_cub4core6detail13_kernel_agentINS1_8__reduce10DrainAgentIiEEJN3cub18CUB_300001_SM_10009GridQueueIjEEiEEEvDpT0_,"a",@progbits
	.sectionflags	@""
	.align	4
.nv.constant0._ZN6thrust24THRUST_300001_SM_1000_NS8cuda_cub4core6detail13_kernel_agentINS1_8__reduce10DrainAgentIiEEJN3cub18CUB_300001_SM_10009GridQueueIjEEiEEEvDpT0_:
	.zero		908


//--------------------- .nv.constant0._ZN6thrust24THRUST_300001_SM_1000_NS8cuda_cub4core6detail13_kernel_agentINS1_8__reduce11ReduceAgentINS0_12zip_iteratorIN4cuda3std3__45tupleIJNS0_10device_ptrIiEENS0_17counting_iteratorIlNS0_11use_defaultESF_SF_EEEEEEEPNSB_IJilEEESJ_iNS1_9__extrema9arg_max_fIilNSA_4lessIiEEEEEEJSI_SK_iN3cub18CUB_300001_SM_100013GridEvenShareIiEENSS_9GridQueueIjEESP_EEEvDpT0_ --------------------------
	.section	.nv.constant0._ZN6thrust24THRUST_300001_SM_1000_NS8cuda_cub4core6detail13_kernel_agentINS1_8__reduce11ReduceAgentINS0_12zip_iteratorIN4cuda3std3__45tupleIJNS0_10device_ptrIiEENS0_17counting_iteratorIlNS0_11use_defaultESF_SF_EEEEEEEPNSB_IJilEEESJ_iNS1_9__extrema9arg_max_fIilNSA_4lessIiEEEEEEJSI_SK_iN3cub18CUB_300001_SM_100013GridEvenShareIiEENSS_9GridQueueIjEESP_EEEvDpT0_,"a",@progbits
	.sectionflags	@""
	.align	4
.nv.constant0._ZN6thrust24THRUST_300001_SM_1000_NS8cuda_cub4core6detail13_kernel_agentINS1_8__reduce11ReduceAgentINS0_12zip_iteratorIN4cuda3std3__45tupleIJNS0_10device_ptrIiEENS0_17counting_iteratorIlNS0_11use_defaultESF_SF_EEEEEEEPNSB_IJilEEESJ_iNS1_9__extrema9arg_max_fIilNSA_4lessIiEEEEEEJSI_SK_iN3cub18CUB_300001_SM_100013GridEvenShareIiEENSS_9GridQueueIjEESP_EEEvDpT0_:
	.zero		977


//--------------------- .nv.constant0._ZN6thrust24THRUST_300001_SM_1000_NS8cuda_cub4core6detail13_kernel_agentINS1_8__reduce11ReduceAgentINS0_12zip_iteratorIN4cuda3std3__45tupleIJNS0_10device_ptrIiEENS0_17counting_iteratorIlNS0_11use_defaultESF_SF_EEEEEEEPNSB_IJilEEESJ_iNS1_9__extrema9arg_max_fIilNSA_4lessIiEEEEEEJSI_SK_iSP_EEEvDpT0_ --------------------------
	.section	.nv.constant0._ZN6thrust24THRUST_300001_SM_1000_NS8cuda_cub4core6detail13_kernel_agentINS1_8__reduce11ReduceAgentINS0_12zip_iteratorIN4cuda3std3__45tupleIJNS0_10device_ptrIiEENS0_17counting_iteratorIlNS0_11use_defaultESF_SF_EEEEEEEPNSB_IJilEEESJ_iNS1_9__extrema9arg_max_fIilNSA_4lessIiEEEEEEJSI_SK_iSP_EEEvDpT0_,"a",@progbits
	.sectionflags	@""
	.align	4
.nv.constant0._ZN6thrust24THRUST_300001_SM_1000_NS8cuda_cub4core6detail13_kernel_agentINS1_8__reduce11ReduceAgentINS0_12zip_iteratorIN4cuda3std3__45tupleIJNS0_10device_ptrIiEENS0_17counting_iteratorIlNS0_11use_defaultESF_SF_EEEEEEEPNSB_IJilEEESJ_iNS1_9__extrema9arg_max_fIilNSA_4lessIiEEEEEEJSI_SK_iSP_EEEvDpT0_:
	.zero		925


//--------------------- .nv.constant0._Z12sudokuKernelP6SudokuPiiPh --------------------------
	.section	.nv.constant0._Z12sudokuKernelP6SudokuPiiPh,"a",@progbits
	.sectionflags	@""
	.align	4
.nv.constant0._Z12sudokuKernelP6SudokuPiiPh:
	.zero		928


//--------------------- .nv.constant0._Z16copyActiveKernelPiS_i --------------------------
	.section	.nv.constant0._Z16copyActiveKernelPiS_i,"a",@progbits
	.sectionflags	@""
	.align	4
.nv.constant0._Z16copyActiveKernelPiS_i:
	.zero		916


//--------------------- .nv.constant0._Z10copyKernelP6SudokuS0_PiS1_S1_ii --------------------------
	.section	.nv.constant0._Z10copyKernelP6SudokuS0_PiS1_S1_ii,"a",@progbits
	.sectionflags	@""
	.align	4
.nv.constant0._Z10copyKernelP6SudokuS0_PiS1_S1_ii:
	.zero		944


//--------------------- .nv.constant0._Z17activeResetKernelPii --------------------------
	.section	.nv.constant0._Z17activeResetKernelPii,"a",@progbits
	.sectionflags	@""
	.align	4
.nv.constant0._Z17activeResetKernelPii:
	.zero		908


//--------------------- SYMBOLS --------------------------

	.type		.nv.reservedSmem.offset0,@object
	.size		.nv.reservedSmem.offset0,0x4
	.type		.nv.reservedSmem.cap,@object
	.size		.nv.reservedSmem.cap,0x4
